	.target	sm_90a

	.elftype	@"ET_EXEC"


//--------------------- .note.nv.tkinfo           --------------------------
	.section	.note.nv.tkinfo,"",@"SHT_NOTE"
	.sectionflags	@"SHF_NOTE_NV_TKINFO"
	.tkinfo
        /*0018*/ 	.word	0x00000002
        /*0030*/ 	.string	""
        /*0030*/ 	.string	"ptxas"
        /*0030*/ 	.string	"Cuda compilation tools, release 13.0, V13.0.88"
        /*0030*/ 	.string	"Build cuda_13.0.r13.0/compiler.36424714_0"
        /*0030*/ 	.string	"-arch sm_90a -m 64 "



//--------------------- .note.nv.cuinfo           --------------------------
	.section	.note.nv.cuinfo,"",@"SHT_NOTE"
	.sectionflags	@"SHF_NOTE_NV_CUINFO"
        /*0018*/ 	.short	0x0002
        /*001a*/ 	.short	0x005a
        /*001c*/ 	.short	0x0082
	.zero		2


//--------------------- .nv.info                  --------------------------
	.section	.nv.info,"",@"SHT_CUDA_INFO"
	.align	4


	//----- nvinfo : EIATTR_REGCOUNT
	.align		4
        /*0000*/ 	.byte	0x04, 0x2f
        /*0002*/ 	.short	(.L_16 - .L_15)
	.align		4
.L_15:
        /*0004*/ 	.word	index@(_ZN7cutlass13device_kernelINS_4gemm6kernel13GemmUniversalIN4cute5tupleIJiiiiEEENS1_10collective13CollectiveMmaINS1_37MainloopSm90TmaGmmaWarpSpecializedFP8ILi6ENS5_IJNS4_1CILi1EEESB_SB_EEENS1_35KernelTmaWarpSpecializedCooperativeEEENS5_IJNSA_ILi256EEESF_NSA_ILi64EEEEEENS_12float_e4m3_tENS5_IJlSB_lEEESI_SJ_NS4_8TiledMMAINS4_8MMA_AtomIJNS4_4SM904GMMA31MMA_64x256x32_F32E4M3E4M3_SS_TNILNSN_7ScaleInE1ELSP_1EEEEEENS4_6LayoutINS5_IJNSA_ILi2EEESB_SB_EEENS5_IJSB_NSA_ILi0EEESV_EEEEENS5_IJNS4_10UnderscoreESY_SY_EEEEENS4_13SM90_TMA_LOADENS4_14ComposedLayoutINS4_7SwizzleILi2ELi4ELi3EEENS4_18smem_ptr_flag_bitsILi8EEENSS_INS5_IJNSA_ILi8EEESG_EEENS5_IJSG_SB_EEEEEEEvNS4_8identityES11_S1B_vS1C_EENS_8epilogue10collective18CollectiveEpilogueINS1E_22Sm90TmaWarpSpecializedILi4ELi2ELi16ELb0ELb0EEEJSH_NS5_IJNSA_ILi128EEENSA_ILi32EEEEEESI_SJ_SI_SJ_NS1E_6fusion15FusionCallbacksIS1I_NS1M_13LinCombEltActINS1E_6thread7SigmoidESI_fSI_fLNS_15FloatRoundStyleE2EEESH_S1L_JEEES11_NS12_INS13_ILi1ELi4ELi3EEES16_NSS_INS5_IJS17_S1K_EEENS5_IJS1K_SB_EEEEEEENS4_39AutoVectorizingCopyWithAssumedAlignmentILi128EEENS4_14SM90_TMA_STOREES1Y_S20_NS4_9Copy_AtomIJNS4_17SM90_U32x4_STSM_NENS_6half_tEEEEvEEEvvEEEEvNT_6ParamsE)
        /*0008*/ 	.word	0x000000a8


	//----- nvinfo : EIATTR_FRAME_SIZE
	.align		4
.L_16:
        /*000c*/ 	.byte	0x04, 0x11
        /*000e*/ 	.short	(.L_18 - .L_17)
	.align		4
.L_17:
        /*0010*/ 	.word	index@($__internal_0_$__cuda_sm20_rcp_rn_f32_slowpath)
        /*0014*/ 	.word	0x000008b8


	//----- nvinfo : EIATTR_FRAME_SIZE
	.align		4
.L_18:
        /*0018*/ 	.byte	0x04, 0x11
        /*001a*/ 	.short	(.L_20 - .L_19)
	.align		4
.L_19:
        /*001c*/ 	.word	index@(_ZN7cutlass13device_kernelINS_4gemm6kernel13GemmUniversalIN4cute5tupleIJiiiiEEENS1_10collective13CollectiveMmaINS1_37MainloopSm90TmaGmmaWarpSpecializedFP8ILi6ENS5_IJNS4_1CILi1EEESB_SB_EEENS1_35KernelTmaWarpSpecializedCooperativeEEENS5_IJNSA_ILi256EEESF_NSA_ILi64EEEEEENS_12float_e4m3_tENS5_IJlSB_lEEESI_SJ_NS4_8TiledMMAINS4_8MMA_AtomIJNS4_4SM904GMMA31MMA_64x256x32_F32E4M3E4M3_SS_TNILNSN_7ScaleInE1ELSP_1EEEEEENS4_6LayoutINS5_IJNSA_ILi2EEESB_SB_EEENS5_IJSB_NSA_ILi0EEESV_EEEEENS5_IJNS4_10UnderscoreESY_SY_EEEEENS4_13SM90_TMA_LOADENS4_14ComposedLayoutINS4_7SwizzleILi2ELi4ELi3EEENS4_18smem_ptr_flag_bitsILi8EEENSS_INS5_IJNSA_ILi8EEESG_EEENS5_IJSG_SB_EEEEEEEvNS4_8identityES11_S1B_vS1C_EENS_8epilogue10collective18CollectiveEpilogueINS1E_22Sm90TmaWarpSpecializedILi4ELi2ELi16ELb0ELb0EEEJSH_NS5_IJNSA_ILi128EEENSA_ILi32EEEEEESI_SJ_SI_SJ_NS1E_6fusion15FusionCallbacksIS1I_NS1M_13LinCombEltActINS1E_6thread7SigmoidESI_fSI_fLNS_15FloatRoundStyleE2EEESH_S1L_JEEES11_NS12_INS13_ILi1ELi4ELi3EEES16_NSS_INS5_IJS17_S1K_EEENS5_IJS1K_SB_EEEEEEENS4_39AutoVectorizingCopyWithAssumedAlignmentILi128EEENS4_14SM90_TMA_STOREES1Y_S20_NS4_9Copy_AtomIJNS4_17SM90_U32x4_STSM_NENS_6half_tEEEEvEEEvvEEEEvNT_6ParamsE)
        /*0020*/ 	.word	0x000008b8


	//----- nvinfo : EIATTR_MIN_STACK_SIZE
	.align		4
.L_20:
        /*0024*/ 	.byte	0x04, 0x12
        /*0026*/ 	.short	(.L_22 - .L_21)
	.align		4
.L_21:
        /*0028*/ 	.word	index@(_ZN7cutlass13device_kernelINS_4gemm6kernel13GemmUniversalIN4cute5tupleIJiiiiEEENS1_10collective13CollectiveMmaINS1_37MainloopSm90TmaGmmaWarpSpecializedFP8ILi6ENS5_IJNS4_1CILi1EEESB_SB_EEENS1_35KernelTmaWarpSpecializedCooperativeEEENS5_IJNSA_ILi256EEESF_NSA_ILi64EEEEEENS_12float_e4m3_tENS5_IJlSB_lEEESI_SJ_NS4_8TiledMMAINS4_8MMA_AtomIJNS4_4SM904GMMA31MMA_64x256x32_F32E4M3E4M3_SS_TNILNSN_7ScaleInE1ELSP_1EEEEEENS4_6LayoutINS5_IJNSA_ILi2EEESB_SB_EEENS5_IJSB_NSA_ILi0EEESV_EEEEENS5_IJNS4_10UnderscoreESY_SY_EEEEENS4_13SM90_TMA_LOADENS4_14ComposedLayoutINS4_7SwizzleILi2ELi4ELi3EEENS4_18smem_ptr_flag_bitsILi8EEENSS_INS5_IJNSA_ILi8EEESG_EEENS5_IJSG_SB_EEEEEEEvNS4_8identityES11_S1B_vS1C_EENS_8epilogue10collective18CollectiveEpilogueINS1E_22Sm90TmaWarpSpecializedILi4ELi2ELi16ELb0ELb0EEEJSH_NS5_IJNSA_ILi128EEENSA_ILi32EEEEEESI_SJ_SI_SJ_NS1E_6fusion15FusionCallbacksIS1I_NS1M_13LinCombEltActINS1E_6thread7SigmoidESI_fSI_fLNS_15FloatRoundStyleE2EEESH_S1L_JEEES11_NS12_INS13_ILi1ELi4ELi3EEES16_NSS_INS5_IJS17_S1K_EEENS5_IJS1K_SB_EEEEEEENS4_39AutoVectorizingCopyWithAssumedAlignmentILi128EEENS4_14SM90_TMA_STOREES1Y_S20_NS4_9Copy_AtomIJNS4_17SM90_U32x4_STSM_NENS_6half_tEEEEvEEEvvEEEEvNT_6ParamsE)
        /*002c*/ 	.word	0x000008b8
.L_22:


//--------------------- .nv.compat                --------------------------
	.section	.nv.compat,"",@"SHT_CUDA_COMPAT_INFO"
	.align	4
        /*0000*/ 	.byte	0x02, 0x09, 0x01, 0x00, 0x02, 0x02, 0x04, 0x00, 0x02, 0x05, 0x05, 0x00, 0x03, 0x07, 0x01, 0x01
        /*0010*/ 	.byte	0x02, 0x03, 0x01, 0x00, 0x02, 0x06, 0x01, 0x00, 0x04, 0x0b, 0x08, 0x00, 0x00, 0x00, 0x00, 0x00
        /*0020*/ 	.byte	0x00, 0x00, 0x00, 0x00


//--------------------- .nv.info._ZN7cutlass13device_kernelINS_4gemm6kernel13GemmUniversalIN4cute5tupleIJiiiiEEENS1_10collective13CollectiveMmaINS1_37MainloopSm90TmaGmmaWarpSpecializedFP8ILi6ENS5_IJNS4_1CILi1EEESB_SB_EEENS1_35KernelTmaWarpSpecializedCooperativeEEENS5_IJNSA_ILi256EEESF_NSA_ILi64EEEEEENS_12float_e4m3_tENS5_IJlSB_lEEESI_SJ_NS4_8TiledMMAINS4_8MMA_AtomIJNS4_4SM904GMMA31MMA_64x256x32_F32E4M3E4M3_SS_TNILNSN_7ScaleInE1ELSP_1EEEEEENS4_6LayoutINS5_IJNSA_ILi2EEESB_SB_EEENS5_IJSB_NSA_ILi0EEESV_EEEEENS5_IJNS4_10UnderscoreESY_SY_EEEEENS4_13SM90_TMA_LOADENS4_14ComposedLayoutINS4_7SwizzleILi2ELi4ELi3EEENS4_18smem_ptr_flag_bitsILi8EEENSS_INS5_IJNSA_ILi8EEESG_EEENS5_IJSG_SB_EEEEEEEvNS4_8identityES11_S1B_vS1C_EENS_8epilogue10collective18CollectiveEpilogueINS1E_22Sm90TmaWarpSpecializedILi4ELi2ELi16ELb0ELb0EEEJSH_NS5_IJNSA_ILi128EEENSA_ILi32EEEEEESI_SJ_SI_SJ_NS1E_6fusion15FusionCallbacksIS1I_NS1M_13LinCombEltActINS1E_6thread7SigmoidESI_fSI_fLNS_15FloatRoundStyleE2EEESH_S1L_JEEES11_NS12_INS13_ILi1ELi4ELi3EEES16_NSS_INS5_IJS17_S1K_EEENS5_IJS1K_SB_EEEEEEENS4_39AutoVectorizingCopyWithAssumedAlignmentILi128EEENS4_14SM90_TMA_STOREES1Y_S20_NS4_9Copy_AtomIJNS4_17SM90_U32x4_STSM_NENS_6half_tEEEEvEEEvvEEEEvNT_6ParamsE --------------------------
	.section	.nv.info._ZN7cutlass13device_kernelINS_4gemm6kernel13GemmUniversalIN4cute5tupleIJiiiiEEENS1_10collective13CollectiveMmaINS1_37MainloopSm90TmaGmmaWarpSpecializedFP8ILi6ENS5_IJNS4_1CILi1EEESB_SB_EEENS1_35KernelTmaWarpSpecializedCooperativeEEENS5_IJNSA_ILi256EEESF_NSA_ILi64EEEEEENS_12float_e4m3_tENS5_IJlSB_lEEESI_SJ_NS4_8TiledMMAINS4_8MMA_AtomIJNS4_4SM904GMMA31MMA_64x256x32_F32E4M3E4M3_SS_TNILNSN_7ScaleInE1ELSP_1EEEEEENS4_6LayoutINS5_IJNSA_ILi2EEESB_SB_EEENS5_IJSB_NSA_ILi0EEESV_EEEEENS5_IJNS4_10UnderscoreESY_SY_EEEEENS4_13SM90_TMA_LOADENS4_14ComposedLayoutINS4_7SwizzleILi2ELi4ELi3EEENS4_18smem_ptr_flag_bitsILi8EEENSS_INS5_IJNSA_ILi8EEESG_EEENS5_IJSG_SB_EEEEEEEvNS4_8identityES11_S1B_vS1C_EENS_8epilogue10collective18CollectiveEpilogueINS1E_22Sm90TmaWarpSpecializedILi4ELi2ELi16ELb0ELb0EEEJSH_NS5_IJNSA_ILi128EEENSA_ILi32EEEEEESI_SJ_SI_SJ_NS1E_6fusion15FusionCallbacksIS1I_NS1M_13LinCombEltActINS1E_6thread7SigmoidESI_fSI_fLNS_15FloatRoundStyleE2EEESH_S1L_JEEES11_NS12_INS13_ILi1ELi4ELi3EEES16_NSS_INS5_IJS17_S1K_EEENS5_IJS1K_SB_EEEEEEENS4_39AutoVectorizingCopyWithAssumedAlignmentILi128EEENS4_14SM90_TMA_STOREES1Y_S20_NS4_9Copy_AtomIJNS4_17SM90_U32x4_STSM_NENS_6half_tEEEEvEEEvvEEEEvNT_6ParamsE,"",@"SHT_CUDA_INFO"
	.sectionflags	@""
	.align	4


	//----- nvinfo : EIATTR_CUDA_API_VERSION
	.align		4
        /*0000*/ 	.byte	0x04, 0x37
        /*0002*/ 	.short	(.L_24 - .L_23)
.L_23:
        /*0004*/ 	.word	0x00000082


	//----- nvinfo : EIATTR_KPARAM_INFO
	.align		4
.L_24:
        /*0008*/ 	.byte	0x04, 0x17
        /*000a*/ 	.short	(.L_26 - .L_25)
.L_25:
        /*000c*/ 	.word	0x00000000
        /*0010*/ 	.short	0x0000
        /*0012*/ 	.short	0x0070
        /*0014*/ 	.byte	0x00, 0xf0, 0x01, 0x1c


	//----- nvinfo : EIATTR_SPARSE_MMA_MASK
	.align		4
.L_26:
        /*0018*/ 	.byte	0x03, 0x50
        /*001a*/ 	.short	0x0000


	//----- nvinfo : EIATTR_MAXREG_COUNT
	.align		4
        /*001c*/ 	.byte	0x03, 0x1b
        /*001e*/ 	.short	0x00a8


	//----- nvinfo : EIATTR_NUM_BARRIERS
	.align		4
        /*0020*/ 	.byte	0x02, 0x4c
        /*0022*/ 	.byte	0x02
	.zero		1


	//----- nvinfo : EIATTR_EXTERNS
	.align		4
        /*0024*/ 	.byte	0x04, 0x0f
        /*0026*/ 	.short	(.L_28 - .L_27)


	//   ....[0]....
	.align		4
.L_27:
        /*0028*/ 	.word	index@(__assertfail)


	//----- nvinfo : EIATTR_ANNOTATIONS
	.align		4
.L_28:
        /*002c*/ 	.byte	0x04, 0x55
        /*002e*/ 	.short	(.L_30 - .L_29)


	//   ....[0]....
.L_29:
        /*0030*/ 	.word	0x00000001
        /*0034*/ 	.byte	0x20, 0x0b, 0x00, 0x00, 0x01, 0x00, 0x00, 0x00, 0x50, 0x0b, 0x00, 0x00, 0x01, 0x00, 0x00, 0x00
        /* <DEDUP_REMOVED lines=1537> */
        /*6054*/ 	.byte	0x30, 0x67, 0x03, 0x00


	//----- nvinfo : EIATTR_MERCURY_ISA_VERSION
	.align		4
.L_30:
        /*6058*/ 	.byte	0x03, 0x5f
        /*605a*/ 	.short	0x0101


	//----- nvinfo : EIATTR_INT_WARP_WIDE_INSTR_OFFSETS
	.align		4
        /*605c*/ 	.byte	0x04, 0x31
        /*605e*/ 	.short	(.L_32 - .L_31)


	//   ....[0]....
.L_31:
        /*6060*/ 	.word	0x000009f0


	//   ....[1]....
        /*6064*/ 	.word	0x00000a10


	//   ....[2]....
        /*6068*/ 	.word	0x00000a20


	//----- nvinfo : EIATTR_COOP_GROUP_MASK_REGIDS
	.align		4
.L_32:
        /*606c*/ 	.byte	0x04, 0x29
        /*606e*/ 	.short	(.L_34 - .L_33)


	//   ....[0]....
.L_33:
        /*6070*/ 	.word	0xffffffff


	//   ....[1]....
        /*6074*/ 	.word	0xffffffff


	//   ....[2]....
        /*6078*/ 	.word	0xffffffff


	//   ....[3]....
        /*607c*/ 	.word	0xffffffff


	//   ....[4]....
        /*6080*/ 	.word	0xffffffff


	//   ....[5]....
        /*6084*/ 	.word	0xffffffff


	//----- nvinfo : EIATTR_COOP_GROUP_INSTR_OFFSETS
	.align		4
.L_34:
        /*6088*/ 	.byte	0x04, 0x28
        /*608a*/ 	.short	(.L_36 - .L_35)


	//   ....[0]....
.L_35:
        /*608c*/ 	.word	0x00000060


	//   ....[1]....
        /*6090*/ 	.word	0x00000090


	//   ....[2]....
        /*6094*/ 	.word	0x000004e0


	//   ....[3]....
        /*6098*/ 	.word	0x00000710


	//   ....[4]....
        /*609c*/ 	.word	0x00000900


	//   ....[5]....
        /*60a0*/ 	.word	0x00002d80


	//----- nvinfo : EIATTR_REG_RECONFIG
	.align		4
.L_36:
        /*60a4*/ 	.byte	0x01, 0x54
	.zero		2


	//----- nvinfo : EIATTR_SYSCALL_OFFSETS
	.align		4
        /*60a8*/ 	.byte	0x04, 0x46
        /*60aa*/ 	.short	(.L_38 - .L_37)


	//   ....[0]....
.L_37:
        /*60ac*/ 	.word	0x000113b0


	//   ....[1]....
        /*60b0*/ 	.word	0x000114f0


	//----- nvinfo : EIATTR_MBARRIER_INSTR_OFFSETS
	.align		4
.L_38:
        /*60b4*/ 	.byte	0x04, 0x39
        /*60b6*/ 	.short	(.L_40 - .L_39)


	//   ....[0]....
.L_39:
        /*60b8*/ 	.word	0x00000640
        /*60bc*/ 	.word	0x000000ff
        /*60c0*/ 	.word	0x00000000
        /*60c4*/ 	.short	0x0100
        /*60c6*/ 	.byte	0x08
	.zero		1


	//   ....[1]....
        /*60c8*/ 	.word	0x00000650
        /*60cc*/ 	.word	0x000000ff
        /*60d0*/ 	.word	0x00000030
        /*60d4*/ 	.short	0x0100
        /*60d6*/ 	.byte	0x08
	.zero		1


	//   ....[2]....
        /*60d8*/ 	.word	0x00000660
        /*60dc*/ 	.word	0x000000ff
        /*60e0*/ 	.word	0x00000008
        /*60e4*/ 	.short	0x0100
        /*60e6*/ 	.byte	0x08
	.zero		1


	//   ....[3]....
        /*60e8*/ 	.word	0x00000670
        /*60ec*/ 	.word	0x000000ff
        /*60f0*/ 	.word	0x00000038
        /*60f4*/ 	.short	0x0100
        /*60f6*/ 	.byte	0x08
	.zero		1


	//   ....[4]....
        /*60f8*/ 	.word	0x00000680
        /*60fc*/ 	.word	0x000000ff
        /*6100*/ 	.word	0x00000010
        /*6104*/ 	.short	0x0100
        /*6106*/ 	.byte	0x08
	.zero		1


	//   ....[5]....
        /*6108*/ 	.word	0x00000690
        /*610c*/ 	.word	0x000000ff
        /*6110*/ 	.word	0x00000040
        /*6114*/ 	.short	0x0100
        /*6116*/ 	.byte	0x08
	.zero		1


	//   ....[6]....
        /*6118*/ 	.word	0x000006a0
        /*611c*/ 	.word	0x000000ff
        /*6120*/ 	.word	0x00000018
        /*6124*/ 	.short	0x0100
        /*6126*/ 	.byte	0x08
	.zero		1


	//   ....[7]....
        /*6128*/ 	.word	0x000006b0
        /*612c*/ 	.word	0x000000ff
        /*6130*/ 	.word	0x00000048
        /*6134*/ 	.short	0x0100
        /*6136*/ 	.byte	0x08
	.zero		1


	//   ....[8]....
        /*6138*/ 	.word	0x000006c0
        /*613c*/ 	.word	0x000000ff
        /*6140*/ 	.word	0x00000020
        /*6144*/ 	.short	0x0100
        /*6146*/ 	.byte	0x08
	.zero		1


	//   ....[9]....
        /*6148*/ 	.word	0x000006d0
        /*614c*/ 	.word	0x000000ff
        /*6150*/ 	.word	0x00000050
        /*6154*/ 	.short	0x0100
        /*6156*/ 	.byte	0x08
	.zero		1


	//   ....[10]....
        /*6158*/ 	.word	0x000006e0
        /*615c*/ 	.word	0x000000ff
        /*6160*/ 	.word	0x00000028
        /*6164*/ 	.short	0x0100
        /*6166*/ 	.byte	0x08
	.zero		1


	//   ....[11]....
        /*6168*/ 	.word	0x000006f0
        /*616c*/ 	.word	0x000000ff
        /*6170*/ 	.word	0x00000058
        /*6174*/ 	.short	0x0100
        /*6176*/ 	.byte	0x08
	.zero		1


	//   ....[12]....
        /*6178*/ 	.word	0x00000830
        /*617c*/ 	.word	0x000000ff
        /*6180*/ 	.word	0x00000060
        /*6184*/ 	.short	0x0100
        /*6186*/ 	.byte	0x08
	.zero		1


	//   ....[13]....
        /*6188*/ 	.word	0x00000840
        /*618c*/ 	.word	0x000000ff
        /*6190*/ 	.word	0x00000080
        /*6194*/ 	.short	0x0100
        /*6196*/ 	.byte	0x08
	.zero		1


	//   ....[14]....
        /*6198*/ 	.word	0x00000850
        /*619c*/ 	.word	0x000000ff
        /*61a0*/ 	.word	0x00000068
        /*61a4*/ 	.short	0x0100
        /*61a6*/ 	.byte	0x08
	.zero		1


	//   ....[15]....
        /*61a8*/ 	.word	0x00000860
        /*61ac*/ 	.word	0x000000ff
        /*61b0*/ 	.word	0x00000088
        /*61b4*/ 	.short	0x0100
        /*61b6*/ 	.byte	0x08
	.zero		1


	//   ....[16]....
        /*61b8*/ 	.word	0x00000870
        /*61bc*/ 	.word	0x000000ff
        /*61c0*/ 	.word	0x00000070
        /*61c4*/ 	.short	0x0100
        /*61c6*/ 	.byte	0x08
	.zero		1


	//   ....[17]....
        /*61c8*/ 	.word	0x00000880
        /*61cc*/ 	.word	0x000000ff
        /*61d0*/ 	.word	0x00000090
        /*61d4*/ 	.short	0x0100
        /*61d6*/ 	.byte	0x08
	.zero		1


	//   ....[18]....
        /*61d8*/ 	.word	0x00000890
        /*61dc*/ 	.word	0x000000ff
        /*61e0*/ 	.word	0x00000078
        /*61e4*/ 	.short	0x0100
        /*61e6*/ 	.byte	0x08
	.zero		1


	//   ....[19]....
        /*61e8*/ 	.word	0x000008a0
        /*61ec*/ 	.word	0x000000ff
        /*61f0*/ 	.word	0x00000098
        /*61f4*/ 	.short	0x0100
        /*61f6*/ 	.byte	0x08
	.zero		1


	//   ....[20]....
        /*61f8*/ 	.word	0x00000b70
        /*61fc*/ 	.word	0x000000ff
        /*6200*/ 	.word	0x000000a0
        /*6204*/ 	.short	0x0100
        /*6206*/ 	.byte	0x08
	.zero		1


	//   ....[21]....
        /*6208*/ 	.word	0x00000b80
        /*620c*/ 	.word	0x000000ff
        /*6210*/ 	.word	0x000000a8
        /*6214*/ 	.short	0x0100
        /*6216*/ 	.byte	0x08
	.zero		1


	//   ....[22]....
        /*6218*/ 	.word	0x00003170
        /*621c*/ 	.word	0x000000ff
        /*6220*/ 	.word	0x00000000
        /*6224*/ 	.short	0x010a
        /*6226*/ 	.byte	0x04
	.zero		1


	//   ....[23]....
        /*6228*/ 	.word	0x000031b0
        /*622c*/ 	.word	0x000000ff
        /*6230*/ 	.word	0x00000000
        /*6234*/ 	.short	0x010a
        /*6236*/ 	.byte	0x04
	.zero		1


	//   ....[24]....
        /*6238*/ 	.word	0x00007770
        /*623c*/ 	.word	0x000000ff
        /*6240*/ 	.word	0x00000000
        /*6244*/ 	.short	0x010a
        /*6246*/ 	.byte	0x06
	.zero		1


	//   ....[25]....
        /*6248*/ 	.word	0x000077b0
        /*624c*/ 	.word	0x000000ff
        /*6250*/ 	.word	0x00000000
        /*6254*/ 	.short	0x010a
        /*6256*/ 	.byte	0x06
	.zero		1


	//   ....[26]....
        /*6258*/ 	.word	0x0000d560
        /*625c*/ 	.word	0x000000ff
        /*6260*/ 	.word	0x00000000
        /*6264*/ 	.short	0x0101
        /*6266*/ 	.byte	0x05
	.zero		1


	//   ....[27]....
        /*6268*/ 	.word	0x00011190
        /*626c*/ 	.word	0x000000ff
        /*6270*/ 	.word	0x00000000
        /*6274*/ 	.short	0x0101
        /*6276*/ 	.byte	0x06
	.zero		1


	//   ....[28]....
        /*6278*/ 	.word	0x000119c0
        /*627c*/ 	.word	0x00000004
        /*6280*/ 	.word	0x00000060
        /*6284*/ 	.short	0x010a
        /*6286*/ 	.byte	0x3f
	.zero		1


	//   ....[29]....
        /*6288*/ 	.word	0x00011c70
        /*628c*/ 	.word	0x00000004
        /*6290*/ 	.word	0x00000000
        /*6294*/ 	.short	0x0101
        /*6296*/ 	.byte	0x3f
	.zero		1


	//   ....[30]....
        /*6298*/ 	.word	0x00013ab0
        /*629c*/ 	.word	0x00000004
        /*62a0*/ 	.word	0x00000060
        /*62a4*/ 	.short	0x010a
        /*62a6*/ 	.byte	0x3f
	.zero		1


	//   ....[31]....
        /*62a8*/ 	.word	0x00013d30
        /*62ac*/ 	.word	0x00000004
        /*62b0*/ 	.word	0x00000000
        /*62b4*/ 	.short	0x0101
        /*62b6*/ 	.byte	0x3f
	.zero		1


	//   ....[32]....
        /*62b8*/ 	.word	0x00015c10
        /*62bc*/ 	.word	0x00000004
        /*62c0*/ 	.word	0x00000060
        /*62c4*/ 	.short	0x010a
        /*62c6*/ 	.byte	0x3f
	.zero		1


	//   ....[33]....
        /*62c8*/ 	.word	0x00015ed0
        /*62cc*/ 	.word	0x00000004
        /*62d0*/ 	.word	0x00000000
        /*62d4*/ 	.short	0x0101
        /*62d6*/ 	.byte	0x3f
	.zero		1


	//   ....[34]....
        /*62d8*/ 	.word	0x00017c70
        /*62dc*/ 	.word	0x00000004
        /*62e0*/ 	.word	0x00000060
        /*62e4*/ 	.short	0x010a
        /*62e6*/ 	.byte	0x3f
	.zero		1


	//   ....[35]....
        /*62e8*/ 	.word	0x00017f30
        /*62ec*/ 	.word	0x00000004
        /*62f0*/ 	.word	0x00000000
        /*62f4*/ 	.short	0x0101
        /*62f6*/ 	.byte	0x3f
	.zero		1


	//   ....[36]....
        /*62f8*/ 	.word	0x00019e00
        /*62fc*/ 	.word	0x00000004
        /*6300*/ 	.word	0x00000060
        /*6304*/ 	.short	0x010a
        /*6306*/ 	.byte	0x3f
	.zero		1


	//   ....[37]....
        /*6308*/ 	.word	0x0001a0e0
        /*630c*/ 	.word	0x00000004
        /*6310*/ 	.word	0x00000000
        /*6314*/ 	.short	0x0101
        /*6316*/ 	.byte	0x3f
	.zero		1


	//   ....[38]....
        /*6318*/ 	.word	0x0001bea0
        /*631c*/ 	.word	0x00000004
        /*6320*/ 	.word	0x00000060
        /*6324*/ 	.short	0x010a
        /*6326*/ 	.byte	0x3f
	.zero		1


	//   ....[39]....
        /*6328*/ 	.word	0x0001c180
        /*632c*/ 	.word	0x00000004
        /*6330*/ 	.word	0x00000000
        /*6334*/ 	.short	0x0101
        /*6336*/ 	.byte	0x3f
	.zero		1


	//   ....[40]....
        /*6338*/ 	.word	0x0001e040
        /*633c*/ 	.word	0x00000004
        /*6340*/ 	.word	0x00000060
        /*6344*/ 	.short	0x010a
        /*6346*/ 	.byte	0x3f
	.zero		1


	//   ....[41]....
        /*6348*/ 	.word	0x0001e320
        /*634c*/ 	.word	0x00000004
        /*6350*/ 	.word	0x00000000
        /*6354*/ 	.short	0x0101
        /*6356*/ 	.byte	0x3f
	.zero		1


	//   ....[42]....
        /*6358*/ 	.word	0x000200e0
        /*635c*/ 	.word	0x00000004
        /*6360*/ 	.word	0x00000060
        /*6364*/ 	.short	0x010a
        /*6366*/ 	.byte	0x3f
	.zero		1


	//   ....[43]....
        /*6368*/ 	.word	0x000203c0
        /*636c*/ 	.word	0x00000004
        /*6370*/ 	.word	0x00000000
        /*6374*/ 	.short	0x0101
        /*6376*/ 	.byte	0x3f
	.zero		1


	//   ....[44]....
        /*6378*/ 	.word	0x00022280
        /*637c*/ 	.word	0x00000004
        /*6380*/ 	.word	0x00000060
        /*6384*/ 	.short	0x010a
        /*6386*/ 	.byte	0x3f
	.zero		1


	//   ....[45]....
        /*6388*/ 	.word	0x00022560
        /*638c*/ 	.word	0x00000004
        /*6390*/ 	.word	0x00000000
        /*6394*/ 	.short	0x0101
        /*6396*/ 	.byte	0x3f
	.zero		1


	//   ....[46]....
        /*6398*/ 	.word	0x00024320
        /*639c*/ 	.word	0x00000004
        /*63a0*/ 	.word	0x00000060
        /*63a4*/ 	.short	0x010a
        /*63a6*/ 	.byte	0x3f
	.zero		1


	//   ....[47]....
        /*63a8*/ 	.word	0x00024600
        /*63ac*/ 	.word	0x00000004
        /*63b0*/ 	.word	0x00000000
        /*63b4*/ 	.short	0x0101
        /*63b6*/ 	.byte	0x3f
	.zero		1


	//   ....[48]....
        /*63b8*/ 	.word	0x000264c0
        /*63bc*/ 	.word	0x00000004
        /*63c0*/ 	.word	0x00000060
        /*63c4*/ 	.short	0x010a
        /*63c6*/ 	.byte	0x3f
	.zero		1


	//   ....[49]....
        /*63c8*/ 	.word	0x000267a0
        /*63cc*/ 	.word	0x00000004
        /*63d0*/ 	.word	0x00000000
        /*63d4*/ 	.short	0x0101
        /*63d6*/ 	.byte	0x3f
	.zero		1


	//   ....[50]....
        /*63d8*/ 	.word	0x000285e0
        /*63dc*/ 	.word	0x00000004
        /*63e0*/ 	.word	0x00000060
        /*63e4*/ 	.short	0x010a
        /*63e6*/ 	.byte	0x3f
	.zero		1


	//   ....[51]....
        /*63e8*/ 	.word	0x000288c0
        /*63ec*/ 	.word	0x00000004
        /*63f0*/ 	.word	0x00000000
        /*63f4*/ 	.short	0x0101
        /*63f6*/ 	.byte	0x3f
	.zero		1


	//   ....[52]....
        /*63f8*/ 	.word	0x0002a780
        /*63fc*/ 	.word	0x00000004
        /*6400*/ 	.word	0x00000060
        /*6404*/ 	.short	0x010a
        /*6406*/ 	.byte	0x3f
	.zero		1


	//   ....[53]....
        /*6408*/ 	.word	0x0002aa60
        /*640c*/ 	.word	0x00000004
        /*6410*/ 	.word	0x00000000
        /*6414*/ 	.short	0x0101
        /*6416*/ 	.byte	0x3f
	.zero		1


	//   ....[54]....
        /*6418*/ 	.word	0x0002c920
        /*641c*/ 	.word	0x00000004
        /*6420*/ 	.word	0x00000060
        /*6424*/ 	.short	0x010a
        /*6426*/ 	.byte	0x3f
	.zero		1


	//   ....[55]....
        /*6428*/ 	.word	0x0002cc00
        /*642c*/ 	.word	0x00000004
        /*6430*/ 	.word	0x00000000
        /*6434*/ 	.short	0x0101
        /*6436*/ 	.byte	0x3f
	.zero		1


	//   ....[56]....
        /*6438*/ 	.word	0x0002eac0
        /*643c*/ 	.word	0x00000004
        /*6440*/ 	.word	0x00000060
        /*6444*/ 	.short	0x010a
        /*6446*/ 	.byte	0x3f
	.zero		1


	//   ....[57]....
        /*6448*/ 	.word	0x0002eda0
        /*644c*/ 	.word	0x00000004
        /*6450*/ 	.word	0x00000000
        /*6454*/ 	.short	0x0101
        /*6456*/ 	.byte	0x3f
	.zero		1


	//   ....[58]....
        /*6458*/ 	.word	0x00030c60
        /*645c*/ 	.word	0x00000005
        /*6460*/ 	.word	0x00000060
        /*6464*/ 	.short	0x010a
        /*6466*/ 	.byte	0x3f
	.zero		1


	//   ....[59]....
        /*6468*/ 	.word	0x00030ef0
        /*646c*/ 	.word	0x00000004
        /*6470*/ 	.word	0x00000000
        /*6474*/ 	.short	0x0101
        /*6476*/ 	.byte	0x3f
	.zero		1


	//   ....[60]....
        /*6478*/ 	.word	0x00033bc0
        /*647c*/ 	.word	0x000000ff
        /*6480*/ 	.word	0x000000a8
        /*6484*/ 	.short	0x010a
        /*6486*/ 	.byte	0x04
	.zero		1


	//   ....[61]....
        /*6488*/ 	.word	0x00033fe0
        /*648c*/ 	.word	0x000000ff
        /*6490*/ 	.word	0x00000080
        /*6494*/ 	.short	0x010a
        /*6496*/ 	.byte	0x0d
	.zero		1


	//   ....[62]....
        /*6498*/ 	.word	0x000340d0
        /*649c*/ 	.word	0x000000ff
        /*64a0*/ 	.word	0x00000060
        /*64a4*/ 	.short	0x010b
        /*64a6*/ 	.byte	0x0d
	.zero		1


	//   ....[63]....
        /*64a8*/ 	.word	0x00034130
        /*64ac*/ 	.word	0x000000ff
        /*64b0*/ 	.word	0x00000000
        /*64b4*/ 	.short	0x0101
        /*64b6*/ 	.byte	0x1e
	.zero		1


	//   ....[64]....
        /*64b8*/ 	.word	0x00034160
        /*64bc*/ 	.word	0x000000ff
        /*64c0*/ 	.word	0x00000088
        /*64c4*/ 	.short	0x010a
        /*64c6*/ 	.byte	0x0d
	.zero		1


	//   ....[65]....
        /*64c8*/ 	.word	0x00034270
        /*64cc*/ 	.word	0x000000ff
        /*64d0*/ 	.word	0x00000068
        /*64d4*/ 	.short	0x010b
        /*64d6*/ 	.byte	0x0d
	.zero		1


	//   ....[66]....
        /*64d8*/ 	.word	0x000342e0
        /*64dc*/ 	.word	0x000000ff
        /*64e0*/ 	.word	0x00000000
        /*64e4*/ 	.short	0x0101
        /*64e6*/ 	.byte	0x1d
	.zero		1


	//   ....[67]....
        /*64e8*/ 	.word	0x00034310
        /*64ec*/ 	.word	0x000000ff
        /*64f0*/ 	.word	0x00000090
        /*64f4*/ 	.short	0x010a
        /*64f6*/ 	.byte	0x0d
	.zero		1


	//   ....[68]....
        /*64f8*/ 	.word	0x00034410
        /*64fc*/ 	.word	0x000000ff
        /*6500*/ 	.word	0x00000070
        /*6504*/ 	.short	0x010b
        /*6506*/ 	.byte	0x0d
	.zero		1


	//   ....[69]....
        /*6508*/ 	.word	0x00034470
        /*650c*/ 	.word	0x000000ff
        /*6510*/ 	.word	0x00000000
        /*6514*/ 	.short	0x0101
        /*6516*/ 	.byte	0x16
	.zero		1


	//   ....[70]....
        /*6518*/ 	.word	0x000344a0
        /*651c*/ 	.word	0x000000ff
        /*6520*/ 	.word	0x00000098
        /*6524*/ 	.short	0x010a
        /*6526*/ 	.byte	0x0d
	.zero		1


	//   ....[71]....
        /*6528*/ 	.word	0x000345a0
        /*652c*/ 	.word	0x000000ff
        /*6530*/ 	.word	0x00000078
        /*6534*/ 	.short	0x010b
        /*6536*/ 	.byte	0x0d
	.zero		1


	//   ....[72]....
        /*6538*/ 	.word	0x00034610
        /*653c*/ 	.word	0x000000ff
        /*6540*/ 	.word	0x00000000
        /*6544*/ 	.short	0x0101
        /*6546*/ 	.byte	0x17
	.zero		1


	//   ....[73]....
        /*6548*/ 	.word	0x00034650
        /*654c*/ 	.word	0x000000ff
        /*6550*/ 	.word	0x00000080
        /*6554*/ 	.short	0x010a
        /*6556*/ 	.byte	0x0d
	.zero		1


	//   ....[74]....
        /*6558*/ 	.word	0x00034740
        /*655c*/ 	.word	0x000000ff
        /*6560*/ 	.word	0x00000060
        /*6564*/ 	.short	0x010b
        /*6566*/ 	.byte	0x0d
	.zero		1


	//   ....[75]....
        /*6568*/ 	.word	0x00034780
        /*656c*/ 	.word	0x000000ff
        /*6570*/ 	.word	0x00000000
        /*6574*/ 	.short	0x0101
        /*6576*/ 	.byte	0x1e
	.zero		1


	//   ....[76]....
        /*6578*/ 	.word	0x000347b0
        /*657c*/ 	.word	0x000000ff
        /*6580*/ 	.word	0x00000088
        /*6584*/ 	.short	0x010a
        /*6586*/ 	.byte	0x0d
	.zero		1


	//   ....[77]....
        /*6588*/ 	.word	0x000348b0
        /*658c*/ 	.word	0x000000ff
        /*6590*/ 	.word	0x00000068
        /*6594*/ 	.short	0x010b
        /*6596*/ 	.byte	0x0d
	.zero		1


	//   ....[78]....
        /*6598*/ 	.word	0x000348f0
        /*659c*/ 	.word	0x000000ff
        /*65a0*/ 	.word	0x00000000
        /*65a4*/ 	.short	0x0101
        /*65a6*/ 	.byte	0x1d
	.zero		1


	//   ....[79]....
        /*65a8*/ 	.word	0x00034930
        /*65ac*/ 	.word	0x000000ff
        /*65b0*/ 	.word	0x00000090
        /*65b4*/ 	.short	0x010a
        /*65b6*/ 	.byte	0x0d
	.zero		1


	//   ....[80]....
        /*65b8*/ 	.word	0x00034a20
        /*65bc*/ 	.word	0x000000ff
        /*65c0*/ 	.word	0x00000070
        /*65c4*/ 	.short	0x010b
        /*65c6*/ 	.byte	0x0d
	.zero		1


	//   ....[81]....
        /*65c8*/ 	.word	0x00034a60
        /*65cc*/ 	.word	0x000000ff
        /*65d0*/ 	.word	0x00000000
        /*65d4*/ 	.short	0x0101
        /*65d6*/ 	.byte	0x16
	.zero		1


	//   ....[82]....
        /*65d8*/ 	.word	0x00034a90
        /*65dc*/ 	.word	0x000000ff
        /*65e0*/ 	.word	0x00000098
        /*65e4*/ 	.short	0x010a
        /*65e6*/ 	.byte	0x0d
	.zero		1


	//   ....[83]....
        /*65e8*/ 	.word	0x00034b90
        /*65ec*/ 	.word	0x000000ff
        /*65f0*/ 	.word	0x00000078
        /*65f4*/ 	.short	0x010b
        /*65f6*/ 	.byte	0x0d
	.zero		1


	//   ....[84]....
        /*65f8*/ 	.word	0x00034bd0
        /*65fc*/ 	.word	0x000000ff
        /*6600*/ 	.word	0x00000000
        /*6604*/ 	.short	0x0101
        /*6606*/ 	.byte	0x17
	.zero		1


	//   ....[85]....
        /*6608*/ 	.word	0x00034c10
        /*660c*/ 	.word	0x000000ff
        /*6610*/ 	.word	0x00000080
        /*6614*/ 	.short	0x010a
        /*6616*/ 	.byte	0x0d
	.zero		1


	//   ....[86]....
        /*6618*/ 	.word	0x00034d10
        /*661c*/ 	.word	0x000000ff
        /*6620*/ 	.word	0x00000060
        /*6624*/ 	.short	0x010b
        /*6626*/ 	.byte	0x0d
	.zero		1


	//   ....[87]....
        /*6628*/ 	.word	0x00034d50
        /*662c*/ 	.word	0x000000ff
        /*6630*/ 	.word	0x00000000
        /*6634*/ 	.short	0x0101
        /*6636*/ 	.byte	0x1e
	.zero		1


	//   ....[88]....
        /*6638*/ 	.word	0x00034d80
        /*663c*/ 	.word	0x000000ff
        /*6640*/ 	.word	0x00000088
        /*6644*/ 	.short	0x010a
        /*6646*/ 	.byte	0x0d
	.zero		1


	//   ....[89]....
        /*6648*/ 	.word	0x00034e80
        /*664c*/ 	.word	0x000000ff
        /*6650*/ 	.word	0x00000068
        /*6654*/ 	.short	0x010b
        /*6656*/ 	.byte	0x0d
	.zero		1


	//   ....[90]....
        /*6658*/ 	.word	0x00034ec0
        /*665c*/ 	.word	0x000000ff
        /*6660*/ 	.word	0x00000000
        /*6664*/ 	.short	0x0101
        /*6666*/ 	.byte	0x1d
	.zero		1


	//   ....[91]....
        /*6668*/ 	.word	0x00034f00
        /*666c*/ 	.word	0x000000ff
        /*6670*/ 	.word	0x00000090
        /*6674*/ 	.short	0x010a
        /*6676*/ 	.byte	0x0d
	.zero		1


	//   ....[92]....
        /*6678*/ 	.word	0x00035000
        /*667c*/ 	.word	0x000000ff
        /*6680*/ 	.word	0x00000070
        /*6684*/ 	.short	0x010b
        /*6686*/ 	.byte	0x0d
	.zero		1


	//   ....[93]....
        /*6688*/ 	.word	0x00035040
        /*668c*/ 	.word	0x000000ff
        /*6690*/ 	.word	0x00000000
        /*6694*/ 	.short	0x0101
        /*6696*/ 	.byte	0x16
	.zero		1


	//   ....[94]....
        /*6698*/ 	.word	0x00035070
        /*669c*/ 	.word	0x000000ff
        /*66a0*/ 	.word	0x00000098
        /*66a4*/ 	.short	0x010a
        /*66a6*/ 	.byte	0x0d
	.zero		1


	//   ....[95]....
        /*66a8*/ 	.word	0x00035170
        /*66ac*/ 	.word	0x000000ff
        /*66b0*/ 	.word	0x00000078
        /*66b4*/ 	.short	0x010b
        /*66b6*/ 	.byte	0x0d
	.zero		1


	//   ....[96]....
        /*66b8*/ 	.word	0x000351b0
        /*66bc*/ 	.word	0x000000ff
        /*66c0*/ 	.word	0x00000000
        /*66c4*/ 	.short	0x0101
        /*66c6*/ 	.byte	0x17
	.zero		1


	//   ....[97]....
        /*66c8*/ 	.word	0x000351f0
        /*66cc*/ 	.word	0x000000ff
        /*66d0*/ 	.word	0x00000080
        /*66d4*/ 	.short	0x010a
        /*66d6*/ 	.byte	0x0d
	.zero		1


	//   ....[98]....
        /*66d8*/ 	.word	0x000352f0
        /*66dc*/ 	.word	0x000000ff
        /*66e0*/ 	.word	0x00000060
        /*66e4*/ 	.short	0x010b
        /*66e6*/ 	.byte	0x0d
	.zero		1


	//   ....[99]....
        /*66e8*/ 	.word	0x00035330
        /*66ec*/ 	.word	0x000000ff
        /*66f0*/ 	.word	0x00000000
        /*66f4*/ 	.short	0x0101
        /*66f6*/ 	.byte	0x1e
	.zero		1


	//   ....[100]....
        /*66f8*/ 	.word	0x00035360
        /*66fc*/ 	.word	0x000000ff
        /*6700*/ 	.word	0x00000088
        /*6704*/ 	.short	0x010a
        /*6706*/ 	.byte	0x0d
	.zero		1


	//   ....[101]....
        /*6708*/ 	.word	0x00035460
        /*670c*/ 	.word	0x000000ff
        /*6710*/ 	.word	0x00000068
        /*6714*/ 	.short	0x010b
        /*6716*/ 	.byte	0x0d
	.zero		1


	//   ....[102]....
        /*6718*/ 	.word	0x000354a0
        /*671c*/ 	.word	0x000000ff
        /*6720*/ 	.word	0x00000000
        /*6724*/ 	.short	0x0101
        /*6726*/ 	.byte	0x1d
	.zero		1


	//   ....[103]....
        /*6728*/ 	.word	0x000354e0
        /*672c*/ 	.word	0x000000ff
        /*6730*/ 	.word	0x00000090
        /*6734*/ 	.short	0x010a
        /*6736*/ 	.byte	0x0d
	.zero		1


	//   ....[104]....
        /*6738*/ 	.word	0x000355e0
        /*673c*/ 	.word	0x000000ff
        /*6740*/ 	.word	0x00000070
        /*6744*/ 	.short	0x010b
        /*6746*/ 	.byte	0x0d
	.zero		1


	//   ....[105]....
        /*6748*/ 	.word	0x00035620
        /*674c*/ 	.word	0x000000ff
        /*6750*/ 	.word	0x00000000
        /*6754*/ 	.short	0x0101
        /*6756*/ 	.byte	0x16
	.zero		1


	//   ....[106]....
        /*6758*/ 	.word	0x00035650
        /*675c*/ 	.word	0x000000ff
        /*6760*/ 	.word	0x00000098
        /*6764*/ 	.short	0x010a
        /*6766*/ 	.byte	0x0d
	.zero		1


	//   ....[107]....
        /*6768*/ 	.word	0x00035750
        /*676c*/ 	.word	0x000000ff
        /*6770*/ 	.word	0x00000078
        /*6774*/ 	.short	0x010b
        /*6776*/ 	.byte	0x0d
	.zero		1


	//   ....[108]....
        /*6778*/ 	.word	0x000357a0
        /*677c*/ 	.word	0x000000ff
        /*6780*/ 	.word	0x00000000
        /*6784*/ 	.short	0x0101
        /*6786*/ 	.byte	0x17
	.zero		1


	//   ....[109]....
        /*6788*/ 	.word	0x00035ec0
        /*678c*/ 	.word	0x00000000
        /*6790*/ 	.word	0x00000080
        /*6794*/ 	.short	0x010a
        /*6796*/ 	.byte	0x3f
	.zero		1


	//   ....[110]....
        /*6798*/ 	.word	0x00035f00
        /*679c*/ 	.word	0x00000000
        /*67a0*/ 	.word	0x00000088
        /*67a4*/ 	.short	0x010a
        /*67a6*/ 	.byte	0x3f
	.zero		1


	//   ....[111]....
        /*67a8*/ 	.word	0x00035f40
        /*67ac*/ 	.word	0x00000000
        /*67b0*/ 	.word	0x00000090
        /*67b4*/ 	.short	0x010a
        /*67b6*/ 	.byte	0x3f
	.zero		1


	//   ....[112]....
        /*67b8*/ 	.word	0x00035fa0
        /*67bc*/ 	.word	0x00000000
        /*67c0*/ 	.word	0x00000098
        /*67c4*/ 	.short	0x010a
        /*67c6*/ 	.byte	0x3f
	.zero		1


	//   ....[113]....
        /*67c8*/ 	.word	0x000362f0
        /*67cc*/ 	.word	0x0000000e
        /*67d0*/ 	.word	0x00000030
        /*67d4*/ 	.short	0x010a
        /*67d6*/ 	.byte	0x3f
	.zero		1


	//   ....[114]....
        /*67d8*/ 	.word	0x00036630
        /*67dc*/ 	.word	0x00000002
        /*67e0*/ 	.word	0x000000a8
        /*67e4*/ 	.short	0x0101
        /*67e6*/ 	.byte	0x3f
	.zero		1


	//   ....[115]....
        /*67e8*/ 	.word	0x00036e00
        /*67ec*/ 	.word	0x00000004
        /*67f0*/ 	.word	0x00000000
        /*67f4*/ 	.short	0x010a
        /*67f6*/ 	.byte	0x3f
	.zero		1


	//   ....[116]....
        /*67f8*/ 	.word	0x00036e90
        /*67fc*/ 	.word	0x00000003
        /*6800*/ 	.word	0x00000000
        /*6804*/ 	.short	0x010a
        /*6806*/ 	.byte	0x3f
	.zero		1


	//   ....[117]....
        /*6808*/ 	.word	0x00036f20
        /*680c*/ 	.word	0x00000003
        /*6810*/ 	.word	0x00000000
        /*6814*/ 	.short	0x010a
        /*6816*/ 	.byte	0x3f
	.zero		1


	//   ....[118]....
        /*6818*/ 	.word	0x00036fb0
        /*681c*/ 	.word	0x00000003
        /*6820*/ 	.word	0x00000000
        /*6824*/ 	.short	0x010a
        /*6826*/ 	.byte	0x3f
	.zero		1


	//   ....[119]....
        /*6828*/ 	.word	0x00037040
        /*682c*/ 	.word	0x00000003
        /*6830*/ 	.word	0x00000000
        /*6834*/ 	.short	0x010a
        /*6836*/ 	.byte	0x3f
	.zero		1


	//   ....[120]....
        /*6838*/ 	.word	0x000370d0
        /*683c*/ 	.word	0x00000003
        /*6840*/ 	.word	0x00000000
        /*6844*/ 	.short	0x010a
        /*6846*/ 	.byte	0x3f
	.zero		1


	//   ....[121]....
        /*6848*/ 	.word	0x00037140
        /*684c*/ 	.word	0x00000003
        /*6850*/ 	.word	0x00000000
        /*6854*/ 	.short	0x010a
        /*6856*/ 	.byte	0x3f
	.zero		1


	//   ....[122]....
        /*6858*/ 	.word	0x000371a0
        /*685c*/ 	.word	0x00000006
        /*6860*/ 	.word	0x00000000
        /*6864*/ 	.short	0x010a
        /*6866*/ 	.byte	0x3f
	.zero		1


	//   ....[123]....
        /*6868*/ 	.word	0x000371f0
        /*686c*/ 	.word	0x00000004
        /*6870*/ 	.word	0x00000060
        /*6874*/ 	.short	0x010a
        /*6876*/ 	.byte	0x3f
	.zero		1


	//   ....[124]....
        /*6878*/ 	.word	0x00037240
        /*687c*/ 	.word	0x00000004
        /*6880*/ 	.word	0x00000060
        /*6884*/ 	.short	0x010a
        /*6886*/ 	.byte	0x3f
	.zero		1


	//   ....[125]....
        /*6888*/ 	.word	0x00037290
        /*688c*/ 	.word	0x00000004
        /*6890*/ 	.word	0x00000060
        /*6894*/ 	.short	0x010a
        /*6896*/ 	.byte	0x3f
	.zero		1


	//   ....[126]....
        /*6898*/ 	.word	0x000372e0
        /*689c*/ 	.word	0x00000004
        /*68a0*/ 	.word	0x00000060
        /*68a4*/ 	.short	0x010a
        /*68a6*/ 	.byte	0x3f
	.zero		1


	//   ....[127]....
        /*68a8*/ 	.word	0x00037330
        /*68ac*/ 	.word	0x00000004
        /*68b0*/ 	.word	0x00000060
        /*68b4*/ 	.short	0x010a
        /*68b6*/ 	.byte	0x3f
	.zero		1


	//   ....[128]....
        /*68b8*/ 	.word	0x00037380
        /*68bc*/ 	.word	0x00000004
        /*68c0*/ 	.word	0x00000060
        /*68c4*/ 	.short	0x010a
        /*68c6*/ 	.byte	0x3f
	.zero		1


	//   ....[129]....
        /*68c8*/ 	.word	0x000373d0
        /*68cc*/ 	.word	0x00000004
        /*68d0*/ 	.word	0x00000060
        /*68d4*/ 	.short	0x010a
        /*68d6*/ 	.byte	0x3f
	.zero		1


	//   ....[130]....
        /*68d8*/ 	.word	0x00037420
        /*68dc*/ 	.word	0x00000004
        /*68e0*/ 	.word	0x00000060
        /*68e4*/ 	.short	0x010a
        /*68e6*/ 	.byte	0x3f
	.zero		1


	//   ....[131]....
        /*68e8*/ 	.word	0x00037470
        /*68ec*/ 	.word	0x00000004
        /*68f0*/ 	.word	0x00000060
        /*68f4*/ 	.short	0x010a
        /*68f6*/ 	.byte	0x3f
	.zero		1


	//   ....[132]....
        /*68f8*/ 	.word	0x000374c0
        /*68fc*/ 	.word	0x00000004
        /*6900*/ 	.word	0x00000060
        /*6904*/ 	.short	0x010a
        /*6906*/ 	.byte	0x3f
	.zero		1


	//   ....[133]....
        /*6908*/ 	.word	0x00037510
        /*690c*/ 	.word	0x00000004
        /*6910*/ 	.word	0x00000060
        /*6914*/ 	.short	0x010a
        /*6916*/ 	.byte	0x3f
	.zero		1


	//   ....[134]....
        /*6918*/ 	.word	0x00037560
        /*691c*/ 	.word	0x00000004
        /*6920*/ 	.word	0x00000060
        /*6924*/ 	.short	0x010a
        /*6926*/ 	.byte	0x3f
	.zero		1


	//   ....[135]....
        /*6928*/ 	.word	0x000375b0
        /*692c*/ 	.word	0x00000004
        /*6930*/ 	.word	0x00000060
        /*6934*/ 	.short	0x010a
        /*6936*/ 	.byte	0x3f
	.zero		1


	//   ....[136]....
        /*6938*/ 	.word	0x00037600
        /*693c*/ 	.word	0x00000004
        /*6940*/ 	.word	0x00000060
        /*6944*/ 	.short	0x010a
        /*6946*/ 	.byte	0x3f
	.zero		1


	//   ....[137]....
        /*6948*/ 	.word	0x00037650
        /*694c*/ 	.word	0x00000004
        /*6950*/ 	.word	0x00000060
        /*6954*/ 	.short	0x010a
        /*6956*/ 	.byte	0x3f
	.zero		1


	//   ....[138]....
        /*6958*/ 	.word	0x000376a0
        /*695c*/ 	.word	0x00000005
        /*6960*/ 	.word	0x00000060
        /*6964*/ 	.short	0x010a
        /*6966*/ 	.byte	0x3f
	.zero		1


	//   ....[139]....
        /*6968*/ 	.word	0x00037700
        /*696c*/ 	.word	0x00000005
        /*6970*/ 	.word	0x000000a8
        /*6974*/ 	.short	0x010a
        /*6976*/ 	.byte	0x3f
	.zero		1


	//   ....[140]....
        /*6978*/ 	.word	0x00037760
        /*697c*/ 	.word	0x00000003
        /*6980*/ 	.word	0x00000080
        /*6984*/ 	.short	0x010a
        /*6986*/ 	.byte	0x3f
	.zero		1


	//   ....[141]....
        /*6988*/ 	.word	0x000377c0
        /*698c*/ 	.word	0x00000003
        /*6990*/ 	.word	0x00000088
        /*6994*/ 	.short	0x010a
        /*6996*/ 	.byte	0x3f
	.zero		1


	//   ....[142]....
        /*6998*/ 	.word	0x00037820
        /*699c*/ 	.word	0x00000003
        /*69a0*/ 	.word	0x00000090
        /*69a4*/ 	.short	0x010a
        /*69a6*/ 	.byte	0x3f
	.zero		1


	//   ....[143]....
        /*69a8*/ 	.word	0x00037880
        /*69ac*/ 	.word	0x00000003
        /*69b0*/ 	.word	0x00000098
        /*69b4*/ 	.short	0x010a
        /*69b6*/ 	.byte	0x3f
	.zero		1


	//   ....[144]....
        /*69b8*/ 	.word	0x000378e0
        /*69bc*/ 	.word	0x00000004
        /*69c0*/ 	.word	0x00000080
        /*69c4*/ 	.short	0x010a
        /*69c6*/ 	.byte	0x3f
	.zero		1


	//   ....[145]....
        /*69c8*/ 	.word	0x00037940
        /*69cc*/ 	.word	0x00000004
        /*69d0*/ 	.word	0x00000088
        /*69d4*/ 	.short	0x010a
        /*69d6*/ 	.byte	0x3f
	.zero		1


	//   ....[146]....
        /*69d8*/ 	.word	0x000379a0
        /*69dc*/ 	.word	0x00000004
        /*69e0*/ 	.word	0x00000090
        /*69e4*/ 	.short	0x010a
        /*69e6*/ 	.byte	0x3f
	.zero		1


	//   ....[147]....
        /*69e8*/ 	.word	0x00037a00
        /*69ec*/ 	.word	0x00000004
        /*69f0*/ 	.word	0x00000098
        /*69f4*/ 	.short	0x010a
        /*69f6*/ 	.byte	0x3f
	.zero		1


	//   ....[148]....
        /*69f8*/ 	.word	0x00037a60
        /*69fc*/ 	.word	0x00000005
        /*6a00*/ 	.word	0x00000080
        /*6a04*/ 	.short	0x010a
        /*6a06*/ 	.byte	0x3f
	.zero		1


	//   ....[149]....
        /*6a08*/ 	.word	0x00037ac0
        /*6a0c*/ 	.word	0x00000005
        /*6a10*/ 	.word	0x00000088
        /*6a14*/ 	.short	0x010a
        /*6a16*/ 	.byte	0x3f
	.zero		1


	//   ....[150]....
        /*6a18*/ 	.word	0x00037b20
        /*6a1c*/ 	.word	0x00000005
        /*6a20*/ 	.word	0x00000090
        /*6a24*/ 	.short	0x010a
        /*6a26*/ 	.byte	0x3f
	.zero		1


	//   ....[151]....
        /*6a28*/ 	.word	0x00037b80
        /*6a2c*/ 	.word	0x00000005
        /*6a30*/ 	.word	0x00000098
        /*6a34*/ 	.short	0x010a
        /*6a36*/ 	.byte	0x3f
	.zero		1


	//   ....[152]....
        /*6a38*/ 	.word	0x00037be0
        /*6a3c*/ 	.word	0x00000002
        /*6a40*/ 	.word	0x00000080
        /*6a44*/ 	.short	0x010a
        /*6a46*/ 	.byte	0x3f
	.zero		1


	//   ....[153]....
        /*6a48*/ 	.word	0x00037c40
        /*6a4c*/ 	.word	0x00000002
        /*6a50*/ 	.word	0x00000088
        /*6a54*/ 	.short	0x010a
        /*6a56*/ 	.byte	0x3f
	.zero		1


	//   ....[154]....
        /*6a58*/ 	.word	0x00037ca0
        /*6a5c*/ 	.word	0x00000002
        /*6a60*/ 	.word	0x00000090
        /*6a64*/ 	.short	0x010a
        /*6a66*/ 	.byte	0x3f
	.zero		1


	//   ....[155]....
        /*6a68*/ 	.word	0x00037d00
        /*6a6c*/ 	.word	0x00000002
        /*6a70*/ 	.word	0x00000098
        /*6a74*/ 	.short	0x010a
        /*6a76*/ 	.byte	0x3f
	.zero		1


	//   ....[156]....
        /*6a78*/ 	.word	0x00037d50
        /*6a7c*/ 	.word	0x00000000
        /*6a80*/ 	.word	0x00000080
        /*6a84*/ 	.short	0x010a
        /*6a86*/ 	.byte	0x3f
	.zero		1


	//   ....[157]....
        /*6a88*/ 	.word	0x00037da0
        /*6a8c*/ 	.word	0x00000000
        /*6a90*/ 	.word	0x00000088
        /*6a94*/ 	.short	0x010a
        /*6a96*/ 	.byte	0x3f
	.zero		1


	//   ....[158]....
        /*6a98*/ 	.word	0x00037df0
        /*6a9c*/ 	.word	0x00000000
        /*6aa0*/ 	.word	0x00000090
        /*6aa4*/ 	.short	0x010a
        /*6aa6*/ 	.byte	0x3f
	.zero		1


	//   ....[159]....
        /*6aa8*/ 	.word	0x00037ec0
        /*6aac*/ 	.word	0x0000000e
        /*6ab0*/ 	.word	0x00000030
        /*6ab4*/ 	.short	0x010a
        /*6ab6*/ 	.byte	0x3f
	.zero		1


	//   ....[160]....
        /*6ab8*/ 	.word	0x00037f90
        /*6abc*/ 	.word	0x00000004
        /*6ac0*/ 	.word	0x00000000
        /*6ac4*/ 	.short	0x010a
        /*6ac6*/ 	.byte	0x3f
	.zero		1


	//   ....[161]....
        /*6ac8*/ 	.word	0x00037fe0
        /*6acc*/ 	.word	0x00000003
        /*6ad0*/ 	.word	0x00000000
        /*6ad4*/ 	.short	0x010a
        /*6ad6*/ 	.byte	0x3f
	.zero		1


	//   ....[162]....
        /*6ad8*/ 	.word	0x00038030
        /*6adc*/ 	.word	0x00000003
        /*6ae0*/ 	.word	0x00000000
        /*6ae4*/ 	.short	0x010a
        /*6ae6*/ 	.byte	0x3f
	.zero		1


	//   ....[163]....
        /*6ae8*/ 	.word	0x00038080
        /*6aec*/ 	.word	0x00000003
        /*6af0*/ 	.word	0x00000000
        /*6af4*/ 	.short	0x010a
        /*6af6*/ 	.byte	0x3f
	.zero		1


	//   ....[164]....
        /*6af8*/ 	.word	0x000380d0
        /*6afc*/ 	.word	0x00000003
        /*6b00*/ 	.word	0x00000000
        /*6b04*/ 	.short	0x010a
        /*6b06*/ 	.byte	0x3f
	.zero		1


	//----- nvinfo : EIATTR_NUM_MBARRIERS
	.align		4
.L_40:
        /*6b08*/ 	.byte	0x03, 0x38
        /*6b0a*/ 	.short	0x0016


	//----- nvinfo : EIATTR_EXIT_INSTR_OFFSETS
	.align		4
        /*6b0c*/ 	.byte	0x04, 0x1c
        /*6b0e*/ 	.short	(.L_42 - .L_41)


	//   ....[0]....
.L_41:
        /*6b10*/ 	.word	0x00000c30


	//   ....[1]....
        /*6b14*/ 	.word	0x000014b0


	//   ....[2]....
        /*6b18*/ 	.word	0x00033460


	//   ....[3]....
        /*6b1c*/ 	.word	0x00033ae0


	//   ....[4]....
        /*6b20*/ 	.word	0x00033b50


	//   ....[5]....
        /*6b24*/ 	.word	0x00035ff0


	//   ....[6]....
        /*6b28*/ 	.word	0x00037120


	//----- nvinfo : EIATTR_MAX_THREADS
	.align		4
.L_42:
        /*6b2c*/ 	.byte	0x04, 0x05
        /*6b2e*/ 	.short	(.L_44 - .L_43)
.L_43:
        /*6b30*/ 	.word	0x00000180
        /*6b34*/ 	.word	0x00000001
        /*6b38*/ 	.word	0x00000001


	//----- nvinfo : EIATTR_CRS_STACK_SIZE
	.align		4
.L_44:
        /*6b3c*/ 	.byte	0x04, 0x1e
        /*6b3e*/ 	.short	(.L_46 - .L_45)
.L_45:
        /*6b40*/ 	.word	0x00000000


	//----- nvinfo : EIATTR_CBANK_PARAM_SIZE
	.align		4
.L_46:
        /*6b44*/ 	.byte	0x03, 0x19
        /*6b46*/ 	.short	0x0770


	//----- nvinfo : EIATTR_PARAM_CBANK
	.align		4
        /*6b48*/ 	.byte	0x04, 0x0a
        /*6b4a*/ 	.short	(.L_48 - .L_47)
	.align		4
.L_47:
        /*6b4c*/ 	.word	index@(.nv.constant0._ZN7cutlass13device_kernelINS_4gemm6kernel13GemmUniversalIN4cute5tupleIJiiiiEEENS1_10collective13CollectiveMmaINS1_37MainloopSm90TmaGmmaWarpSpecializedFP8ILi6ENS5_IJNS4_1CILi1EEESB_SB_EEENS1_35KernelTmaWarpSpecializedCooperativeEEENS5_IJNSA_ILi256EEESF_NSA_ILi64EEEEEENS_12float_e4m3_tENS5_IJlSB_lEEESI_SJ_NS4_8TiledMMAINS4_8MMA_AtomIJNS4_4SM904GMMA31MMA_64x256x32_F32E4M3E4M3_SS_TNILNSN_7ScaleInE1ELSP_1EEEEEENS4_6LayoutINS5_IJNSA_ILi2EEESB_SB_EEENS5_IJSB_NSA_ILi0EEESV_EEEEENS5_IJNS4_10UnderscoreESY_SY_EEEEENS4_13SM90_TMA_LOADENS4_14ComposedLayoutINS4_7SwizzleILi2ELi4ELi3EEENS4_18smem_ptr_flag_bitsILi8EEENSS_INS5_IJNSA_ILi8EEESG_EEENS5_IJSG_SB_EEEEEEEvNS4_8identityES11_S1B_vS1C_EENS_8epilogue10collective18CollectiveEpilogueINS1E_22Sm90TmaWarpSpecializedILi4ELi2ELi16ELb0ELb0EEEJSH_NS5_IJNSA_ILi128EEENSA_ILi32EEEEEESI_SJ_SI_SJ_NS1E_6fusion15FusionCallbacksIS1I_NS1M_13LinCombEltActINS1E_6thread7SigmoidESI_fSI_fLNS_15FloatRoundStyleE2EEESH_S1L_JEEES11_NS12_INS13_ILi1ELi4ELi3EEES16_NSS_INS5_IJS17_S1K_EEENS5_IJS1K_SB_EEEEEEENS4_39AutoVectorizingCopyWithAssumedAlignmentILi128EEENS4_14SM90_TMA_STOREES1Y_S20_NS4_9Copy_AtomIJNS4_17SM90_U32x4_STSM_NENS_6half_tEEEEvEEEvvEEEEvNT_6ParamsE)
        /*6b50*/ 	.short	0x0210
        /*6b52*/ 	.short	0x0770


	//----- nvinfo : EIATTR_SW_WAR
	.align		4
.L_48:
        /*6b54*/ 	.byte	0x04, 0x36
        /*6b56*/ 	.short	(.L_50 - .L_49)
.L_49:
        /*6b58*/ 	.word	0x00000008
.L_50:


//--------------------- .nv.callgraph             --------------------------
	.section	.nv.callgraph,"",@"SHT_CUDA_CALLGRAPH"
	.align	4
	.sectionentsize	8
	.align		4
        /*0000*/ 	.word	0x00000000
	.align		4
        /*0004*/ 	.word	0xffffffff
	.align		4
        /*0008*/ 	.word	index@(_ZN7cutlass13device_kernelINS_4gemm6kernel13GemmUniversalIN4cute5tupleIJiiiiEEENS1_10collective13CollectiveMmaINS1_37MainloopSm90TmaGmmaWarpSpecializedFP8ILi6ENS5_IJNS4_1CILi1EEESB_SB_EEENS1_35KernelTmaWarpSpecializedCooperativeEEENS5_IJNSA_ILi256EEESF_NSA_ILi64EEEEEENS_12float_e4m3_tENS5_IJlSB_lEEESI_SJ_NS4_8TiledMMAINS4_8MMA_AtomIJNS4_4SM904GMMA31MMA_64x256x32_F32E4M3E4M3_SS_TNILNSN_7ScaleInE1ELSP_1EEEEEENS4_6LayoutINS5_IJNSA_ILi2EEESB_SB_EEENS5_IJSB_NSA_ILi0EEESV_EEEEENS5_IJNS4_10UnderscoreESY_SY_EEEEENS4_13SM90_TMA_LOADENS4_14ComposedLayoutINS4_7SwizzleILi2ELi4ELi3EEENS4_18smem_ptr_flag_bitsILi8EEENSS_INS5_IJNSA_ILi8EEESG_EEENS5_IJSG_SB_EEEEEEEvNS4_8identityES11_S1B_vS1C_EENS_8epilogue10collective18CollectiveEpilogueINS1E_22Sm90TmaWarpSpecializedILi4ELi2ELi16ELb0ELb0EEEJSH_NS5_IJNSA_ILi128EEENSA_ILi32EEEEEESI_SJ_SI_SJ_NS1E_6fusion15FusionCallbacksIS1I_NS1M_13LinCombEltActINS1E_6thread7SigmoidESI_fSI_fLNS_15FloatRoundStyleE2EEESH_S1L_JEEES11_NS12_INS13_ILi1ELi4ELi3EEES16_NSS_INS5_IJS17_S1K_EEENS5_IJS1K_SB_EEEEEEENS4_39AutoVectorizingCopyWithAssumedAlignmentILi128EEENS4_14SM90_TMA_STOREES1Y_S20_NS4_9Copy_AtomIJNS4_17SM90_U32x4_STSM_NENS_6half_tEEEEvEEEvvEEEEvNT_6ParamsE)
	.align		4
        /*000c*/ 	.word	index@(__assertfail)
	.align		4
        /*0010*/ 	.word	0x00000000
	.align		4
        /*0014*/ 	.word	0xfffffffe
	.align		4
        /*0018*/ 	.word	0x00000000
	.align		4
        /*001c*/ 	.word	0xfffffffd
	.align		4
        /*0020*/ 	.word	0x00000000
	.align		4
        /*0024*/ 	.word	0xfffffffc


//--------------------- .nv.constant4             --------------------------
	.section	.nv.constant4,"a",@progbits
	.align	8
	.align		8
.nv.constant4:
        /*0000*/ 	.dword	__assertfail
	.align		8
        /*0008*/ 	.dword	__unnamed_1
	.align		8
        /*0010*/ 	.dword	__unnamed_2
	.align		8
        /*0018*/ 	.dword	_ZN39_INTERNAL_adeb60ab_4_k_cu_7be350cb_29494cuda3std3__45__cpo5beginE
	.align		8
        /*0020*/ 	.dword	_ZN39_INTERNAL_adeb60ab_4_k_cu_7be350cb_29494cuda3std3__45__cpo3endE
	.align		8
        /*0028*/ 	.dword	_ZN39_INTERNAL_adeb60ab_4_k_cu_7be350cb_29494cuda3std3__45__cpo6cbeginE
	.align		8
        /*0030*/ 	.dword	_ZN39_INTERNAL_adeb60ab_4_k_cu_7be350cb_29494cuda3std3__45__cpo4cendE
	.align		8
        /*0038*/ 	.dword	_ZN39_INTERNAL_adeb60ab_4_k_cu_7be350cb_29494cuda3std3__441_GLOBAL__N__adeb60ab_4_k_cu_7be350cb_29496ignoreE
	.align		8
        /*0040*/ 	.dword	_ZN39_INTERNAL_adeb60ab_4_k_cu_7be350cb_29494cuda3std3__419piecewise_constructE
	.align		8
        /*0048*/ 	.dword	_ZN39_INTERNAL_adeb60ab_4_k_cu_7be350cb_29494cuda3std3__48in_placeE
	.align		8
        /*0050*/ 	.dword	_ZN39_INTERNAL_adeb60ab_4_k_cu_7be350cb_29494cuda3std6ranges3__45__cpo4swapE
	.align		8
        /*0058*/ 	.dword	_ZN39_INTERNAL_adeb60ab_4_k_cu_7be350cb_29494cuda3std6ranges3__45__cpo9iter_moveE
	.align		8
        /*0060*/ 	.dword	_ZN39_INTERNAL_adeb60ab_4_k_cu_7be350cb_29494cute7productE
	.align		8
        /*0068*/ 	.dword	_ZN39_INTERNAL_adeb60ab_4_k_cu_7be350cb_29494cute1_E
	.align		8
        /*0070*/ 	.dword	$str$24
	.align		8
        /*0078*/ 	.dword	$str$25


//--------------------- .text._ZN7cutlass13device_kernelINS_4gemm6kernel13GemmUniversalIN4cute5tupleIJiiiiEEENS1_10collective13CollectiveMmaINS1_37MainloopSm90TmaGmmaWarpSpecializedFP8ILi6ENS5_IJNS4_1CILi1EEESB_SB_EEENS1_35KernelTmaWarpSpecializedCooperativeEEENS5_IJNSA_ILi256EEESF_NSA_ILi64EEEEEENS_12float_e4m3_tENS5_IJlSB_lEEESI_SJ_NS4_8TiledMMAINS4_8MMA_AtomIJNS4_4SM904GMMA31MMA_64x256x32_F32E4M3E4M3_SS_TNILNSN_7ScaleInE1ELSP_1EEEEEENS4_6LayoutINS5_IJNSA_ILi2EEESB_SB_EEENS5_IJSB_NSA_ILi0EEESV_EEEEENS5_IJNS4_10UnderscoreESY_SY_EEEEENS4_13SM90_TMA_LOADENS4_14ComposedLayoutINS4_7SwizzleILi2ELi4ELi3EEENS4_18smem_ptr_flag_bitsILi8EEENSS_INS5_IJNSA_ILi8EEESG_EEENS5_IJSG_SB_EEEEEEEvNS4_8identityES11_S1B_vS1C_EENS_8epilogue10collective18CollectiveEpilogueINS1E_22Sm90TmaWarpSpecializedILi4ELi2ELi16ELb0ELb0EEEJSH_NS5_IJNSA_ILi128EEENSA_ILi32EEEEEESI_SJ_SI_SJ_NS1E_6fusion15FusionCallbacksIS1I_NS1M_13LinCombEltActINS1E_6thread7SigmoidESI_fSI_fLNS_15FloatRoundStyleE2EEESH_S1L_JEEES11_NS12_INS13_ILi1ELi4ELi3EEES16_NSS_INS5_IJS17_S1K_EEENS5_IJS1K_SB_EEEEEEENS4_39AutoVectorizingCopyWithAssumedAlignmentILi128EEENS4_14SM90_TMA_STOREES1Y_S20_NS4_9Copy_AtomIJNS4_17SM90_U32x4_STSM_NENS_6half_tEEEEvEEEvvEEEEvNT_6ParamsE --------------------------
	.section	.text._ZN7cutlass13device_kernelINS_4gemm6kernel13GemmUniversalIN4cute5tupleIJiiiiEEENS1_10collective13CollectiveMmaINS1_37MainloopSm90TmaGmmaWarpSpecializedFP8ILi6ENS5_IJNS4_1CILi1EEESB_SB_EEENS1_35KernelTmaWarpSpecializedCooperativeEEENS5_IJNSA_ILi256EEESF_NSA_ILi64EEEEEENS_12float_e4m3_tENS5_IJlSB_lEEESI_SJ_NS4_8TiledMMAINS4_8MMA_AtomIJNS4_4SM904GMMA31MMA_64x256x32_F32E4M3E4M3_SS_TNILNSN_7ScaleInE1ELSP_1EEEEEENS4_6LayoutINS5_IJNSA_ILi2EEESB_SB_EEENS5_IJSB_NSA_ILi0EEESV_EEEEENS5_IJNS4_10UnderscoreESY_SY_EEEEENS4_13SM90_TMA_LOADENS4_14ComposedLayoutINS4_7SwizzleILi2ELi4ELi3EEENS4_18smem_ptr_flag_bitsILi8EEENSS_INS5_IJNSA_ILi8EEESG_EEENS5_IJSG_SB_EEEEEEEvNS4_8identityES11_S1B_vS1C_EENS_8epilogue10collective18CollectiveEpilogueINS1E_22Sm90TmaWarpSpecializedILi4ELi2ELi16ELb0ELb0EEEJSH_NS5_IJNSA_ILi128EEENSA_ILi32EEEEEESI_SJ_SI_SJ_NS1E_6fusion15FusionCallbacksIS1I_NS1M_13LinCombEltActINS1E_6thread7SigmoidESI_fSI_fLNS_15FloatRoundStyleE2EEESH_S1L_JEEES11_NS12_INS13_ILi1ELi4ELi3EEES16_NSS_INS5_IJS17_S1K_EEENS5_IJS1K_SB_EEEEEEENS4_39AutoVectorizingCopyWithAssumedAlignmentILi128EEENS4_14SM90_TMA_STOREES1Y_S20_NS4_9Copy_AtomIJNS4_17SM90_U32x4_STSM_NENS_6half_tEEEEvEEEvvEEEEvNT_6ParamsE,"ax",@progbits
	.align	128
.text._ZN7cutlass13device_kernelINS_4gemm6kernel13GemmUniversalIN4cute5tupleIJiiiiEEENS1_10collective13CollectiveMmaINS1_37MainloopSm90TmaGmmaWarpSpecializedFP8ILi6ENS5_IJNS4_1CILi1EEESB_SB_EEENS1_35KernelTmaWarpSpecializedCooperativeEEENS5_IJNSA_ILi256EEESF_NSA_ILi64EEEEEENS_12float_e4m3_tENS5_IJlSB_lEEESI_SJ_NS4_8TiledMMAINS4_8MMA_AtomIJNS4_4SM904GMMA31MMA_64x256x32_F32E4M3E4M3_SS_TNILNSN_7ScaleInE1ELSP_1EEEEEENS4_6LayoutINS5_IJNSA_ILi2EEESB_SB_EEENS5_IJSB_NSA_ILi0EEESV_EEEEENS5_IJNS4_10UnderscoreESY_SY_EEEEENS4_13SM90_TMA_LOADENS4_14ComposedLayoutINS4_7SwizzleILi2ELi4ELi3EEENS4_18smem_ptr_flag_bitsILi8EEENSS_INS5_IJNSA_ILi8EEESG_EEENS5_IJSG_SB_EEEEEEEvNS4_8identityES11_S1B_vS1C_EENS_8epilogue10collective18CollectiveEpilogueINS1E_22Sm90TmaWarpSpecializedILi4ELi2ELi16ELb0ELb0EEEJSH_NS5_IJNSA_ILi128EEENSA_ILi32EEEEEESI_SJ_SI_SJ_NS1E_6fusion15FusionCallbacksIS1I_NS1M_13LinCombEltActINS1E_6thread7SigmoidESI_fSI_fLNS_15FloatRoundStyleE2EEESH_S1L_JEEES11_NS12_INS13_ILi1ELi4ELi3EEES16_NSS_INS5_IJS17_S1K_EEENS5_IJS1K_SB_EEEEEEENS4_39AutoVectorizingCopyWithAssumedAlignmentILi128EEENS4_14SM90_TMA_STOREES1Y_S20_NS4_9Copy_AtomIJNS4_17SM90_U32x4_STSM_NENS_6half_tEEEEvEEEvvEEEEvNT_6ParamsE:
        .type           _ZN7cutlass13device_kernelINS_4gemm6kernel13GemmUniversalIN4cute5tupleIJiiiiEEENS1_10collective13CollectiveMmaINS1_37MainloopSm90TmaGmmaWarpSpecializedFP8ILi6ENS5_IJNS4_1CILi1EEESB_SB_EEENS1_35KernelTmaWarpSpecializedCooperativeEEENS5_IJNSA_ILi256EEESF_NSA_ILi64EEEEEENS_12float_e4m3_tENS5_IJlSB_lEEESI_SJ_NS4_8TiledMMAINS4_8MMA_AtomIJNS4_4SM904GMMA31MMA_64x256x32_F32E4M3E4M3_SS_TNILNSN_7ScaleInE1ELSP_1EEEEEENS4_6LayoutINS5_IJNSA_ILi2EEESB_SB_EEENS5_IJSB_NSA_ILi0EEESV_EEEEENS5_IJNS4_10UnderscoreESY_SY_EEEEENS4_13SM90_TMA_LOADENS4_14ComposedLayoutINS4_7SwizzleILi2ELi4ELi3EEENS4_18smem_ptr_flag_bitsILi8EEENSS_INS5_IJNSA_ILi8EEESG_EEENS5_IJSG_SB_EEEEEEEvNS4_8identityES11_S1B_vS1C_EENS_8epilogue10collective18CollectiveEpilogueINS1E_22Sm90TmaWarpSpecializedILi4ELi2ELi16ELb0ELb0EEEJSH_NS5_IJNSA_ILi128EEENSA_ILi32EEEEEESI_SJ_SI_SJ_NS1E_6fusion15FusionCallbacksIS1I_NS1M_13LinCombEltActINS1E_6thread7SigmoidESI_fSI_fLNS_15FloatRoundStyleE2EEESH_S1L_JEEES11_NS12_INS13_ILi1ELi4ELi3EEES16_NSS_INS5_IJS17_S1K_EEENS5_IJS1K_SB_EEEEEEENS4_39AutoVectorizingCopyWithAssumedAlignmentILi128EEENS4_14SM90_TMA_STOREES1Y_S20_NS4_9Copy_AtomIJNS4_17SM90_U32x4_STSM_NENS_6half_tEEEEvEEEvvEEEEvNT_6ParamsE,@function
        .size           _ZN7cutlass13device_kernelINS_4gemm6kernel13GemmUniversalIN4cute5tupleIJiiiiEEENS1_10collective13CollectiveMmaINS1_37MainloopSm90TmaGmmaWarpSpecializedFP8ILi6ENS5_IJNS4_1CILi1EEESB_SB_EEENS1_35KernelTmaWarpSpecializedCooperativeEEENS5_IJNSA_ILi256EEESF_NSA_ILi64EEEEEENS_12float_e4m3_tENS5_IJlSB_lEEESI_SJ_NS4_8TiledMMAINS4_8MMA_AtomIJNS4_4SM904GMMA31MMA_64x256x32_F32E4M3E4M3_SS_TNILNSN_7ScaleInE1ELSP_1EEEEEENS4_6LayoutINS5_IJNSA_ILi2EEESB_SB_EEENS5_IJSB_NSA_ILi0EEESV_EEEEENS5_IJNS4_10UnderscoreESY_SY_EEEEENS4_13SM90_TMA_LOADENS4_14ComposedLayoutINS4_7SwizzleILi2ELi4ELi3EEENS4_18smem_ptr_flag_bitsILi8EEENSS_INS5_IJNSA_ILi8EEESG_EEENS5_IJSG_SB_EEEEEEEvNS4_8identityES11_S1B_vS1C_EENS_8epilogue10collective18CollectiveEpilogueINS1E_22Sm90TmaWarpSpecializedILi4ELi2ELi16ELb0ELb0EEEJSH_NS5_IJNSA_ILi128EEENSA_ILi32EEEEEESI_SJ_SI_SJ_NS1E_6fusion15FusionCallbacksIS1I_NS1M_13LinCombEltActINS1E_6thread7SigmoidESI_fSI_fLNS_15FloatRoundStyleE2EEESH_S1L_JEEES11_NS12_INS13_ILi1ELi4ELi3EEES16_NSS_INS5_IJS17_S1K_EEENS5_IJS1K_SB_EEEEEEENS4_39AutoVectorizingCopyWithAssumedAlignmentILi128EEENS4_14SM90_TMA_STOREES1Y_S20_NS4_9Copy_AtomIJNS4_17SM90_U32x4_STSM_NENS_6half_tEEEEvEEEvvEEEEvNT_6ParamsE,(.L_x_1192 - _ZN7cutlass13device_kernelINS_4gemm6kernel13GemmUniversalIN4cute5tupleIJiiiiEEENS1_10collective13CollectiveMmaINS1_37MainloopSm90TmaGmmaWarpSpecializedFP8ILi6ENS5_IJNS4_1CILi1EEESB_SB_EEENS1_35KernelTmaWarpSpecializedCooperativeEEENS5_IJNSA_ILi256EEESF_NSA_ILi64EEEEEENS_12float_e4m3_tENS5_IJlSB_lEEESI_SJ_NS4_8TiledMMAINS4_8MMA_AtomIJNS4_4SM904GMMA31MMA_64x256x32_F32E4M3E4M3_SS_TNILNSN_7ScaleInE1ELSP_1EEEEEENS4_6LayoutINS5_IJNSA_ILi2EEESB_SB_EEENS5_IJSB_NSA_ILi0EEESV_EEEEENS5_IJNS4_10UnderscoreESY_SY_EEEEENS4_13SM90_TMA_LOADENS4_14ComposedLayoutINS4_7SwizzleILi2ELi4ELi3EEENS4_18smem_ptr_flag_bitsILi8EEENSS_INS5_IJNSA_ILi8EEESG_EEENS5_IJSG_SB_EEEEEEEvNS4_8identityES11_S1B_vS1C_EENS_8epilogue10collective18CollectiveEpilogueINS1E_22Sm90TmaWarpSpecializedILi4ELi2ELi16ELb0ELb0EEEJSH_NS5_IJNSA_ILi128EEENSA_ILi32EEEEEESI_SJ_SI_SJ_NS1E_6fusion15FusionCallbacksIS1I_NS1M_13LinCombEltActINS1E_6thread7SigmoidESI_fSI_fLNS_15FloatRoundStyleE2EEESH_S1L_JEEES11_NS12_INS13_ILi1ELi4ELi3EEES16_NSS_INS5_IJS17_S1K_EEENS5_IJS1K_SB_EEEEEEENS4_39AutoVectorizingCopyWithAssumedAlignmentILi128EEENS4_14SM90_TMA_STOREES1Y_S20_NS4_9Copy_AtomIJNS4_17SM90_U32x4_STSM_NENS_6half_tEEEEvEEEvvEEEEvNT_6ParamsE)
        .other          _ZN7cutlass13device_kernelINS_4gemm6kernel13GemmUniversalIN4cute5tupleIJiiiiEEENS1_10collective13CollectiveMmaINS1_37MainloopSm90TmaGmmaWarpSpecializedFP8ILi6ENS5_IJNS4_1CILi1EEESB_SB_EEENS1_35KernelTmaWarpSpecializedCooperativeEEENS5_IJNSA_ILi256EEESF_NSA_ILi64EEEEEENS_12float_e4m3_tENS5_IJlSB_lEEESI_SJ_NS4_8TiledMMAINS4_8MMA_AtomIJNS4_4SM904GMMA31MMA_64x256x32_F32E4M3E4M3_SS_TNILNSN_7ScaleInE1ELSP_1EEEEEENS4_6LayoutINS5_IJNSA_ILi2EEESB_SB_EEENS5_IJSB_NSA_ILi0EEESV_EEEEENS5_IJNS4_10UnderscoreESY_SY_EEEEENS4_13SM90_TMA_LOADENS4_14ComposedLayoutINS4_7SwizzleILi2ELi4ELi3EEENS4_18smem_ptr_flag_bitsILi8EEENSS_INS5_IJNSA_ILi8EEESG_EEENS5_IJSG_SB_EEEEEEEvNS4_8identityES11_S1B_vS1C_EENS_8epilogue10collective18CollectiveEpilogueINS1E_22Sm90TmaWarpSpecializedILi4ELi2ELi16ELb0ELb0EEEJSH_NS5_IJNSA_ILi128EEENSA_ILi32EEEEEESI_SJ_SI_SJ_NS1E_6fusion15FusionCallbacksIS1I_NS1M_13LinCombEltActINS1E_6thread7SigmoidESI_fSI_fLNS_15FloatRoundStyleE2EEESH_S1L_JEEES11_NS12_INS13_ILi1ELi4ELi3EEES16_NSS_INS5_IJS17_S1K_EEENS5_IJS1K_SB_EEEEEEENS4_39AutoVectorizingCopyWithAssumedAlignmentILi128EEENS4_14SM90_TMA_STOREES1Y_S20_NS4_9Copy_AtomIJNS4_17SM90_U32x4_STSM_NENS_6half_tEEEEvEEEvvEEEEvNT_6ParamsE,@"STO_CUDA_ENTRY STV_DEFAULT"
_ZN7cutlass13device_kernelINS_4gemm6kernel13GemmUniversalIN4cute5tupleIJiiiiEEENS1_10collective13CollectiveMmaINS1_37MainloopSm90TmaGmmaWarpSpecializedFP8ILi6ENS5_IJNS4_1CILi1EEESB_SB_EEENS1_35KernelTmaWarpSpecializedCooperativeEEENS5_IJNSA_ILi256EEESF_NSA_ILi64EEEEEENS_12float_e4m3_tENS5_IJlSB_lEEESI_SJ_NS4_8TiledMMAINS4_8MMA_AtomIJNS4_4SM904GMMA31MMA_64x256x32_F32E4M3E4M3_SS_TNILNSN_7ScaleInE1ELSP_1EEEEEENS4_6LayoutINS5_IJNSA_ILi2EEESB_SB_EEENS5_IJSB_NSA_ILi0EEESV_EEEEENS5_IJNS4_10UnderscoreESY_SY_EEEEENS4_13SM90_TMA_LOADENS4_14ComposedLayoutINS4_7SwizzleILi2ELi4ELi3EEENS4_18smem_ptr_flag_bitsILi8EEENSS_INS5_IJNSA_ILi8EEESG_EEENS5_IJSG_SB_EEEEEEEvNS4_8identityES11_S1B_vS1C_EENS_8epilogue10collective18CollectiveEpilogueINS1E_22Sm90TmaWarpSpecializedILi4ELi2ELi16ELb0ELb0EEEJSH_NS5_IJNSA_ILi128EEENSA_ILi32EEEEEESI_SJ_SI_SJ_NS1E_6fusion15FusionCallbacksIS1I_NS1M_13LinCombEltActINS1E_6thread7SigmoidESI_fSI_fLNS_15FloatRoundStyleE2EEESH_S1L_JEEES11_NS12_INS13_ILi1ELi4ELi3EEES16_NSS_INS5_IJS17_S1K_EEENS5_IJS1K_SB_EEEEEEENS4_39AutoVectorizingCopyWithAssumedAlignmentILi128EEENS4_14SM90_TMA_STOREES1Y_S20_NS4_9Copy_AtomIJNS4_17SM90_U32x4_STSM_NENS_6half_tEEEEvEEEvvEEEEvNT_6ParamsE:
[----:B------:R-:W1:Y:S02]  /*0000*/  LDC R1, c[0x0][0x28] ;  /* 0x00000a00ff017b82 */ /* 0x000e640000000800 */
[----:B-1----:R-:W-:Y:S01]  /*0010*/  IADD3 R1, R1, -0x8b8, RZ ;  /* 0xfffff74801017810 */ /* 0x002fe20007ffe0ff */
[----:B------:R-:W1:Y:S01]  /*0020*/  S2R R3, SR_TID.X ;  /* 0x0000000000037919 */ /* 0x000e620000002100 */
[----:B------:R-:W-:Y:S01]  /*0030*/  ELECT P0, URZ, PT ;  /* 0x00000000003f782f */ /* 0x000fe20003800000 */
[----:B------:R-:W-:Y:S01]  /*0040*/  BSSY B0, `(.L_x_0) ;  /* 0x000001a000007945 */ /* 0x000fe20003800000 */
[----:B-1----:R-:W-:-:S05]  /*0050*/  SHF.R.U32.HI R0, RZ, 0x5, R3 ;  /* 0x00000005ff007819 */ /* 0x002fca0000011603 */
[----:B------:R-:W1:Y:S02]  /*0060*/  SHFL.IDX PT, R2, R0, RZ, 0x1f ;  /* 0x00001fff00027589 */ /* 0x000e6400000e0000 */
[----:B-1----:R-:W-:Y:S02]  /*0070*/  R2UR UR46, R2 ;  /* 0x00000000022e72ca */ /* 0x002fe400000e0000 */
[----:B------:R-:W-:-:S06]  /*0080*/  SHF.R.U32.HI R2, RZ, 0x7, R3 ;  /* 0x00000007ff027819 */ /* 0x000fcc0000011603 */
[----:B------:R-:W1:Y:S05]  /*0090*/  SHFL.IDX PT, R2, R2, RZ, 0x1f ;  /* 0x00001fff02027589 */ /* 0x000e6a00000e0000 */
[----:B------:R-:W-:Y:S02]  /*00a0*/  USHF.R.S32.HI UR4, URZ, 0x1f, UR46 ;  /* 0x0000001f3f047899 */ /* 0x000fe4000801142e */
[----:B------:R-:W-:Y:S02]  /*00b0*/  ISETP.NE.OR P0, PT, RZ, UR46, !P0 ;  /* 0x0000002eff007c0c */ /* 0x000fe4000c705670 */
[----:B------:R-:W-:-:S04]  /*00c0*/  ULEA.HI UR4, UR4, UR46, URZ, 0x2 ;  /* 0x0000002e04047291 */ /* 0x000fc8000f8f103f */
[----:B------:R-:W-:-:S04]  /*00d0*/  ULOP3.LUT UR4, UR4, 0xfffffffc, URZ, 0xc0, !UPT ;  /* 0xfffffffc04047892 */ /* 0x000fc8000f8ec03f */
[----:B------:R-:W-:-:S03]  /*00e0*/  UIADD3 UR46, UR46, -UR4, URZ ;  /* 0x800000042e2e7290 */ /* 0x000fc6000fffe03f */
[----:B------:R-:W-:Y:S09]  /*00f0*/  @P0 BRA `(.L_x_1) ;  /* 0x0000000000380947 */ /* 0x000ff20003800000 */
[----:B------:R-:W-:Y:S02]  /*0100*/  ULDC.64 UR4, c[0x0][0x198] ;  /* 0x0000660000047ab9 */ /* 0x000fe40000000a00 */
[----:B------:R-:W-:Y:S02]  /*0110*/  UIADD3 UR6, UP0, UR4, 0xf0, URZ ;  /* 0x000000f004067890 */ /* 0x000fe4000ff1e03f */
[----:B------:R-:W-:Y:S02]  /*0120*/  UIADD3 UR8, UP1, UR4, 0x1f0, URZ ;  /* 0x000001f004087890 */ /* 0x000fe4000ff3e03f */
[----:B------:R-:W-:Y:S02]  /*0130*/  UIADD3 UR10, UP2, UR4, 0x3f0, URZ ;  /* 0x000003f0040a7890 */ /* 0x000fe4000ff5e03f */
[----:B------:R-:W-:Y:S02]  /*0140*/  UIADD3 UR4, UP3, UR4, 0x4f0, URZ ;  /* 0x000004f004047890 */ /* 0x000fe4000ff7e03f */
[----:B------:R-:W-:-:S02]  /*0150*/  UIADD3.X UR7, URZ, UR5, URZ, UP0, !UPT ;  /* 0x000000053f077290 */ /* 0x000fc400087fe43f */
[----:B------:R-:W-:Y:S02]  /*0160*/  UIADD3.X UR9, URZ, UR5, URZ, UP1, !UPT ;  /* 0x000000053f097290 */ /* 0x000fe40008ffe43f */
[----:B------:R-:W-:Y:S02]  /*0170*/  UIADD3.X UR11, URZ, UR5, URZ, UP2, !UPT ;  /* 0x000000053f0b7290 */ /* 0x000fe400097fe43f */
[----:B------:R-:W-:-:S03]  /*0180*/  UIADD3.X UR5, URZ, UR5, URZ, UP3, !UPT ;  /* 0x000000053f057290 */ /* 0x000fc60009ffe43f */
[----:B------:R2:W-:Y:S02]  /*0190*/  UTMACCTL.PF [UR6] ;  /* 0x00000000060079b9 */ /* 0x0005e40008040000 */
[----:B------:R2:W-:Y:S02]  /*01a0*/  UTMACCTL.PF [UR8] ;  /* 0x00000000080079b9 */ /* 0x0005e40008040000 */
[----:B------:R2:W-:Y:S02]  /*01b0*/  UTMACCTL.PF [UR10] ;  /* 0x000000000a0079b9 */ /* 0x0005e40008040000 */
[----:B------:R2:W-:Y:S02]  /*01c0*/  UTMACCTL.PF [UR4] ;  /* 0x00000000040079b9 */ /* 0x0005e40008040000 */
[----:B--2---:R-:W-:Y:S01]  /*01d0*/  NOP ;  /* 0x0000000000007918 */ /* 0x004fe20000000000 */
.L_x_1:
[----:B------:R-:W-:Y:S05]  /*01e0*/  BSYNC B0 ;  /* 0x0000000000007941 */ /* 0x000fea0003800000 */
.L_x_0:
[----:B------:R-:W-:Y:S01]  /*01f0*/  ULDC.64 UR8, c[0x0][0x590] ;  /* 0x0001640000087ab9 */ /* 0x000fe20000000a00 */
[----:B-1----:R-:W-:Y:S01]  /*0200*/  R2UR UR6, R2 ;  /* 0x00000000020672ca */ /* 0x002fe200000e0000 */
[----:B------:R-:W-:Y:S01]  /*0210*/  ULDC.64 UR4, c[0x0][0x588] ;  /* 0x0001620000047ab9 */ /* 0x000fe20000000a00 */
[----:B------:R-:W-:Y:S01]  /*0220*/  ISETP.NE.U32.AND P2, PT, RZ, UR8, PT ;  /* 0x00000008ff007c0c */ /* 0x000fe2000bf45070 */
[----:B------:R-:W-:Y:S01]  /*0230*/  ULDC.64 UR56, c[0x0][0x208] ;  /* 0x0000820000387ab9 */ /* 0x000fe20000000a00 */
[----:B------:R-:W-:Y:S02]  /*0240*/  PRMT R4, RZ, 0x7610, R4 ;  /* 0x00007610ff047816 */ /* 0x000fe40000000004 */
[----:B------:R-:W-:-:S13]  /*0250*/  ISETP.NE.AND.EX P1, PT, RZ, UR9, PT, P2 ;  /* 0x00000009ff007c0c */ /* 0x000fda000bf25320 */
[----:B------:R-:W-:Y:S05]  /*0260*/  @P1 BRA `(.L_x_2) ;  /* 0x0000000000441947 */ /* 0x000fea0003800000 */
[----:B------:R-:W-:Y:S02]  /*0270*/  ULDC.64 UR10, c[0x0][0x588] ;  /* 0x00016200000a7ab9 */ /* 0x000fe40000000a00 */
[----:B------:R-:W-:-:S04]  /*0280*/  ISETP.NE.U32.AND P0, PT, RZ, UR10, PT ;  /* 0x0000000aff007c0c */ /* 0x000fc8000bf05070 */
[----:B------:R-:W-:-:S13]  /*0290*/  ISETP.NE.AND.EX P0, PT, RZ, UR11, PT, P0 ;  /* 0x0000000bff007c0c */ /* 0x000fda000bf05300 */
[----:B------:R-:W-:Y:S05]  /*02a0*/  @!P0 BRA `(.L_x_3) ;  /* 0x00000000001c8947 */ /* 0x000fea0003800000 */
[----:B------:R-:W-:Y:S02]  /*02b0*/  MOV R2, UR4 ;  /* 0x0000000400027c02 */ /* 0x000fe40008000f00 */
[----:B------:R-:W-:-:S05]  /*02c0*/  MOV R3, UR5 ;  /* 0x0000000500037c02 */ /* 0x000fca0008000f00 */
[----:B------:R-:W2:Y:S01]  /*02d0*/  LDG.E R2, desc[UR56][R2.64] ;  /* 0x0000003802027981 */ /* 0x000ea2000c1e1900 */
[----:B------:R-:W-:Y:S02]  /*02e0*/  MOV R4, 0x1 ;  /* 0x0000000100047802 */ /* 0x000fe40000000f00 */
[----:B--2---:R-:W-:-:S13]  /*02f0*/  FSETP.NEU.AND P0, PT, R2, RZ, PT ;  /* 0x000000ff0200720b */ /* 0x004fda0003f0d000 */
[----:B------:R-:W-:Y:S01]  /*0300*/  VOTEU.ANY UP0, P0 ;  /* 0x00000000003f7886 */ /* 0x000fe20000000100 */
[----:B------:R-:W-:Y:S05]  /*0310*/  BRA `(.L_x_2) ;  /* 0x0000000000187947 */ /* 0x000fea0003800000 */
.L_x_3:
[----:B------:R-:W-:Y:S01]  /*0320*/  ULDC UR4, c[0x0][0x580] ;  /* 0x0001600000047ab9 */ /* 0x000fe20000000800 */
[----:B------:R-:W-:Y:S01]  /*0330*/  MOV R4, 0x1 ;  /* 0x0000000100047802 */ /* 0x000fe20000000f00 */
[----:B------:R-:W-:Y:S01]  /*0340*/  UMOV UR5, URZ ;  /* 0x0000003f00057c82 */ /* 0x000fe20008000000 */
[----:B------:R-:W-:Y:S01]  /*0350*/  FSETP.NEU.AND P0, PT, RZ, UR4, PT ;  /* 0x00000004ff007c0b */ /* 0x000fe2000bf0d000 */
[----:B------:R-:W-:-:S12]  /*0360*/  UMOV UR4, URZ ;  /* 0x0000003f00047c82 */ /* 0x000fd80008000000 */
[----:B------:R-:W-:-:S05]  /*0370*/  VOTEU.ANY UP0, P0 ;  /* 0x00000000003f7886 */ /* 0x000fca0000000100 */
.L_x_2:
[----:B------:R-:W-:Y:S01]  /*0380*/  ISETP.NE.U32.AND P0, PT, RZ, UR4, PT ;  /* 0x00000004ff007c0c */ /* 0x000fe2000bf05070 */
[----:B------:R-:W-:Y:S01]  /*0390*/  UPLOP3.LUT UP1, UPT, UPT, UPT, UPT, 0x40, 0x0 ;  /* 0x000000000000789c */ /* 0x000fe20003f2e870 */
[----:B------:R-:W-:Y:S02]  /*03a0*/  ISETP.NE.AND.EX P2, PT, RZ, UR9, PT, P2 ;  /* 0x00000009ff007c0c */ /* 0x000fe4000bf45320 */
[----:B------:R-:W-:Y:S01]  /*03b0*/  ISETP.NE.AND.EX P0, PT, RZ, UR5, PT, P0 ;  /* 0x00000005ff007c0c */ /* 0x000fe2000bf05300 */
[----:B------:R-:W-:-:S12]  /*03c0*/  UP2UR UR53, UPR, URZ, 0x2 ;  /* 0x000000023f357883 */ /* 0x000fd80008000000 */
[----:B------:R-:W-:Y:S05]  /*03d0*/  @P0 BRA P2, `(.L_x_4) ;  /* 0x0000000000400947 */ /* 0x000fea0001000000 */
[----:B------:R-:W-:-:S04]  /*03e0*/  ISETP.NE.U32.AND P0, PT, RZ, UR8, PT ;  /* 0x00000008ff007c0c */ /* 0x000fc8000bf05070 */
[----:B------:R-:W-:-:S13]  /*03f0*/  ISETP.NE.AND.EX P0, PT, RZ, UR9, PT, P0 ;  /* 0x00000009ff007c0c */ /* 0x000fda000bf05300 */
[----:B------:R-:W-:Y:S05]  /*0400*/  @!P0 BRA `(.L_x_5) ;  /* 0x00000000002c8947 */ /* 0x000fea0003800000 */
[----:B------:R-:W-:Y:S01]  /*0410*/  PRMT R2, R4, 0x9910, RZ ;  /* 0x0000991004027816 */ /* 0x000fe200000000ff */
[----:B------:R-:W-:Y:S02]  /*0420*/  UISETP.NE.U32.AND UP1, UPT, UR4, URZ, UPT ;  /* 0x0000003f0400728c */ /* 0x000fe4000bf25070 */
[----:B------:R-:W-:Y:S01]  /*0430*/  USEL UR4, URZ, 0xffffffff, UP0 ;  /* 0xffffffff3f047887 */ /* 0x000fe20008000000 */
[----:B------:R-:W-:Y:S01]  /*0440*/  R2UR UR7, R2 ;  /* 0x00000000020772ca */ /* 0x000fe200000e0000 */
[----:B------:R-:W-:-:S12]  /*0450*/  UISETP.NE.AND.EX UP0, UPT, UR5, URZ, UPT, UP1 ;  /* 0x0000003f0500728c */ /* 0x000fd8000bf05310 */
[----:B------:R-:W-:-:S11]  /*0460*/  UISETP.NE.AND UP2, UPT, UR7, URZ, UPT ;  /* 0x0000003f0700728c */ /* 0x000fd6000bf45270 */
[----:B------:R-:W-:-:S04]  /*0470*/  @!UP2 USEL UR4, URZ, 0xffffffff, UP0 ;  /* 0xffffffff3f04a887 */ /* 0x000fc80008000000 */
[----:B------:R-:W-:-:S04]  /*0480*/  ULOP3.LUT UR4, UR4, 0x1, URZ, 0xc0, !UPT ;  /* 0x0000000104047892 */ /* 0x000fc8000f8ec03f */
[----:B------:R-:W-:-:S04]  /*0490*/  UISETP.EQ.U32.AND UP0, UPT, UR4, 0x1, UPT ;  /* 0x000000010400788c */ /* 0x000fc8000bf02070 */
[----:B------:R-:W-:Y:S01]  /*04a0*/  UP2UR UR53, UPR, URZ, 0x1 ;  /* 0x000000013f357883 */ /* 0x000fe20008000000 */
[----:B------:R-:W-:Y:S11]  /*04b0*/  BRA `(.L_x_4) ;  /* 0x0000000000087947 */ /* 0x000ff60003800000 */
.L_x_5:
[----:B------:R-:W-:-:S04]  /*04c0*/  UPLOP3.LUT UP0, UPT, UPT, UPT, UP0, 0x40, 0x0 ;  /* 0x000000000000789c */ /* 0x000fc80003f0e800 */
[----:B------:R-:W-:-:S12]  /*04d0*/  UP2UR UR53, UPR, URZ, 0x1 ;  /* 0x000000013f357883 */ /* 0x000fd80008000000 */
.L_x_4:
[----:B------:R-:W1:Y:S01]  /*04e0*/  SHFL.IDX PT, R2, R0, RZ, 0x1f ;  /* 0x00001fff00027589 */ /* 0x000e6200000e0000 */
[----:B------:R-:W-:Y:S02]  /*04f0*/  UISETP.NE.AND UP0, UPT, UR46, URZ, UPT ;  /* 0x0000003f2e00728c */ /* 0x000fe4000bf05270 */
[----:B------:R-:W-:Y:S02]  /*0500*/  UISETP.NE.AND UP1, UPT, UR6, URZ, UPT ;  /* 0x0000003f0600728c */ /* 0x000fe4000bf25270 */
[----:B------:R-:W-:Y:S02]  /*0510*/  UP2UR UR47, UPR, URZ, 0x1 ;  /* 0x000000013f2f7883 */ /* 0x000fe40008000000 */
[----:B------:R-:W-:Y:S02]  /*0520*/  UISETP.EQ.OR UP0, UPT, UR46, 0x3, !UP0 ;  /* 0x000000032e00788c */ /* 0x000fe4000c702670 */
[----:B------:R-:W-:Y:S02]  /*0530*/  UIADD3 UR9, UR6, -0x1, URZ ;  /* 0xffffffff06097890 */ /* 0x000fe4000fffe03f */
[----:B------:R-:W-:Y:S01]  /*0540*/  UISETP.EQ.AND UP0, UPT, UR6, URZ, UP0 ;  /* 0x0000003f0600728c */ /* 0x000fe20008702270 */
[----:B-1----:R-:W-:-:S13]  /*0550*/  ISETP.NE.AND P0, PT, R2, RZ, PT ;  /* 0x000000ff0200720c */ /* 0x002fda0003f05270 */
[----:B------:R-:W-:Y:S05]  /*0560*/  @P0 BRA `(.L_x_6) ;  /* 0x0000000000680947 */ /* 0x000fea0003800000 */
[----:B------:R-:W1:Y:S01]  /*0570*/  S2UR UR8, SR_CgaCtaId ;  /* 0x00000000000879c3 */ /* 0x000e620000008800 */
[----:B------:R-:W-:Y:S01]  /*0580*/  UMOV UR4, 0x400 ;  /* 0x0000040000047882 */ /* 0x000fe20000000000 */
[----:B------:R-:W-:Y:S01]  /*0590*/  UMOV UR5, 0x1 ;  /* 0x0000000100057882 */ /* 0x000fe20000000000 */
[----:B------:R-:W-:Y:S01]  /*05a0*/  UMOV UR6, 0x100 ;  /* 0x0000010000067882 */ /* 0x000fe20000000000 */
[----:B------:R-:W-:Y:S01]  /*05b0*/  ELECT P0, URZ, PT ;  /* 0x00000000003f782f */ /* 0x000fe20003800000 */
[----:B------:R-:W-:-:S04]  /*05c0*/  UIADD3 UR6, -UR6, 0x100000, URZ ;  /* 0x0010000006067890 */ /* 0x000fc8000fffe13f */
[----:B------:R-:W-:Y:S02]  /*05d0*/  USHF.L.U32 UR7, UR6, 0xb, URZ ;  /* 0x0000000b06077899 */ /* 0x000fe4000800063f */
[----:B------:R-:W-:Y:S02]  /*05e0*/  USHF.L.U32 UR6, UR6, 0x1, URZ ;  /* 0x0000000106067899 */ /* 0x000fe4000800063f */
[----:B-1----:R-:W-:Y:S02]  /*05f0*/  ULEA UR8, UR8, UR4, 0x18 ;  /* 0x0000000408087291 */ /* 0x002fe4000f8ec03f */
[----:B------:R-:W-:-:S04]  /*0600*/  UIADD3 UR4, -UR5, 0x100000, URZ ;  /* 0x0010000005047890 */ /* 0x000fc8000fffe13f */
[----:B------:R-:W-:Y:S02]  /*0610*/  USHF.L.U32 UR5, UR4, 0xb, URZ ;  /* 0x0000000b04057899 */ /* 0x000fe4000800063f */
[----:B------:R-:W-:Y:S01]  /*0620*/  USHF.L.U32 UR4, UR4, 0x1, URZ ;  /* 0x0000000104047899 */ /* 0x000fe2000800063f */
[----:B------:R-:W1:Y:S11]  /*0630*/  FENCE.VIEW.ASYNC.S ;  /* 0x00000000000073c6 */ /* 0x000e760000000000 */
[----:B-1----:R1:W2:Y:S01]  /*0640*/  SYNCS.EXCH.64 URZ, [UR8], UR4 ;  /* 0x00000004083f75b2 */ /* 0x0022a20008000100 */
[----:B------:R1:W3:Y:S01]  /*0650*/  SYNCS.EXCH.64 URZ, [UR8+0x30], UR6 ;  /* 0x00003006083f75b2 */ /* 0x0002e20008000100 */
[----:B------:R1:W4:Y:S01]  /*0660*/  SYNCS.EXCH.64 URZ, [UR8+0x8], UR4 ;  /* 0x00000804083f75b2 */ /* 0x0003220008000100 */
[----:B------:R1:W1:Y:S01]  /*0670*/  SYNCS.EXCH.64 URZ, [UR8+0x38], UR6 ;  /* 0x00003806083f75b2 */ /* 0x0002620008000100 */
        /* <DEDUP_REMOVED lines=8> */
[----:B------:R-:W-:Y:S01]  /*0700*/  NOP ;  /* 0x0000000000007918 */ /* 0x000fe20000000000 */
.L_x_6:
[----:B------:R-:W5:Y:S01]  /*0710*/  SHFL.IDX PT, R2, R0, RZ, 0x1f ;  /* 0x00001fff00027589 */ /* 0x000f6200000e0000 */
[----:B------:R-:W1:Y:S01]  /*0720*/  LDC R3, c[0x0][0x904] ;  /* 0x00024100ff037b82 */ /* 0x000e620000000800 */
[----:B------:R-:W-:Y:S01]  /*0730*/  NOP ;  /* 0x0000000000007918 */ /* 0x000fe20000000000 */
[----:B-----5:R-:W-:-:S13]  /*0740*/  ISETP.NE.AND P0, PT, R2, RZ, PT ;  /* 0x000000ff0200720c */ /* 0x020fda0003f05270 */
[----:B------:R-:W-:Y:S05]  /*0750*/  @P0 BRA `(.L_x_7) ;  /* 0x0000000000580947 */ /* 0x000fea0003800000 */
[----:B-1----:R-:W1:Y:S01]  /*0760*/  S2UR UR5, SR_CgaCtaId ;  /* 0x00000000000579c3 */ /* 0x002e620000008800 */
[----:B------:R-:W-:Y:S01]  /*0770*/  UMOV UR4, 0x400 ;  /* 0x0000040000047882 */ /* 0x000fe20000000000 */
[----:B------:R-:W-:Y:S01]  /*0780*/  UMOV UR6, 0x20 ;  /* 0x0000002000067882 */ /* 0x000fe20000000000 */
[----:B------:R-:W-:Y:S01]  /*0790*/  UMOV UR7, 0x100 ;  /* 0x0000010000077882 */ /* 0x000fe20000000000 */
[----:B------:R-:W-:Y:S01]  /*07a0*/  ELECT P0, URZ, PT ;  /* 0x00000000003f782f */ /* 0x000fe20003800000 */
[----:B-1----:R-:W-:Y:S02]  /*07b0*/  ULEA UR8, UR5, UR4, 0x18 ;  /* 0x0000000405087291 */ /* 0x002fe4000f8ec03f */
[----:B------:R-:W-:-:S04]  /*07c0*/  UIADD3 UR4, -UR6, 0x100000, URZ ;  /* 0x0010000006047890 */ /* 0x000fc8000fffe13f */
[----:B------:R-:W-:Y:S02]  /*07d0*/  USHF.L.U32 UR5, UR4, 0xb, URZ ;  /* 0x0000000b04057899 */ /* 0x000fe4000800063f */
[----:B------:R-:W-:Y:S02]  /*07e0*/  USHF.L.U32 UR4, UR4, 0x1, URZ ;  /* 0x0000000104047899 */ /* 0x000fe4000800063f */
[----:B------:R-:W-:-:S04]  /*07f0*/  UIADD3 UR6, -UR7, 0x100000, URZ ;  /* 0x0010000007067890 */ /* 0x000fc8000fffe13f */
[----:B------:R-:W-:Y:S02]  /*0800*/  USHF.L.U32 UR7, UR6, 0xb, URZ ;  /* 0x0000000b06077899 */ /* 0x000fe4000800063f */
[----:B------:R-:W-:Y:S01]  /*0810*/  USHF.L.U32 UR6, UR6, 0x1, URZ ;  /* 0x0000000106067899 */ /* 0x000fe2000800063f */
[----:B------:R-:W1:Y:S03]  /*0820*/  FENCE.VIEW.ASYNC.S ;  /* 0x00000000000073c6 */ /* 0x000e660000000000 */
[----:B-1----:R1:W1:Y:S08]  /*0830*/  SYNCS.EXCH.64 URZ, [UR8+0x60], UR4 ;  /* 0x00006004083f75b2 */ /* 0x0022700008000100 */
        /* <DEDUP_REMOVED lines=8> */
.L_x_7:
[----:B------:R-:W5:Y:S01]  /*08c0*/  S2R R4, SR_CTAID.Y ;  /* 0x0000000000047919 */ /* 0x000f620000002600 */
[----:B-1----:R-:W-:Y:S01]  /*08d0*/  ISETP.NE.AND P2, PT, R3, 0x1, PT ;  /* 0x000000010300780c */ /* 0x002fe20003f45270 */
[----:B------:R-:W1:Y:S01]  /*08e0*/  S2UR UR37, SR_CgaCtaId ;  /* 0x00000000002579c3 */ /* 0x000e620000008800 */
[----:B------:R-:W-:Y:S01]  /*08f0*/  ELECT P0, URZ, PT ;  /* 0x00000000003f782f */ /* 0x000fe20003800000 */
[----:B------:R-:W2:Y:S01]  /*0900*/  SHFL.IDX PT, R0, R0, RZ, 0x1f ;  /* 0x00001fff00007589 */ /* 0x000ea200000e0000 */
[----:B------:R-:W-:Y:S01]  /*0910*/  MOV R7, RZ ;  /* 0x000000ff00077202 */ /* 0x000fe20000000f00 */
[----:B------:R-:W-:Y:S01]  /*0920*/  UMOV UR4, 0x20 ;  /* 0x0000002000047882 */ /* 0x000fe20000000000 */
[----:B------:R-:W-:Y:S01]  /*0930*/  UISETP.EQ.AND UP2, UPT, UR46, 0x2, !UP1 ;  /* 0x000000022e00788c */ /* 0x000fe2000cf42270 */
[----:B------:R-:W3:Y:S01]  /*0940*/  S2R R6, SR_CTAID.X ;  /* 0x0000000000067919 */ /* 0x000ee20000002500 */
[----:B------:R-:W-:Y:S01]  /*0950*/  USEL UR45, URZ, 0x1, !UP0 ;  /* 0x000000013f2d7887 */ /* 0x000fe2000c000000 */
[----:B------:R-:W-:Y:S01]  /*0960*/  NOP ;  /* 0x0000000000007918 */ /* 0x000fe20000000000 */
[----:B------:R-:W-:-:S03]  /*0970*/  USEL UR39, URZ, 0x1, !UP2 ;  /* 0x000000013f277887 */ /* 0x000fc6000d000000 */
[----:B------:R-:W3:Y:S01]  /*0980*/  @P2 LDC R5, c[0x0][0x10] ;  /* 0x00000400ff052b82 */ /* 0x000ee20000000800 */
[----:B------:R-:W-:-:S07]  /*0990*/  @P2 MOV R3, RZ ;  /* 0x000000ff00032202 */ /* 0x000fce0000000f00 */
[----:B------:R-:W4:Y:S01]  /*09a0*/  @!P2 LDC R9, c[0x0][0xc] ;  /* 0x00000300ff09ab82 */ /* 0x000f220000000800 */
[----:B--2---:R-:W-:Y:S02]  /*09b0*/  ISETP.NE.OR P0, PT, R0, RZ, !P0 ;  /* 0x000000ff0000720c */ /* 0x004fe40004705670 */
[----:B-----5:R-:W-:-:S04]  /*09c0*/  @P2 MOV R0, R4 ;  /* 0x0000000400002202 */ /* 0x020fc80000000f00 */
[----:B------:R-:W-:Y:S02]  /*09d0*/  @P2 MOV R2, R0 ;  /* 0x0000000000022202 */ /* 0x000fe40000000f00 */
[----:B------:R-:W-:-:S05]  /*09e0*/  @!P2 MOV R0, R4 ;  /* 0x000000040000a202 */ /* 0x000fca0000000f00 */
[----:B------:R-:W-:Y:S01]  /*09f0*/  VOTEU.ALL UP3, P0 ;  /* 0x00000000003f7886 */ /* 0x000fe20000060000 */
[----:B---3--:R-:W-:Y:S01]  /*0a00*/  @P2 IMAD.WIDE.U32 R4, R6, R5, R2 ;  /* 0x0000000506042225 */ /* 0x008fe200078e0002 */
[----:B------:R-:W-:Y:S01]  /*0a10*/  VOTEU.ALL UP0, P0 ;  /* 0x00000000003f7886 */ /* 0x000fe20000000000 */
[----:B------:R-:W-:Y:S01]  /*0a20*/  VOTEU.ALL UP2, P0 ;  /* 0x00000000003f7886 */ /* 0x000fe20000040000 */
[----:B------:R-:W-:Y:S01]  /*0a30*/  PLOP3.LUT P0, PT, PT, PT, UP1, 0x80, 0x0 ;  /* 0x000000000000781c */ /* 0x000fe20003f0f018 */
[----:B----4-:R-:W-:Y:S01]  /*0a40*/  @!P2 IMAD.WIDE.U32 R2, R9, R0, R6 ;  /* 0x000000000902a225 */ /* 0x010fe200078e0006 */
[----:B------:R-:W-:Y:S01]  /*0a50*/  @P2 MOV R9, RZ ;  /* 0x000000ff00092202 */ /* 0x000fe20000000f00 */
[----:B------:R-:W-:Y:S01]  /*0a60*/  @!UP3 UMOV UR6, 0x400 ;  /* 0x000004000006b882 */ /* 0x000fe20000000000 */
[----:B------:R-:W-:Y:S01]  /*0a70*/  @P2 MOV R17, R4 ;  /* 0x0000000400112202 */ /* 0x000fe20000000f00 */
[----:B------:R-:W-:-:S04]  /*0a80*/  @!UP3 UIADD3 UR4, -UR4, 0x100000, URZ ;  /* 0x001000000404b890 */ /* 0x000fc8000fffe13f */
[----:B------:R-:W-:Y:S02]  /*0a90*/  @!UP3 USHF.L.U32 UR5, UR4, 0xb, URZ ;  /* 0x0000000b0405b899 */ /* 0x000fe4000800063f */
[----:B------:R-:W-:Y:S01]  /*0aa0*/  @!UP3 USHF.L.U32 UR4, UR4, 0x1, URZ ;  /* 0x000000010404b899 */ /* 0x000fe2000800063f */
[----:B------:R-:W-:Y:S01]  /*0ab0*/  @P2 IADD3 R18, R5, R9, RZ ;  /* 0x0000000905122210 */ /* 0x000fe20007ffe0ff */
[----:B-1----:R-:W-:Y:S01]  /*0ac0*/  @!UP3 ULEA UR8, UR37, UR6, 0x18 ;  /* 0x000000062508b291 */ /* 0x002fe2000f8ec03f */
[----:B------:R-:W-:Y:S01]  /*0ad0*/  @!P2 MOV R17, R2 ;  /* 0x000000020011a202 */ /* 0x000fe20000000f00 */
[----:B------:R-:W-:Y:S01]  /*0ae0*/  UISETP.GE.U32.AND UP3, UPT, UR9, 0x2, UPT ;  /* 0x000000020900788c */ /* 0x000fe2000bf66070 */
[----:B------:R-:W-:Y:S01]  /*0af0*/  @!P2 MOV R18, R3 ;  /* 0x000000030012a202 */ /* 0x000fe20000000f00 */
[----:B------:R-:W-:Y:S01]  /*0b00*/  ULDC UR6, c[0x0][0xc] ;  /* 0x0000030000067ab9 */ /* 0x000fe20000000800 */
[----:B------:R-:W-:Y:S01]  /*0b10*/  ULDC UR7, c[0x0][0x10] ;  /* 0x0000040000077ab9 */ /* 0x000fe20000000800 */
[----:B------:R1:W-:Y:S01]  /*0b20*/  STL [R1+0x4a4], R17 ;  /* 0x0004a41101007387 */ /* 0x0003e20000100800 */
[----:B------:R-:W-:-:S02]  /*0b30*/  USEL UR39, UR39, 0x2, UP3 ;  /* 0x0000000227277887 */ /* 0x000fc40009800000 */
[----:B------:R-:W-:Y:S01]  /*0b40*/  USEL UR45, UR45, 0x2, UP3 ;  /* 0x000000022d2d7887 */ /* 0x000fe20009800000 */
[----:B------:R1:W-:Y:S04]  /*0b50*/  STL [R1+0x4a8], R18 ;  /* 0x0004a81201007387 */ /* 0x0003e80000100800 */
[----:B------:R-:W2:Y:S02]  /*0b60*/  FENCE.VIEW.ASYNC.S ;  /* 0x00000000000073c6 */ /* 0x000ea40000000000 */
[----:B--2---:R-:W2:Y:S01]  /*0b70*/  @!UP0 SYNCS.EXCH.64 URZ, [UR8+0xa0], UR4 ;  /* 0x0000a004083f85b2 */ /* 0x004ea20008000100 */
[----:B------:R3:W2:Y:S01]  /*0b80*/  @!UP2 SYNCS.EXCH.64 URZ, [UR8+0xa8], UR4 ;  /* 0x0000a804083fa5b2 */ /* 0x0006a20008000100 */
[----:B------:R-:W-:Y:S01]  /*0b90*/  NOP ;  /* 0x0000000000007918 */ /* 0x000fe20000000000 */
[----:B---3--:R-:W-:-:S03]  /*0ba0*/  UIMAD.WIDE.U32 UR4, UR6, UR7, URZ ;  /* 0x00000007060472a5 */ /* 0x008fc6000f8e003f */
[----:B------:R-:W-:Y:S02]  /*0bb0*/  ULDC UR6, c[0x0][0x14] ;  /* 0x0000050000067ab9 */ /* 0x000fe40000000800 */
[----:B------:R-:W-:Y:S02]  /*0bc0*/  UIMAD.WIDE.U32 UR54, UR4, UR6, URZ ;  /* 0x00000006043672a5 */ /* 0x000fe4000f8e003f */
[----:B------:R-:W-:-:S04]  /*0bd0*/  UIMAD UR38, UR5, UR6, URZ ;  /* 0x00000006052672a4 */ /* 0x000fc8000f8e023f */
[----:B------:R-:W-:Y:S01]  /*0be0*/  UIADD3 UR38, UR55, UR38, URZ ;  /* 0x0000002637267290 */ /* 0x000fe2000fffe03f */
[----:B--2---:R-:W-:Y:S06]  /*0bf0*/  BAR.SYNC.DEFER_BLOCKING 0x0 ;  /* 0x0000000000007b1d */ /* 0x004fec0000010000 */
[----:B-1----:R-:W-:Y:S05]  /*0c00*/  @!P0 BRA `(.L_x_8) ;  /* 0x0000032800188947 */ /* 0x002fea0003800000 */
[----:B------:R-:W-:-:S06]  /*0c10*/  UISETP.GT.U32.AND UP0, UPT, UR9, 0x1, UPT ;  /* 0x000000010900788c */ /* 0x000fcc000bf04070 */
[----:B------:R-:W-:-:S13]  /*0c20*/  PLOP3.LUT P0, PT, PT, PT, UP0, 0x80, 0x0 ;  /* 0x000000000000781c */ /* 0x000fda0003f0f008 */
[----:B------:R-:W-:Y:S05]  /*0c30*/  @P0 EXIT ;  /* 0x000000000000094d */ /* 0x000fea0003800000 */
[----:B------:R-:W-:Y:S01]  /*0c40*/  PRMT R2, RZ, 0x7610, R2 ;  /* 0x00007610ff027816 */ /* 0x000fe20000000002 */
[----:B------:R-:W-:Y:S01]  /*0c50*/  ULDC.64 UR4, c[0x0][0x8f8] ;  /* 0x00023e0000047ab9 */ /* 0x000fe20000000a00 */
[----:B------:R-:W-:Y:S01]  /*0c60*/  UMOV UR41, 0xffffffff ;  /* 0xffffffff00297882 */ /* 0x000fe20000000000 */
[----:B------:R-:W-:Y:S01]  /*0c70*/  ISETP.GE.U32.AND P0, PT, R17, UR4, PT ;  /* 0x0000000411007c0c */ /* 0x000fe2000bf06070 */
[----:B------:R-:W-:Y:S01]  /*0c80*/  UMOV UR43, 0xffffffff ;  /* 0xffffffff002b7882 */ /* 0x000fe20000000000 */
[----:B------:R1:W-:Y:S01]  /*0c90*/  STL.S16 [R1+0x4b0], R2 ;  /* 0x0004b00201007387 */ /* 0x0003e20000100600 */
[----:B------:R-:W-:Y:S02]  /*0ca0*/  MOV R5, 0xffffffff ;  /* 0xffffffff00057802 */ /* 0x000fe40000000f00 */
[----:B------:R-:W-:Y:S02]  /*0cb0*/  ISETP.GE.U32.AND.EX P0, PT, R18, UR5, PT, P0 ;  /* 0x0000000512007c0c */ /* 0x000fe4000bf06100 */
[----:B------:R-:W-:-:S11]  /*0cc0*/  PRMT R4, RZ, 0x7610, R4 ;  /* 0x00007610ff047816 */ /* 0x000fd60000000004 */
[----:B-1----:R-:W-:Y:S05]  /*0cd0*/  @P0 BRA `(.L_x_9) ;  /* 0x0000000400680947 */ /* 0x002fea0003800000 */
[----:B------:R-:W1:Y:S01]  /*0ce0*/  LDC.64 R12, c[0x0][0x8d0] ;  /* 0x00023400ff0c7b82 */ /* 0x000e620000000a00 */
[----:B------:R-:W-:Y:S02]  /*0cf0*/  MOV R2, R17 ;  /* 0x0000001100027202 */ /* 0x000fe40000000f00 */
[----:B------:R-:W-:-:S05]  /*0d00*/  MOV R3, R18 ;  /* 0x0000001200037202 */ /* 0x000fca0000000f00 */
[----:B------:R-:W2:Y:S08]  /*0d10*/  LDC R10, c[0x0][0x8d8] ;  /* 0x00023600ff0a7b82 */ /* 0x000eb00000000800 */
[----:B------:R-:W3:Y:S01]  /*0d20*/  LDC.64 R14, c[0x0][0x8c8] ;  /* 0x00023200ff0e7b82 */ /* 0x000ee20000000a00 */
[----:B-1----:R-:W-:-:S04]  /*0d30*/  ISETP.NE.U32.AND P0, PT, R12, RZ, PT ;  /* 0x000000ff0c00720c */ /* 0x002fc80003f05070 */
[----:B------:R-:W-:-:S13]  /*0d40*/  ISETP.NE.AND.EX P0, PT, R13, RZ, PT, P0 ;  /* 0x000000ff0d00720c */ /* 0x000fda0003f05300 */
[----:B--23--:R-:W-:Y:S05]  /*0d50*/  @!P0 BRA `(.L_x_10) ;  /* 0x0000000000288947 */ /* 0x00cfea0003800000 */
[----:B------:R-:W1:Y:S02]  /*0d60*/  LDC R9, c[0x0][0x8dc] ;  /* 0x00023700ff097b82 */ /* 0x000e640000000800 */
[----:B-1----:R-:W-:-:S04]  /*0d70*/  IADD3 R9, P0, R17, R9, RZ ;  /* 0x0000000911097210 */ /* 0x002fc80007f1e0ff */
[----:B------:R-:W-:-:S05]  /*0d80*/  IADD3.X R11, RZ, R18, RZ, P0, !PT ;  /* 0x00000012ff0b7210 */ /* 0x000fca00007fe4ff */
[----:B------:R-:W-:-:S04]  /*0d90*/  IMAD.WIDE.U32 R2, R11, R12, RZ ;  /* 0x0000000c0b027225 */ /* 0x000fc800078e00ff */
[----:B------:R-:W-:-:S04]  /*0da0*/  IMAD.WIDE.U32 R4, P0, R9, R13, R2 ;  /* 0x0000000d09047225 */ /* 0x000fc80007800002 */
[----:B------:R-:W-:Y:S01]  /*0db0*/  IMAD.WIDE.U32 R2, R9, R12, RZ ;  /* 0x0000000c09027225 */ /* 0x000fe200078e00ff */
[----:B------:R-:W-:Y:S02]  /*0dc0*/  IADD3.X R9, RZ, RZ, RZ, P0, !PT ;  /* 0x000000ffff097210 */ /* 0x000fe400007fe4ff */
[----:B------:R-:W-:Y:S02]  /*0dd0*/  MOV R8, R5 ;  /* 0x0000000500087202 */ /* 0x000fe40000000f00 */
[----:B------:R-:W-:-:S05]  /*0de0*/  IADD3 RZ, P0, R3, R4, RZ ;  /* 0x0000000403ff7210 */ /* 0x000fca0007f1e0ff */
[----:B------:R-:W-:-:S08]  /*0df0*/  IMAD.WIDE.U32.X R2, R11, R13, R8, P0 ;  /* 0x0000000d0b027225 */ /* 0x000fd000000e0408 */
.L_x_10:
[-CC-:B------:R-:W-:Y:S01]  /*0e00*/  SHF.R.U64 R22, R2, R10.reuse, R3.reuse ;  /* 0x0000000a02167219 */ /* 0x180fe20000001203 */
[----:B------:R-:W1:Y:S01]  /*0e10*/  LDC R16, c[0x0][0x8c0] ;  /* 0x00023000ff107b82 */ /* 0x000e620000000800 */
[----:B------:R-:W-:Y:S01]  /*0e20*/  SHF.R.U32.HI R2, RZ, R10, R3 ;  /* 0x0000000aff027219 */ /* 0x000fe20000011603 */
[----:B------:R-:W-:Y:S01]  /*0e30*/  ULDC UR4, c[0x0][0x150] ;  /* 0x0000540000047ab9 */ /* 0x000fe20000000800 */
[----:B------:R-:W-:Y:S02]  /*0e40*/  MOV R3, R18 ;  /* 0x0000001200037202 */ /* 0x000fe40000000f00 */
[----:B------:R-:W-:Y:S02]  /*0e50*/  IADD3 R7, P0, RZ, -R22, RZ ;  /* 0x80000016ff077210 */ /* 0x000fe40007f1e0ff */
[----:B------:R-:W-:Y:S01]  /*0e60*/  I2FP.F32.U32 R4, R6 ;  /* 0x0000000600047245 */ /* 0x000fe20000201000 */
[----:B------:R-:W2:Y:S01]  /*0e70*/  LDC.64 R18, c[0x0][0x8e8] ;  /* 0x00023a00ff127b82 */ /* 0x000ea20000000a00 */
[----:B------:R-:W-:-:S02]  /*0e80*/  IADD3.X R9, RZ, ~R2, RZ, P0, !PT ;  /* 0x80000002ff097210 */ /* 0x000fc400007fe4ff */
[----:B------:R-:W-:Y:S01]  /*0e90*/  MOV R2, R17 ;  /* 0x0000001100027202 */ /* 0x000fe20000000f00 */
[----:B------:R-:W-:Y:S01]  /*0ea0*/  FMUL R4, R4, UR4 ;  /* 0x0000000404047c20 */ /* 0x000fe20008400000 */
[----:B------:R-:W-:Y:S01]  /*0eb0*/  ULDC UR4, c[0x0][0x154] ;  /* 0x0000550000047ab9 */ /* 0x000fe20000000800 */
[-C--:B------:R-:W-:Y:S02]  /*0ec0*/  IMAD R8, R9, R14.reuse, RZ ;  /* 0x0000000e09087224 */ /* 0x080fe400078e02ff */
[----:B------:R-:W3:Y:S01]  /*0ed0*/  LDC R10, c[0x0][0x8b0] ;  /* 0x00022c00ff0a7b82 */ /* 0x000ee20000000800 */
[C---:B------:R-:W-:Y:S01]  /*0ee0*/  IMAD.WIDE.U32 R2, R7.reuse, R14, R2 ;  /* 0x0000000e07027225 */ /* 0x040fe200078e0002 */
[----:B------:R-:W4:Y:S03]  /*0ef0*/  F2I.U32.TRUNC.NTZ R4, R4 ;  /* 0x0000000400047305 */ /* 0x000f26000020f000 */
[----:B------:R-:W-:-:S03]  /*0f00*/  IMAD R7, R7, R15, R8 ;  /* 0x0000000f07077224 */ /* 0x000fc600078e0208 */
[----:B------:R-:W5:Y:S02]  /*0f10*/  LDC R5, c[0x0][0x144] ;  /* 0x00005100ff057b82 */ /* 0x000f640000000800 */
[----:B------:R-:W-:-:S04]  /*0f20*/  IADD3 R7, R3, R7, RZ ;  /* 0x0000000703077210 */ /* 0x000fc80007ffe0ff */
[--C-:B-1----:R-:W-:Y:S02]  /*0f30*/  SHF.R.U64 R12, R2, R16, R7.reuse ;  /* 0x00000010020c7219 */ /* 0x102fe40000001207 */
[----:B------:R-:W1:Y:S01]  /*0f40*/  LDC R9, c[0x0][0x900] ;  /* 0x00024000ff097b82 */ /* 0x000e620000000800 */
[----:B--2---:R-:W-:Y:S02]  /*0f50*/  ISETP.NE.U32.AND P0, PT, R18, RZ, PT ;  /* 0x000000ff1200720c */ /* 0x004fe40003f05070 */
[----:B------:R-:W-:Y:S02]  /*0f60*/  I2FP.F32.U32 R2, R0 ;  /* 0x0000000000027245 */ /* 0x000fe40000201000 */
[----:B------:R-:W-:Y:S02]  /*0f70*/  ISETP.NE.AND.EX P0, PT, R19, RZ, PT, P0 ;  /* 0x000000ff1300720c */ /* 0x000fe40003f05300 */
[----:B------:R-:W-:Y:S01]  /*0f80*/  SHF.R.U32.HI R7, RZ, R16, R7 ;  /* 0x00000010ff077219 */ /* 0x000fe20000011607 */
[----:B------:R-:W2:Y:S01]  /*0f90*/  LDC R13, c[0x0][0x148] ;  /* 0x00005200ff0d7b82 */ /* 0x000ea20000000800 */
[----:B----4-:R-:W-:Y:S01]  /*0fa0*/  IADD3 R8, -R4, RZ, RZ ;  /* 0x000000ff04087210 */ /* 0x010fe20007ffe1ff */
[----:B------:R-:W-:Y:S01]  /*0fb0*/  FMUL R3, R2, UR4 ;  /* 0x0000000402037c20 */ /* 0x000fe20008400000 */
[----:B---3--:R-:W-:-:S02]  /*0fc0*/  SHF.R.U64 R23, R12, R10, R7 ;  /* 0x0000000a0c177219 */ /* 0x008fc40000001207 */
[----:B------:R-:W-:Y:S01]  /*0fd0*/  SHF.R.U32.HI R4, RZ, R10, R7 ;  /* 0x0000000aff047219 */ /* 0x000fe20000011607 */
[----:B------:R3:W4:Y:S01]  /*0fe0*/  F2I.U32.TRUNC.NTZ R11, R3 ;  /* 0x00000003000b7305 */ /* 0x000722000020f000 */
[----:B------:R-:W-:Y:S01]  /*0ff0*/  MOV R2, 0xffffffff ;  /* 0xffffffff00027802 */ /* 0x000fe20000000f00 */
[----:B------:R-:W2:Y:S01]  /*1000*/  LDC R17, c[0x0][0x8a8] ;  /* 0x00022a00ff117b82 */ /* 0x000ea20000000800 */
[----:B-----5:R-:W-:Y:S01]  /*1010*/  IMAD R8, R5, R8, R6 ;  /* 0x0000000805087224 */ /* 0x020fe200078e0206 */
[----:B------:R-:W-:-:S06]  /*1020*/  MOV R6, 0x1 ;  /* 0x0000000100067802 */ /* 0x000fcc0000000f00 */
[----:B------:R-:W2:Y:S01]  /*1030*/  LDC R14, c[0x0][0x8f0] ;  /* 0x00023c00ff0e7b82 */ /* 0x000ea20000000800 */
[-C--:B-1----:R-:W-:Y:S02]  /*1040*/  SHF.L.U32 R2, R2, R9.reuse, RZ ;  /* 0x0000000902027219 */ /* 0x082fe400000006ff */
[-CC-:B------:R-:W-:Y:S02]  /*1050*/  SHF.R.U64 R16, R23, R9.reuse, R4.reuse ;  /* 0x0000000917107219 */ /* 0x180fe40000001204 */
[-C--:B------:R-:W-:Y:S02]  /*1060*/  SHF.R.U32.HI R4, RZ, R9.reuse, R4 ;  /* 0x00000009ff047219 */ /* 0x080fe40000011604 */
[----:B------:R-:W-:Y:S01]  /*1070*/  LOP3.LUT R10, RZ, R2, RZ, 0x33, !PT ;  /* 0x00000002ff0a7212 */ /* 0x000fe200078e33ff */
[----:B------:R-:W1:Y:S01]  /*1080*/  LDC R21, c[0x0][0x8e0] ;  /* 0x00023800ff157b82 */ /* 0x000e620000000800 */
[----:B------:R-:W-:Y:S02]  /*1090*/  SHF.L.U32 R9, R6, R9, RZ ;  /* 0x0000000906097219 */ /* 0x000fe400000006ff */
[----:B------:R-:W-:-:S02]  /*10a0*/  MOV R2, R16 ;  /* 0x0000001000027202 */ /* 0x000fc40000000f00 */
[----:B---3--:R-:W-:-:S03]  /*10b0*/  MOV R3, R4 ;  /* 0x0000000400037202 */ /* 0x008fc60000000f00 */
[----:B------:R-:W3:Y:S01]  /*10c0*/  LDC R20, c[0x0][0x8b8] ;  /* 0x00022e00ff147b82 */ /* 0x000ee20000000800 */
[----:B----4-:R-:W-:Y:S05]  /*10d0*/  @!P0 BRA `(.L_x_11) ;  /* 0x0000000000288947 */ /* 0x010fea0003800000 */
[----:B------:R-:W4:Y:S02]  /*10e0*/  LDC R7, c[0x0][0x8f4] ;  /* 0x00023d00ff077b82 */ /* 0x000f240000000800 */
[----:B----4-:R-:W-:-:S04]  /*10f0*/  IADD3 R7, P0, R16, R7, RZ ;  /* 0x0000000710077210 */ /* 0x010fc80007f1e0ff */
        /* <DEDUP_REMOVED lines=8> */
.L_x_11:
[----:B--2---:R-:W-:Y:S02]  /*1180*/  SHF.R.U64 R2, R2, R14, R3 ;  /* 0x0000000e02027219 */ /* 0x004fe40000001203 */
[----:B------:R-:W-:Y:S02]  /*1190*/  IADD3 R11, -R11, RZ, RZ ;  /* 0x000000ff0b0b7210 */ /* 0x000fe40007ffe1ff */
[----:B------:R-:W-:Y:S02]  /*11a0*/  LOP3.LUT R10, R23, R10, RZ, 0xc0, !PT ;  /* 0x0000000a170a7212 */ /* 0x000fe400078ec0ff */
[----:B------:R-:W-:Y:S01]  /*11b0*/  IADD3 R3, R17, -0x1, RZ ;  /* 0xffffffff11037810 */ /* 0x000fe20007ffe0ff */
[----:B------:R-:W-:Y:S01]  /*11c0*/  @P2 IMAD R8, R13, R11, R0 ;  /* 0x0000000b0d082224 */ /* 0x000fe200078e0200 */
[----:B------:R-:W-:Y:S01]  /*11d0*/  IADD3 R4, -R2, RZ, RZ ;  /* 0x000000ff02047210 */ /* 0x000fe20007ffe1ff */
[----:B------:R-:W-:Y:S01]  /*11e0*/  IMAD R9, R9, R2, R10 ;  /* 0x0000000209097224 */ /* 0x000fe200078e020a */
[----:B------:R-:W-:-:S02]  /*11f0*/  LOP3.LUT R3, R12, R3, RZ, 0xc0, !PT ;  /* 0x000000030c037212 */ /* 0x000fc400078ec0ff */
[----:B------:R-:W-:Y:S01]  /*1200*/  R2UR UR43, R22 ;  /* 0x00000000162b72ca */ /* 0x000fe200000e0000 */
[----:B-1----:R-:W-:Y:S01]  /*1210*/  IMAD R0, R4, R21, R16 ;  /* 0x0000001504007224 */ /* 0x002fe200078e0210 */
[----:B------:R-:W-:Y:S01]  /*1220*/  MOV R4, 0x1 ;  /* 0x0000000100047802 */ /* 0x000fe20000000f00 */
[----:B---3--:R-:W-:Y:S02]  /*1230*/  IMAD R8, R9, R20, R8 ;  /* 0x0000001409087224 */ /* 0x008fe400078e0208 */
[----:B------:R-:W-:-:S05]  /*1240*/  IMAD R5, R0, R17, R3 ;  /* 0x0000001100057224 */ /* 0x000fca00078e0203 */
[----:B------:R-:W-:Y:S02]  /*1250*/  SEL R0, R5, R8, !P2 ;  /* 0x0000000805007207 */ /* 0x000fe40005000000 */
[----:B------:R-:W-:Y:S02]  /*1260*/  SEL R5, R8, R5, !P2 ;  /* 0x0000000508057207 */ /* 0x000fe40005000000 */
[----:B------:R-:W-:-:S15]  /*1270*/  R2UR UR41, R0 ;  /* 0x00000000002972ca */ /* 0x000fde00000e0000 */
.L_x_9:
[----:B------:R-:W-:-:S08]  /*1280*/  NOP ;  /* 0x0000000000007918 */ /* 0x000fd00000000000 */
[----:B------:R-:W1:Y:S02]  /*1290*/  USETMAXREG.TRY_ALLOC.CTAPOOL UP0, 0xf0 ;  /* 0x000000f0000079c8 */ /* 0x000e640008000600 */
[----:B-1----:R-:W-:-:S13]  /*12a0*/  PLOP3.LUT P0, PT, PT, PT, UP0, 0x80, 0x0 ;  /* 0x000000000000781c */ /* 0x002fda0003f0f008 */
[----:B------:R-:W-:Y:S05]  /*12b0*/  @!P0 BRA `(.L_x_9) ;  /* 0xfffffffc00f08947 */ /* 0x000fea000383ffff */
[----:B------:R-:W-:Y:S02]  /*12c0*/  ULDC.64 UR4, c[0x0][0x590] ;  /* 0x0001640000047ab9 */ /* 0x000fe40000000a00 */
[----:B------:R-:W-:-:S04]  /*12d0*/  ISETP.NE.U32.AND P0, PT, RZ, UR4, PT ;  /* 0x00000004ff007c0c */ /* 0x000fc8000bf05070 */
[----:B------:R-:W-:-:S13]  /*12e0*/  ISETP.NE.AND.EX P0, PT, RZ, UR5, PT, P0 ;  /* 0x00000005ff007c0c */ /* 0x000fda000bf05300 */
[----:B------:R-:W-:Y:S05]  /*12f0*/  @P0 BRA `(.L_x_12) ;  /* 0x0000000000340947 */ /* 0x000fea0003800000 */
[----:B------:R-:W-:Y:S02]  /*1300*/  ULDC.64 UR4, c[0x0][0x588] ;  /* 0x0001620000047ab9 */ /* 0x000fe40000000a00 */
[----:B------:R-:W-:-:S04]  /*1310*/  ISETP.NE.U32.AND P0, PT, RZ, UR4, PT ;  /* 0x00000004ff007c0c */ /* 0x000fc8000bf05070 */
[----:B------:R-:W-:-:S13]  /*1320*/  ISETP.NE.AND.EX P0, PT, RZ, UR5, PT, P0 ;  /* 0x00000005ff007c0c */ /* 0x000fda000bf05300 */
[----:B------:R-:W-:Y:S05]  /*1330*/  @!P0 BRA `(.L_x_13) ;  /* 0x0000000000148947 */ /* 0x000fea0003800000 */
[----:B------:R-:W1:Y:S02]  /*1340*/  LDC.64 R2, c[0x0][0x588] ;  /* 0x00016200ff027b82 */ /* 0x000e640000000a00 */
[----:B-1----:R1:W5:Y:S01]  /*1350*/  LDG.E R2, desc[UR56][R2.64] ;  /* 0x0000003802027981 */ /* 0x002362000c1e1900 */
[----:B------:R-:W-:-:S05]  /*1360*/  MOV R0, 0x1 ;  /* 0x0000000100007802 */ /* 0x000fca0000000f00 */
[----:B------:R1:W-:Y:S01]  /*1370*/  STL.S16 [R1+0x4b0], R0 ;  /* 0x0004b00001007387 */ /* 0x0003e20000100600 */
[----:B------:R-:W-:Y:S05]  /*1380*/  BRA `(.L_x_12) ;  /* 0x0000000000107947 */ /* 0x000fea0003800000 */
.L_x_13:
[----:B------:R-:W-:Y:S01]  /*1390*/  MOV R0, 0x1 ;  /* 0x0000000100007802 */ /* 0x000fe20000000f00 */
[----:B------:R-:W-:Y:S02]  /*13a0*/  ULDC UR4, c[0x0][0x580] ;  /* 0x0001600000047ab9 */ /* 0x000fe40000000800 */
[----:B------:R-:W-:Y:S02]  /*13b0*/  MOV R2, UR4 ;  /* 0x0000000400027c02 */ /* 0x000fe40008000f00 */
[----:B------:R2:W-:Y:S05]  /*13c0*/  STL.S16 [R1+0x4b0], R0 ;  /* 0x0004b00001007387 */ /* 0x0005ea0000100600 */
.L_x_12:
        /* <DEDUP_REMOVED lines=8> */
[----:B------:R-:W3:Y:S02]  /*1450*/  LDC.64 R16, c[0x0][0x5a8] ;  /* 0x00016a00ff107b82 */ /* 0x000ee40000000a00 */
[----:B---3--:R3:W5:Y:S01]  /*1460*/  LDG.E R16, desc[UR56][R16.64] ;  /* 0x0000003810107981 */ /* 0x008762000c1e1900 */
[----:B------:R-:W-:Y:S05]  /*1470*/  BRA `(.L_x_14) ;  /* 0x0000000000087947 */ /* 0x000fea0003800000 */
.L_x_15:
[----:B------:R-:W-:Y:S02]  /*1480*/  ULDC UR4, c[0x0][0x5a0] ;  /* 0x0001680000047ab9 */ /* 0x000fe40000000800 */
[----:B------:R-:W-:-:S07]  /*1490*/  MOV R16, UR4 ;  /* 0x0000000400107c02 */ /* 0x000fce0008000f00 */
.L_x_14:
[----:B------:R-:W-:-:S13]  /*14a0*/  LOP3.LUT P0, RZ, R4, 0xff, RZ, 0xc0, !PT ;  /* 0x000000ff04ff7812 */ /* 0x000fda000780c0ff */
[----:B------:R-:W-:Y:S05]  /*14b0*/  @!P0 EXIT ;  /* 0x000000000000894d */ /* 0x000fea0003800000 */
[----:B------:R-:W1:Y:S01]  /*14c0*/  S2R R6, SR_TID.X ;  /* 0x0000000000067919 */ /* 0x000e620000002100 */
[----:B------:R-:W-:Y:S01]  /*14d0*/  ULDC UR4, c[0x0][0x28c] ;  /* 0x0000a30000047ab9 */ /* 0x000fe20000000800 */
[----:B------:R-:W-:Y:S01]  /*14e0*/  CS2R R18, SRZ ;  /* 0x0000000000127805 */ /* 0x000fe2000001ff00 */
[----:B------:R-:W-:Y:S02]  /*14f0*/  UIADD3 UR4, UR4, 0x3f, URZ ;  /* 0x0000003f04047890 */ /* 0x000fe4000fffe03f */
[----:B------:R-:W-:Y:S02]  /*1500*/  ULOP3.LUT UR49, UR45, 0x1, URZ, 0xfc, !UPT ;  /* 0x000000012d317892 */ /* 0x000fe4000f8efc3f */
[----:B------:R-:W-:Y:S02]  /*1510*/  USHF.R.S32.HI UR5, URZ, 0x1f, UR4 ;  /* 0x0000001f3f057899 */ /* 0x000fe40008011404 */
[----:B------:R-:W-:Y:S02]  /*1520*/  ULOP3.LUT UR44, UR39, 0x1, URZ, 0xfc, !UPT ;  /* 0x00000001272c7892 */ /* 0x000fe4000f8efc3f */
[----:B------:R-:W-:Y:S01]  /*1530*/  ULEA.HI UR5, UR5, UR4, URZ, 0x6 ;  /* 0x0000000405057291 */ /* 0x000fe2000f8f303f */
[----:B------:R-:W-:Y:S01]  /*1540*/  ULDC.64 UR58, c[0x0][0x198] ;  /* 0x00006600003a7ab9 */ /* 0x000fe20000000a00 */
[----:B------:R-:W-:-:S02]  /*1550*/  UMOV UR36, URZ ;  /* 0x0000003f00247c82 */ /* 0x000fc40008000000 */
[----:B------:R-:W-:Y:S01]  /*1560*/  USHF.R.S32.HI UR50, URZ, 0x6, UR5 ;  /* 0x000000063f327899 */ /* 0x000fe20008011405 */
[----:B------:R-:W-:Y:S01]  /*1570*/  UMOV UR51, URZ ;  /* 0x0000003f00337c82 */ /* 0x000fe20008000000 */
[C---:B-12---:R-:W-:Y:S02]  /*1580*/  SHF.L.U32 R0, R6.reuse, 0x4, RZ ;  /* 0x0000000406007819 */ /* 0x046fe400000006ff */
[----:B------:R-:W-:Y:S02]  /*1590*/  SHF.L.U32 R3, R6, 0x1, RZ ;  /* 0x0000000106037819 */ /* 0x000fe400000006ff */
[----:B------:R-:W-:Y:S02]  /*15a0*/  LOP3.LUT R4, R0, 0xe00, RZ, 0xc0, !PT ;  /* 0x00000e0000047812 */ /* 0x000fe400078ec0ff */
[----:B------:R-:W-:Y:S02]  /*15b0*/  SHF.L.U32 R0, R6, 0x3, RZ ;  /* 0x0000000306007819 */ /* 0x000fe400000006ff */
[----:B------:R-:W-:-:S02]  /*15c0*/  LOP3.LUT R7, R4, 0x6, R3, 0xf8, !PT ;  /* 0x0000000604077812 */ /* 0x000fc400078ef803 */
[----:B------:R-:W-:Y:S02]  /*15d0*/  LOP3.LUT R3, R0, 0x80, RZ, 0xc0, !PT ;  /* 0x0000008000037812 */ /* 0x000fe400078ec0ff */
[----:B------:R-:W-:Y:S02]  /*15e0*/  LOP3.LUT R0, R7, 0x60, R0, 0xf8, !PT ;  /* 0x0000006007007812 */ /* 0x000fe400078ef800 */
[--C-:B------:R-:W-:Y:S02]  /*15f0*/  LOP3.LUT R3, R3, 0x10, R6.reuse, 0xf8, !PT ;  /* 0x0000001003037812 */ /* 0x100fe400078ef806 */
[----:B------:R-:W-:Y:S02]  /*1600*/  SHF.R.U32.HI R4, RZ, 0x4, R6 ;  /* 0x00000004ff047819 */ /* 0x000fe40000011606 */
[----:B---3--:R-:W-:Y:S02]  /*1610*/  LOP3.LUT R17, R0, R3, RZ, 0xfc, !PT ;  /* 0x0000000300117212 */ /* 0x008fe400078efcff */
[----:B------:R-:W-:-:S02]  /*1620*/  LOP3.LUT P0, RZ, R4, 0x1, RZ, 0xc0, !PT ;  /* 0x0000000104ff7812 */ /* 0x000fc4000780c0ff */
[----:B------:R-:W-:-:S04]  /*1630*/  MOV R3, 0x8 ;  /* 0x0000000800037802 */ /* 0x000fc80000000f00 */
[----:B------:R-:W-:-:S07]  /*1640*/  SEL R0, R3, 0xfffffff8, !P0 ;  /* 0xfffffff803007807 */ /* 0x000fce0004000000 */
.L_x_993:
[----:B------:R-:W-:Y:S01]  /*1650*/  STL [R1+0x49c], RZ ;  /* 0x00049cff01007387 */ /* 0x000fe20000100800 */
[----:B------:R-:W1:Y:S01]  /*1660*/  S2UR UR9, SR_CgaCtaId ;  /* 0x00000000000979c3 */ /* 0x000e620000008800 */
[----:B------:R-:W-:Y:S01]  /*1670*/  UMOV UR48, 0x400 ;  /* 0x0000040000307882 */ /* 0x000fe20000000000 */
[----:B------:R-:W-:Y:S01]  /*1680*/  UMOV UR4, URZ ;  /* 0x0000003f00047c82 */ /* 0x000fe20008000000 */
[----:B------:R-:W-:Y:S01]  /*1690*/  STL [R1+0x498], RZ ;  /* 0x000498ff01007387 */ /* 0x000fe20000100800 */
[----:B------:R-:W-:Y:S01]  /*16a0*/  UMOV UR8, URZ ;  /* 0x0000003f00087c82 */ /* 0x000fe20008000000 */
[----:B------:R-:W-:Y:S01]  /*16b0*/  UMOV UR5, URZ ;  /* 0x0000003f00057c82 */ /* 0x000fe20008000000 */
[----:B------:R-:W-:Y:S01]  /*16c0*/  UMOV UR10, UR51 ;  /* 0x00000033000a7c82 */ /* 0x000fe20008000000 */
[----:B------:R-:W-:Y:S01]  /*16d0*/  STL [R1+0x494], RZ ;  /* 0x000494ff01007387 */ /* 0x000fe20000100800 */
[----:B------:R-:W2:Y:S01]  /*16e0*/  LDC R3, c[0x0][0x28c] ;  /* 0x0000a300ff037b82 */ /* 0x000ea20000000800 */
[----:B------:R-:W-:-:S02]  /*16f0*/  CS2R R236, SRZ ;  /* 0x0000000000ec7805 */ /* 0x000fc4000001ff00 */
[----:B------:R-:W-:Y:S01]  /*1700*/  CS2R R234, SRZ ;  /* 0x0000000000ea7805 */ /* 0x000fe2000001ff00 */
[----:B------:R-:W-:Y:S01]  /*1710*/  STL [R1+0x490], RZ ;  /* 0x000490ff01007387 */ /* 0x000fe20000100800 */
[----:B------:R-:W-:Y:S02]  /*1720*/  CS2R R232, SRZ ;  /* 0x0000000000e87805 */ /* 0x000fe4000001ff00 */
[----:B------:R-:W-:Y:S02]  /*1730*/  CS2R R230, SRZ ;  /* 0x0000000000e67805 */ /* 0x000fe4000001ff00 */
[----:B------:R-:W-:Y:S01]  /*1740*/  CS2R R228, SRZ ;  /* 0x0000000000e47805 */ /* 0x000fe2000001ff00 */
[----:B------:R-:W-:Y:S01]  /*1750*/  STL [R1+0x48c], RZ ;  /* 0x00048cff01007387 */ /* 0x000fe20000100800 */
[----:B------:R-:W-:Y:S02]  /*1760*/  CS2R R226, SRZ ;  /* 0x0000000000e27805 */ /* 0x000fe4000001ff00 */
[----:B------:R-:W-:-:S02]  /*1770*/  CS2R R224, SRZ ;  /* 0x0000000000e07805 */ /* 0x000fc4000001ff00 */
[----:B------:R-:W-:Y:S01]  /*1780*/  CS2R R222, SRZ ;  /* 0x0000000000de7805 */ /* 0x000fe2000001ff00 */
[----:B------:R-:W-:Y:S01]  /*1790*/  STL [R1+0x488], RZ ;  /* 0x000488ff01007387 */ /* 0x000fe20000100800 */
[----:B------:R-:W-:Y:S02]  /*17a0*/  CS2R R220, SRZ ;  /* 0x0000000000dc7805 */ /* 0x000fe4000001ff00 */
[----:B------:R-:W-:Y:S02]  /*17b0*/  CS2R R218, SRZ ;  /* 0x0000000000da7805 */ /* 0x000fe4000001ff00 */
[----:B------:R-:W-:Y:S01]  /*17c0*/  CS2R R216, SRZ ;  /* 0x0000000000d87805 */ /* 0x000fe2000001ff00 */
[----:B------:R-:W-:Y:S01]  /*17d0*/  STL [R1+0x484], RZ ;  /* 0x000484ff01007387 */ /* 0x000fe20000100800 */
[----:B-1----:R-:W-:Y:S01]  /*17e0*/  ULEA UR48, UR9, UR48, 0x18 ;  /* 0x0000003009307291 */ /* 0x002fe2000f8ec03f */
[----:B------:R-:W-:Y:S02]  /*17f0*/  CS2R R214, SRZ ;  /* 0x0000000000d67805 */ /* 0x000fe4000001ff00 */
[----:B------:R-:W-:Y:S01]  /*1800*/  CS2R R212, SRZ ;  /* 0x0000000000d47805 */ /* 0x000fe2000001ff00 */
[----:B------:R-:W-:Y:S01]  /*1810*/  STL [R1+0x480], RZ ;  /* 0x000480ff01007387 */ /* 0x000fe20000100800 */
[----:B------:R-:W-:-:S02]  /*1820*/  CS2R R210, SRZ ;  /* 0x0000000000d27805 */ /* 0x000fc4000001ff00 */
[----:B------:R-:W-:Y:S02]  /*1830*/  CS2R R208, SRZ ;  /* 0x0000000000d07805 */ /* 0x000fe4000001ff00 */
[----:B------:R-:W-:Y:S01]  /*1840*/  CS2R R206, SRZ ;  /* 0x0000000000ce7805 */ /* 0x000fe2000001ff00 */
[----:B------:R-:W-:Y:S01]  /*1850*/  STL [R1+0x47c], RZ ;  /* 0x00047cff01007387 */ /* 0x000fe20000100800 */
[----:B--2---:R-:W-:Y:S02]  /*1860*/  ISETP.GE.AND P0, PT, R3, 0x1, PT ;  /* 0x000000010300780c */ /* 0x004fe40003f06270 */
[----:B------:R-:W-:Y:S02]  /*1870*/  CS2R R204, SRZ ;  /* 0x0000000000cc7805 */ /* 0x000fe4000001ff00 */
[----:B------:R-:W-:Y:S01]  /*1880*/  CS2R R202, SRZ ;  /* 0x0000000000ca7805 */ /* 0x000fe2000001ff00 */
[----:B------:R-:W-:Y:S01]  /*1890*/  STL [R1+0x478], RZ ;  /* 0x000478ff01007387 */ /* 0x000fe20000100800 */
[----:B------:R-:W-:-:S02]  /*18a0*/  CS2R R200, SRZ ;  /* 0x0000000000c87805 */ /* 0x000fc4000001ff00 */
[----:B------:R-:W-:Y:S02]  /*18b0*/  CS2R R198, SRZ ;  /* 0x0000000000c67805 */ /* 0x000fe4000001ff00 */
[----:B------:R-:W-:Y:S01]  /*18c0*/  CS2R R196, SRZ ;  /* 0x0000000000c47805 */ /* 0x000fe2000001ff00 */
[----:B------:R-:W-:Y:S01]  /*18d0*/  STL [R1+0x474], RZ ;  /* 0x000474ff01007387 */ /* 0x000fe20000100800 */
[----:B------:R-:W-:Y:S02]  /*18e0*/  CS2R R194, SRZ ;  /* 0x0000000000c27805 */ /* 0x000fe4000001ff00 */
        /* <DEDUP_REMOVED lines=114> */
[----:B------:R-:W-:Y:S04]  /*2010*/  STL [R1+0x400], RZ ;  /* 0x000400ff01007387 */ /* 0x000fe80000100800 */
        /* <DEDUP_REMOVED lines=128> */
[----:B------:R-:W-:Y:S04]  /*2820*/  STL [R1], RZ ;  /* 0x000000ff01007387 */ /* 0x000fe80000100800 */
        /* <DEDUP_REMOVED lines=39> */
[----:B------:R-:W-:Y:S01]  /*2aa0*/  STL [R1+0xa0], RZ ;  /* 0x0000a0ff01007387 */ /* 0x000fe20000100800 */
[----:B------:R-:W1:Y:S03]  /*2ab0*/  S2R R0, SR_TID.X ;  /* 0x0000000000007919 */ /* 0x000e660000002100 */
        /* <DEDUP_REMOVED lines=8> */
[----:B-1----:R-:W-:-:S03]  /*2b40*/  LOP3.LUT R0, R0, 0x80, RZ, 0xc0, !PT ;  /* 0x0000008000007812 */ /* 0x002fc600078ec0ff */
[----:B------:R-:W-:Y:S01]  /*2b50*/  STL [R1+0xc4], RZ ;  /* 0x0000c4ff01007387 */ /* 0x000fe20000100800 */
[----:B------:R-:W-:-:S03]  /*2b60*/  SHF.R.U32.HI R0, RZ, 0x7, R0 ;  /* 0x00000007ff007819 */ /* 0x000fc60000011600 */
        /* <DEDUP_REMOVED lines=33> */
[----:B------:R-:W1:Y:S04]  /*2d80*/  SHFL.IDX PT, R0, R0, RZ, 0x1f ;  /* 0x00001fff00007589 */ /* 0x000e6800000e0000 */
[----:B------:R2:W-:Y:S04]  /*2d90*/  STL [R1+0x14c], RZ ;  /* 0x00014cff01007387 */ /* 0x0005e80000100800 */
[----:B------:R2:W-:Y:S04]  /*2da0*/  STL [R1+0x150], RZ ;  /* 0x000150ff01007387 */ /* 0x0005e80000100800 */
[----:B------:R2:W-:Y:S04]  /*2db0*/  STL [R1+0x154], RZ ;  /* 0x000154ff01007387 */ /* 0x0005e80000100800 */
[----:B------:R2:W-:Y:S04]  /*2dc0*/  STL [R1+0x158], RZ ;  /* 0x000158ff01007387 */ /* 0x0005e80000100800 */
[----:B------:R2:W-:Y:S04]  /*2dd0*/  STL [R1+0x15c], RZ ;  /* 0x00015cff01007387 */ /* 0x0005e80000100800 */
[----:B------:R2:W-:Y:S01]  /*2de0*/  STL [R1+0x160], RZ ;  /* 0x000160ff01007387 */ /* 0x0005e20000100800 */
[----:B-1----:R-:W-:-:S02]  /*2df0*/  R2UR UR6, R0 ;  /* 0x00000000000672ca */ /* 0x002fc400000e0000 */
[----:B------:R-:W-:Y:S01]  /*2e00*/  MOV R0, UR36 ;  /* 0x0000002400007c02 */ /* 0x000fe20008000f00 */
[----:B------:R2:W-:Y:S04]  /*2e10*/  STL [R1+0x164], RZ ;  /* 0x000164ff01007387 */ /* 0x0005e80000100800 */
[----:B------:R2:W-:Y:S04]  /*2e20*/  STL [R1+0x168], RZ ;  /* 0x000168ff01007387 */ /* 0x0005e80000100800 */
[----:B------:R2:W-:Y:S02]  /*2e30*/  STL [R1+0x16c], RZ ;  /* 0x00016cff01007387 */ /* 0x0005e40000100800 */
[----:B------:R-:W-:-:S02]  /*2e40*/  ULEA.HI UR7, UR6, UR6, URZ, 0x1 ;  /* 0x0000000606077291 */ /* 0x000fc4000f8f083f */
[----:B------:R2:W-:Y:S02]  /*2e50*/  STL [R1+0x170], RZ ;  /* 0x000170ff01007387 */ /* 0x0005e40000100800 */
[----:B------:R-:W-:Y:S02]  /*2e60*/  ULOP3.LUT UR7, UR7, 0xffffe, URZ, 0xc0, !UPT ;  /* 0x000ffffe07077892 */ /* 0x000fe4000f8ec03f */
[----:B------:R2:W-:Y:S02]  /*2e70*/  STL [R1+0x174], RZ ;  /* 0x000174ff01007387 */ /* 0x0005e40000100800 */
[----:B------:R-:W-:Y:S02]  /*2e80*/  UIADD3 UR7, UR6, -UR7, URZ ;  /* 0x8000000706077290 */ /* 0x000fe4000fffe03f */
[----:B------:R2:W-:Y:S02]  /*2e90*/  STL [R1+0x178], RZ ;  /* 0x000178ff01007387 */ /* 0x0005e40000100800 */
[----:B------:R-:W-:-:S02]  /*2ea0*/  ULEA UR7, UR7, UR48, 0xc ;  /* 0x0000003007077291 */ /* 0x000fc4000f8e603f */
[----:B------:R2:W-:Y:S02]  /*2eb0*/  STL [R1+0x17c], RZ ;  /* 0x00017cff01007387 */ /* 0x0005e40000100800 */
[----:B------:R-:W-:Y:S02]  /*2ec0*/  UIADD3 UR7, UR7, 0x6200, URZ ;  /* 0x0000620007077890 */ /* 0x000fe4000fffe03f */
[----:B------:R2:W-:Y:S02]  /*2ed0*/  STL [R1+0x180], RZ ;  /* 0x000180ff01007387 */ /* 0x0005e40000100800 */
[----:B------:R-:W-:Y:S02]  /*2ee0*/  USHF.R.U32.HI UR7, URZ, 0x4, UR7 ;  /* 0x000000043f077899 */ /* 0x000fe40008011607 */
[----:B------:R2:W-:Y:S02]  /*2ef0*/  STL [R1+0x184], RZ ;  /* 0x000184ff01007387 */ /* 0x0005e40000100800 */
[----:B------:R-:W-:-:S02]  /*2f00*/  ULOP3.LUT UR9, UR7, 0x3fff, URZ, 0xc0, !UPT ;  /* 0x00003fff07097892 */ /* 0x000fc4000f8ec03f */
[----:B------:R2:W-:Y:S04]  /*2f10*/  STL [R1+0x188], RZ ;  /* 0x000188ff01007387 */ /* 0x0005e80000100800 */
        /* <DEDUP_REMOVED lines=28> */
[----:B------:R2:W-:Y:S01]  /*30e0*/  STL [R1+0x1fc], RZ ;  /* 0x0001fcff01007387 */ /* 0x0005e20000100800 */
[----:B------:R-:W-:Y:S05]  /*30f0*/  @!P0 BRA `(.L_x_16) ;  /* 0x0000004400608947 */ /* 0x000fea0003800000 */
[----:B------:R-:W-:-:S06]  /*3100*/  UISETP.NE.AND UP0, UPT, UR49, 0x3, UPT ;  /* 0x000000033100788c */ /* 0x000fcc000bf05270 */
[----:B------:R-:W-:-:S13]  /*3110*/  PLOP3.LUT P1, PT, PT, PT, UP0, 0x80, 0x0 ;  /* 0x000000000000781c */ /* 0x000fda0003f2f008 */
[----:B------:R-:W-:Y:S05]  /*3120*/  @!P1 BRA `(.L_x_17) ;  /* 0x0000000000049947 */ /* 0x000fea0003800000 */
[----:B------:R-:W-:Y:S01]  /*3130*/  BPT.TRAP 0x1 ;  /* 0x000000040000795c */ /* 0x000fe20000300000 */
.L_x_17:
[----:B------:R-:W-:Y:S01]  /*3140*/  ULEA UR4, UR51, UR48, 0x3 ;  /* 0x0000003033047291 */ /* 0x000fe2000f8e183f */
[----:B------:R-:W-:-:S04]  /*3150*/  MOV R0, UR36 ;  /* 0x0000002400007c02 */ /* 0x000fc80008000f00 */
[----:B------:R-:W-:-:S04]  /*3160*/  SHF.L.U32 R0, R0, 0x1f, RZ ;  /* 0x0000001f00007819 */ /* 0x000fc800000006ff */
[----:B------:R1:W3:Y:S01]  /*3170*/  SYNCS.PHASECHK.TRANS64.TRYWAIT P0, [UR4], R0 ;  /* 0x00000000ff0075a7 */ /* 0x0002e20008000144 */
[----:B------:R-:W-:Y:S05]  /*3180*/  @!P1 BRA `(.L_x_18) ;  /* 0x0000000000049947 */ /* 0x000fea0003800000 */
[----:B------:R-:W-:Y:S01]  /*3190*/  BPT.TRAP 0x1 ;  /* 0x000000040000795c */ /* 0x000fe20000300000 */
.L_x_18:
[----:B---3--:R-:W-:Y:S05]  /*31a0*/  @P0 BRA `(.L_x_19) ;  /* 0x0000000000080947 */ /* 0x008fea0003800000 */
[----:B------:R-:W3:Y:S02]  /*31b0*/  SYNCS.PHASECHK.TRANS64.TRYWAIT P0, [UR4], R0 ;  /* 0x00000000ff0075a7 */ /* 0x000ee40008000144 */
[----:B---3--:R-:W-:Y:S05]  /*31c0*/  @!P0 BRA `(.L_x_20) ;  /* 0x0000033c00d88947 */ /* 0x008fea0003800000 */
.L_x_19:
[----:B------:R-:W-:Y:S01]  /*31d0*/  UIADD3 UR4, UR48, 0x1e200, URZ ;  /* 0x0001e20030047890 */ /* 0x000fe2000fffe03f */
[----:B------:R-:W-:Y:S01]  /*31e0*/  WARPGROUP.ARRIVE ;  /* 0x00000000000079c5 */ /* 0x000fe20000000000 */
[----:B------:R-:W-:Y:S02]  /*31f0*/  ULOP3.LUT UR10, UR9, 0x10000, URZ, 0xfc, !UPT ;  /* 0x00010000090a7892 */ /* 0x000fe4000f8efc3f */
[----:B------:R-:W-:Y:S02]  /*3200*/  USHF.R.U32.HI UR4, URZ, 0x4, UR4 ;  /* 0x000000043f047899 */ /* 0x000fe40008011604 */
[----:B------:R-:W-:Y:S02]  /*3210*/  ULEA UR10, UR51, UR10, 0xa ;  /* 0x0000000a330a7291 */ /* 0x000fe4000f8e503f */
[----:B------:R-:W-:Y:S01]  /*3220*/  ULOP3.LUT UR4, UR4, 0x3fff, URZ, 0xc0, !UPT ;  /* 0x00003fff04047892 */ /* 0x000fe2000f8ec03f */
[----:B------:R-:W-:Y:S01]  /*3230*/  UMOV UR5, 0x80000020 ;  /* 0x8000002000057882 */ /* 0x000fe20000000000 */
[----:B------:R-:W-:-:S02]  /*3240*/  UMOV UR7, 0x80000020 ;  /* 0x8000002000077882 */ /* 0x000fc40000000000 */
[----:B------:R-:W-:Y:S01]  /*3250*/  ULOP3.LUT UR4, UR4, 0x10000, URZ, 0xfc, !UPT ;  /* 0x0001000004047892 */ /* 0x000fe2000f8efc3f */
[----:B------:R-:W-:-:S03]  /*3260*/  UMOV UR8, 0x2 ;  /* 0x0000000200087882 */ /* 0x000fc60000000000 */
[----:B------:R-:W-:-:S03]  /*3270*/  ULEA UR11, UR51, UR4, 0xa ;  /* 0x00000004330b7291 */ /* 0x000fc6000f8e503f */
[----:B------:R-:W-:-:S04]  /*3280*/  UMOV UR4, UR10 ;  /* 0x0000000a00047c82 */ /* 0x000fc80008000000 */
[----:B------:R-:W-:Y:S02]  /*3290*/  UMOV UR6, UR11 ;  /* 0x0000000b00067c82 */ /* 0x000fe40008000000 */
[----:B------:R-:W-:Y:S01]  /*32a0*/  QGMMA.64x256x32.F32.E4M3.E4M3 R24, gdesc[UR4], RZ, !UPT, gsb0 ;  /* 0x03e00000041879f3 */ /* 0x000fe2000c0008ff */
[----:B------:R-:W-:Y:S01]  /*32b0*/  UIADD3 UR4, UR10, 0x200, URZ ;  /* 0x000002000a047890 */ /* 0x000fe2000fffe03f */
[----:B------:R-:W-:Y:S01]  /*32c0*/  UMOV UR5, 0x80000020 ;  /* 0x8000002000057882 */ /* 0x000fe20000000000 */
[----:B------:R-:W-:Y:S02]  /*32d0*/  WARPGROUP.DEPBAR.LE gsb0, 0x0 ;  /* 0x00008000000079c5 */ /* 0x000fe40000010000 */
[----:B------:R-:W-:Y:S04]  /*32e0*/  STL.64 [R1], R24 ;  /* 0x0000001801007387 */ /* 0x000fe80000100a00 */
[----:B------:R-:W-:Y:S04]  /*32f0*/  STL.64 [R1+0x8], R26 ;  /* 0x0000081a01007387 */ /* 0x000fe80000100a00 */
        /* <DEDUP_REMOVED lines=61> */
[----:B------:R4:W-:Y:S02]  /*36d0*/  STL.64 [R1+0x1f8], R150 ;  /* 0x0001f89601007387 */ /* 0x0009e40000100a00 */
[----:B----4-:R-:W-:-:S06]  /*36e0*/  WARPGROUP.ARRIVE ;  /* 0x00000000000079c5 */ /* 0x010fcc0000000000 */
[----:B------:R-:W-:Y:S03]  /*36f0*/  QGMMA.64x256x32.F32.E4M3.E4M3 R24, gdesc[UR4], RZ, !UPT, gsb0 ;  /* 0x03e00000041879f3 */ /* 0x000fe6000c0008ff */
[----:B------:R-:W-:Y:S02]  /*3700*/  WARPGROUP.DEPBAR.LE gsb0, 0x0 ;  /* 0x00008000000079c5 */ /* 0x000fe40000010000 */
        /* <DEDUP_REMOVED lines=21> */
[----:B------:R4:W-:Y:S04]  /*3860*/  STL.64 [R1+0x4b8], R108 ;  /* 0x0004b86c01007387 */ /* 0x0009e80000100a00 */
        /* <DEDUP_REMOVED lines=70> */
[----:B----4-:R-:W4:Y:S04]  /*3cd0*/  LDL.LU.64 R108, [R1] ;  /* 0x00000000016c7983 */ /* 0x010f280000300a00 */
[----:B------:R-:W4:Y:S04]  /*3ce0*/  LDL.LU.64 R110, [R1+0x8] ;  /* 0x00000800016e7983 */ /* 0x000f280000300a00 */
        /* <DEDUP_REMOVED lines=61> */
[----:B------:R-:W4:Y:S01]  /*40c0*/  LDL.LU.64 R234, [R1+0x1f8] ;  /* 0x0001f80001ea7983 */ /* 0x000f220000300a00 */
[----:B------:R-:W-:-:S02]  /*40d0*/  UIADD3 UR4, UR10, 0x2, URZ ;  /* 0x000000020a047890 */ /* 0x000fc4000fffe03f */
[----:B------:R-:W-:Y:S01]  /*40e0*/  UIADD3 UR6, UR11, 0x2, URZ ;  /* 0x000000020b067890 */ /* 0x000fe2000fffe03f */
[----:B------:R-:W-:Y:S01]  /*40f0*/  STL [R1+0x384], RZ ;  /* 0x000384ff01007387 */ /* 0x000fe20000100800 */
[----:B------:R-:W-:Y:S01]  /*4100*/  UMOV UR5, 0x80000020 ;  /* 0x8000002000057882 */ /* 0x000fe20000000000 */
[----:B------:R-:W-:Y:S02]  /*4110*/  UMOV UR7, 0x80000020 ;  /* 0x8000002000077882 */ /* 0x000fe40000000000 */
        /* <DEDUP_REMOVED lines=25> */
[----:B----4-:R-:W-:-:S06]  /*42b0*/  WARPGROUP.ARRIVE ;  /* 0x00000000000079c5 */ /* 0x010fcc0000000000 */
[----:B------:R-:W-:Y:S03]  /*42c0*/  QGMMA.64x256x32.F32.E4M3.E4M3 R108, gdesc[UR4], R108, gsb0 ;  /* 0x03e00000046c79f3 */ /* 0x000fe6000800086c */
[----:B------:R-:W-:Y:S02]  /*42d0*/  WARPGROUP.DEPBAR.LE gsb0, 0x0 ;  /* 0x00008000000079c5 */ /* 0x000fe40000010000 */
[----:B------:R-:W-:Y:S01]  /*42e0*/  STL.64 [R1], R108 ;  /* 0x0000006c01007387 */ /* 0x000fe20000100a00 */
[----:B------:R-:W-:Y:S01]  /*42f0*/  UIADD3 UR4, UR10, 0x202, URZ ;  /* 0x000002020a047890 */ /* 0x000fe2000fffe03f */
[----:B------:R-:W-:Y:S02]  /*4300*/  MOV R21, R221 ;  /* 0x000000dd00157202 */ /* 0x000fe40000000f00 */
[----:B------:R-:W-:Y:S01]  /*4310*/  STL.64 [R1+0x8], R110 ;  /* 0x0000086e01007387 */ /* 0x000fe20000100a00 */
[----:B------:R-:W-:Y:S01]  /*4320*/  UMOV UR5, 0x80000020 ;  /* 0x8000002000057882 */ /* 0x000fe20000000000 */
[----:B------:R-:W-:-:S02]  /*4330*/  MOV R20, R222 ;  /* 0x000000de00147202 */ /* 0x000fc40000000f00 */
[----:B------:R-:W-:Y:S01]  /*4340*/  STL.64 [R1+0x10], R112 ;  /* 0x0000107001007387 */ /* 0x000fe20000100a00 */
[----:B------:R-:W-:Y:S02]  /*4350*/  MOV R15, R223 ;  /* 0x000000df000f7202 */ /* 0x000fe40000000f00 */
[----:B------:R-:W-:Y:S02]  /*4360*/  CS2R R236, SRZ ;  /* 0x0000000000ec7805 */ /* 0x000fe4000001ff00 */
[----:B------:R-:W-:Y:S01]  /*4370*/  MOV R14, R224 ;  /* 0x000000e0000e7202 */ /* 0x000fe20000000f00 */
[----:B------:R-:W-:Y:S01]  /*4380*/  STL.64 [R1+0x18], R114 ;  /* 0x0000187201007387 */ /* 0x000fe20000100a00 */
[----:B------:R-:W-:Y:S02]  /*4390*/  MOV R13, R225 ;  /* 0x000000e1000d7202 */ /* 0x000fe40000000f00 */
[----:B------:R-:W-:Y:S02]  /*43a0*/  CS2R R22, SRZ ;  /* 0x0000000000167805 */ /* 0x000fe4000001ff00 */
[----:B------:R-:W-:Y:S01]  /*43b0*/  MOV R12, R226 ;  /* 0x000000e2000c7202 */ /* 0x000fe20000000f00 */
[----:B------:R-:W-:Y:S01]  /*43c0*/  STL.64 [R1+0x20], R116 ;  /* 0x0000207401007387 */ /* 0x000fe20000100a00 */
[----:B------:R-:W-:-:S02]  /*43d0*/  MOV R11, R227 ;  /* 0x000000e3000b7202 */ /* 0x000fc40000000f00 */
[----:B------:R-:W-:Y:S01]  /*43e0*/  MOV R10, R228 ;  /* 0x000000e4000a7202 */ /* 0x000fe20000000f00 */
[----:B------:R-:W-:Y:S01]  /*43f0*/  STL.64 [R1+0x28], R118 ;  /* 0x0000287601007387 */ /* 0x000fe20000100a00 */
[----:B------:R-:W-:Y:S02]  /*4400*/  MOV R9, R229 ;  /* 0x000000e500097202 */ /* 0x000fe40000000f00 */
[----:B------:R-:W-:Y:S01]  /*4410*/  MOV R8, R230 ;  /* 0x000000e600087202 */ /* 0x000fe20000000f00 */
[----:B------:R-:W-:Y:S01]  /*4420*/  STL.64 [R1+0x30], R120 ;  /* 0x0000307801007387 */ /* 0x000fe20000100a00 */
[----:B------:R-:W-:Y:S02]  /*4430*/  MOV R7, R231 ;  /* 0x000000e700077202 */ /* 0x000fe40000000f00 */
[----:B------:R-:W-:Y:S01]  /*4440*/  MOV R6, R232 ;  /* 0x000000e800067202 */ /* 0x000fe20000000f00 */
[----:B------:R-:W-:Y:S01]  /*4450*/  STL.64 [R1+0x38], R122 ;  /* 0x0000387a01007387 */ /* 0x000fe20000100a00 */
[----:B------:R-:W-:-:S02]  /*4460*/  MOV R4, R233 ;  /* 0x000000e900047202 */ /* 0x000fc40000000f00 */
[----:B---3--:R-:W-:Y:S01]  /*4470*/  MOV R3, R234 ;  /* 0x000000ea00037202 */ /* 0x008fe20000000f00 */
[----:B------:R-:W-:Y:S01]  /*4480*/  STL.64 [R1+0x40], R124 ;  /* 0x0000407c01007387 */ /* 0x000fe20000100a00 */
[----:B-1----:R-:W-:-:S03]  /*4490*/  MOV R0, R235 ;  /* 0x000000eb00007202 */ /* 0x002fc60000000f00 */
        /* <DEDUP_REMOVED lines=55> */
[----:B-1----:R-:W4:Y:S04]  /*4810*/  LDL.LU.64 R150, [R1+0x560] ;  /* 0x0005600001967983 */ /* 0x002f280000300a00 */
        /* <DEDUP_REMOVED lines=21> */
[----:B---3--:R-:W-:-:S02]  /*4970*/  CS2R R234, SRZ ;  /* 0x0000000000ea7805 */ /* 0x008fc4000001ff00 */
[----:B------:R-:W-:Y:S02]  /*4980*/  CS2R R232, SRZ ;  /* 0x0000000000e87805 */ /* 0x000fe4000001ff00 */
[----:B------:R-:W-:Y:S01]  /*4990*/  CS2R R230, SRZ ;  /* 0x0000000000e67805 */ /* 0x000fe2000001ff00 */
[----:B------:R1:W-:Y:S01]  /*49a0*/  STL [R1+0x31c], RZ ;  /* 0x00031cff01007387 */ /* 0x0003e20000100800 */
[----:B------:R-:W-:Y:S02]  /*49b0*/  CS2R R228, SRZ ;  /* 0x0000000000e47805 */ /* 0x000fe4000001ff00 */
[----:B------:R-:W-:Y:S02]  /*49c0*/  CS2R R226, SRZ ;  /* 0x0000000000e27805 */ /* 0x000fe4000001ff00 */
[----:B------:R-:W-:Y:S01]  /*49d0*/  CS2R R224, SRZ ;  /* 0x0000000000e07805 */ /* 0x000fe2000001ff00 */
[----:B------:R1:W-:Y:S01]  /*49e0*/  STL [R1+0x318], RZ ;  /* 0x000318ff01007387 */ /* 0x0003e20000100800 */
[----:B------:R-:W-:-:S02]  /*49f0*/  CS2R R222, SRZ ;  /* 0x0000000000de7805 */ /* 0x000fc4000001ff00 */
        /* <DEDUP_REMOVED lines=105> */
[----:B----4-:R-:W-:-:S06]  /*5090*/  WARPGROUP.ARRIVE ;  /* 0x00000000000079c5 */ /* 0x010fcc0000000000 */
[----:B------:R-:W-:Y:S01]  /*50a0*/  QGMMA.64x256x32.F32.E4M3.E4M3 R24, gdesc[UR4], R24, gsb0 ;  /* 0x03e00000041879f3 */ /* 0x000fe20008000818 */
[----:B------:R-:W-:Y:S02]  /*50b0*/  ULDC UR4, c[0x0][0x50c] ;  /* 0x0001430000047ab9 */ /* 0x000fe40000000800 */
[----:B------:R-:W-:-:S04]  /*50c0*/  UISETP.NE.AND UP0, UPT, UR4, 0x2, UPT ;  /* 0x000000020400788c */ /* 0x000fc8000bf05270 */
[----:B------:R-:W-:-:S06]  /*50d0*/  USEL UR4, URZ, 0x1, UP0 ;  /* 0x000000013f047887 */ /* 0x000fcc0008000000 */
[----:B------:R-:W-:Y:S01]  /*50e0*/  ISETP.NE.AND P0, PT, RZ, UR4, PT ;  /* 0x00000004ff007c0c */ /* 0x000fe2000bf05270 */
[----:B------:R-:W-:-:S12]  /*50f0*/  WARPGROUP.DEPBAR.LE gsb0, 0x0 ;  /* 0x00008000000079c5 */ /* 0x000fd80000010000 */
[----:B-1----:R-:W-:Y:S05]  /*5100*/  @!P0 BRA `(.L_x_21) ;  /* 0x0000002400408947 */ /* 0x002fea0003800000 */
[----:B------:R-:W3:Y:S04]  /*5110*/  LDL R22, [R1] ;  /* 0x0000000001167983 */ /* 0x000ee80000100800 */
[----:B------:R-:W4:Y:S04]  /*5120*/  LDL R23, [R1+0x4] ;  /* 0x0000040001177983 */ /* 0x000f280000100800 */
[----:B------:R-:W2:Y:S04]  /*5130*/  LDL R152, [R1+0x8] ;  /* 0x0000080001987983 */ /* 0x000ea80000100800 */
        /* <DEDUP_REMOVED lines=83> */
[----:B------:R1:W-:Y:S04]  /*5670*/  STL [R1+0x51c], R131 ;  /* 0x00051c8301007387 */ /* 0x0003e80000100800 */
[----:B-1----:R-:W3:Y:S04]  /*5680*/  LDL R131, [R1+0x158] ;  /* 0x0001580001837983 */ /* 0x002ee80000100800 */
[----:B------:R1:W-:Y:S04]  /*5690*/  STL [R1+0x518], R132 ;  /* 0x0005188401007387 */ /* 0x0003e80000100800 */
[----:B-1----:R-:W4:Y:S04]  /*56a0*/  LDL R132, [R1+0x15c] ;  /* 0x00015c0001847983 */ /* 0x002f280000100800 */
[----:B------:R1:W-:Y:S04]  /*56b0*/  STL [R1+0x514], R133 ;  /* 0x0005148501007387 */ /* 0x0003e80000100800 */
[----:B-1----:R-:W2:Y:S04]  /*56c0*/  LDL R133, [R1+0x160] ;  /* 0x0001600001857983 */ /* 0x002ea80000100800 */
[----:B------:R1:W-:Y:S04]  /*56d0*/  STL [R1+0x510], R134 ;  /* 0x0005108601007387 */ /* 0x0003e80000100800 */
[----:B-1----:R-:W4:Y:S04]  /*56e0*/  LDL R134, [R1+0x164] ;  /* 0x0001640001867983 */ /* 0x002f280000100800 */
        /* <DEDUP_REMOVED lines=40> */
[----:B-----5:R1:W-:Y:S04]  /*5970*/  STL [R1+0x4bc], R16 ;  /* 0x0004bc1001007387 */ /* 0x0203e80000100800 */
[----:B-1----:R-:W4:Y:S04]  /*5980*/  LDL R16, [R1+0x1b8] ;  /* 0x0001b80001107983 */ /* 0x002f280000100800 */
[----:B------:R1:W-:Y:S04]  /*5990*/  STL [R1+0x4b8], R5 ;  /* 0x0004b80501007387 */ /* 0x0003e80000100800 */
[----:B-1----:R-:W4:Y:S04]  /*59a0*/  LDL R5, [R1+0x1bc] ;  /* 0x0001bc0001057983 */ /* 0x002f280000100800 */
[----:B------:R1:W-:Y:S04]  /*59b0*/  STL [R1+0x4b4], R2 ;  /* 0x0004b40201007387 */ /* 0x0003e80000100800 */
[----:B-1----:R-:W4:Y:S01]  /*59c0*/  LDL R2, [R1+0x1c0] ;  /* 0x0001c00001027983 */ /* 0x002f220000100800 */
[----:B--2---:R-:W-:-:S01]  /*59d0*/  FADD R133, RZ, R133 ;  /* 0x00000085ff857221 */ /* 0x004fc20000000000 */
[----:B---3--:R-:W-:Y:S01]  /*59e0*/  FADD R236, RZ, R131 ;  /* 0x00000083ffec7221 */ /* 0x008fe20000000000 */
[----:B----4-:R-:W-:-:S01]  /*59f0*/  FADD R134, RZ, R134 ;  /* 0x00000086ff867221 */ /* 0x010fc20000000000 */
[----:B------:R-:W2:Y:S01]  /*5a00*/  LDL.LU R131, [R1+0x51c] ;  /* 0x00051c0001837983 */ /* 0x000ea20000300800 */
[----:B------:R-:W-:-:S01]  /*5a10*/  FADD R237, RZ, R132 ;  /* 0x00000084ffed7221 */ /* 0x000fc20000000000 */
[----:B------:R-:W-:Y:S01]  /*5a20*/  FADD R135, RZ, R135 ;  /* 0x00000087ff877221 */ /* 0x000fe20000000000 */
[----:B------:R-:W-:-:S01]  /*5a30*/  FADD R21, RZ, R21 ;  /* 0x00000015ff157221 */ /* 0x000fc20000000000 */
[----:B------:R-:W3:Y:S01]  /*5a40*/  LDL.LU R132, [R1+0x518] ;  /* 0x0005180001847983 */ /* 0x000ee20000300800 */
[----:B------:R-:W-:-:S01]  /*5a50*/  FADD R136, RZ, R136 ;  /* 0x00000088ff887221 */ /* 0x000fc20000000000 */
[----:B------:R-:W-:Y:S01]  /*5a60*/  FADD R20, RZ, R20 ;  /* 0x00000014ff147221 */ /* 0x000fe20000000000 */
[----:B------:R-:W-:-:S01]  /*5a70*/  FADD R22, RZ, R22 ;  /* 0x00000016ff167221 */ /* 0x000fc20000000000 */
[----:B------:R1:W-:Y:S01]  /*5a80*/  STL [R1+0x200], R133 ;  /* 0x0002008501007387 */ /* 0x0003e20000100800 */
[----:B------:R-:W-:-:S01]  /*5a90*/  FADD R23, RZ, R23 ;  /* 0x00000017ff177221 */ /* 0x000fc20000000000 */
[----:B------:R-:W-:Y:S01]  /*5aa0*/  FADD R152, RZ, R152 ;  /* 0x00000098ff987221 */ /* 0x000fe20000000000 */
[----:B------:R-:W-:-:S01]  /*5ab0*/  FADD R153, RZ, R153 ;  /* 0x00000099ff997221 */ /* 0x000fc20000000000 */
[----:B------:R-:W-:Y:S01]  /*5ac0*/  FADD R154, RZ, R154 ;  /* 0x0000009aff9a7221 */ /* 0x000fe20000000000 */
[----:B------:R-:W-:-:S01]  /*5ad0*/  FADD R155, RZ, R155 ;  /* 0x0000009bff9b7221 */ /* 0x000fc20000000000 */
[----:B------:R-:W-:Y:S01]  /*5ae0*/  FADD R156, RZ, R156 ;  /* 0x0000009cff9c7221 */ /* 0x000fe20000000000 */
[----:B------:R-:W-:-:S01]  /*5af0*/  FADD R157, RZ, R157 ;  /* 0x0000009dff9d7221 */ /* 0x000fc20000000000 */
[----:B------:R-:W-:Y:S01]  /*5b00*/  FADD R137, RZ, R137 ;  /* 0x00000089ff897221 */ /* 0x000fe20000000000 */
[----:B------:R-:W-:-:S01]  /*5b10*/  FADD R158, RZ, R158 ;  /* 0x0000009eff9e7221 */ /* 0x000fc20000000000 */
[----:B-1----:R-:W4:Y:S01]  /*5b20*/  LDL.LU R133, [R1+0x514] ;  /* 0x0005140001857983 */ /* 0x002f220000300800 */
        /* <DEDUP_REMOVED lines=97> */
[----:B-1----:R-:W4:Y:S04]  /*6140*/  LDL.LU R140, [R1+0x4f8] ;  /* 0x0004f800018c7983 */ /* 0x002f280000300800 */
[----:B------:R1:W-:Y:S01]  /*6150*/  STL [R1+0x220], R141 ;  /* 0x0002208d01007387 */ /* 0x0003e20000100800 */
[----:B------:R-:W-:-:S03]  /*6160*/  FADD R145, RZ, R145 ;  /* 0x00000091ff917221 */ /* 0x000fc60000000000 */
        /* <DEDUP_REMOVED lines=19> */
[----:B------:R1:W-:Y:S04]  /*62a0*/  STL [R1+0x23c], R148 ;  /* 0x00023c9401007387 */ /* 0x0003e80000100800 */
[----:B-1----:R-:W4:Y:S04]  /*62b0*/  LDL.LU R148, [R1+0x4d8] ;  /* 0x0004d80001947983 */ /* 0x002f280000300800 */
[----:B------:R1:W-:Y:S04]  /*62c0*/  STL [R1+0x240], R149 ;  /* 0x0002409501007387 */ /* 0x0003e80000100800 */
[----:B-1----:R-:W4:Y:S04]  /*62d0*/  LDL.LU R149, [R1+0x4d4] ;  /* 0x0004d40001957983 */ /* 0x002f280000300800 */
[----:B------:R1:W-:Y:S04]  /*62e0*/  STL [R1+0x244], R150 ;  /* 0x0002449601007387 */ /* 0x0003e80000100800 */
[----:B-1----:R-:W4:Y:S04]  /*62f0*/  LDL.LU R150, [R1+0x4d0] ;  /* 0x0004d00001967983 */ /* 0x002f280000300800 */
[----:B------:R1:W-:Y:S04]  /*6300*/  STL [R1+0x248], R151 ;  /* 0x0002489701007387 */ /* 0x0003e80000100800 */
[----:B-1----:R-:W4:Y:S01]  /*6310*/  LDL.LU R151, [R1+0x4cc] ;  /* 0x0004cc0001977983 */ /* 0x002f220000300800 */
[----:B------:R-:W-:-:S01]  /*6320*/  FADD R19, RZ, R19 ;  /* 0x00000013ff137221 */ /* 0x000fc20000000000 */
[----:B------:R-:W-:Y:S01]  /*6330*/  FADD R18, RZ, R18 ;  /* 0x00000012ff127221 */ /* 0x000fe20000000000 */
[----:B------:R-:W-:-:S01]  /*6340*/  FADD R17, RZ, R17 ;  /* 0x00000011ff117221 */ /* 0x000fc20000000000 */
[----:B------:R-:W-:-:S02]  /*6350*/  FADD R16, RZ, R16 ;  /* 0x00000010ff107221 */ /* 0x000fc40000000000 */
[----:B------:R1:W-:Y:S01]  /*6360*/  STL [R1+0x24c], R19 ;  /* 0x00024c1301007387 */ /* 0x0003e20000100800 */
[----:B------:R-:W-:-:S03]  /*6370*/  FADD R5, RZ, R5 ;  /* 0x00000005ff057221 */ /* 0x000fc60000000000 */
[----:B-1----:R1:W5:Y:S04]  /*6380*/  LDL.LU R19, [R1+0x4c8] ;  /* 0x0004c80001137983 */ /* 0x0023680000300800 */
[----:B------:R1:W-:Y:S01]  /*6390*/  STL [R1+0x250], R18 ;  /* 0x0002501201007387 */ /* 0x0003e20000100800 */
[----:B------:R-:W-:-:S03]  /*63a0*/  FADD R2, RZ, R2 ;  /* 0x00000002ff027221 */ /* 0x000fc60000000000 */
[----:B-1----:R1:W5:Y:S04]  /*63b0*/  LDL.LU R18, [R1+0x4c4] ;  /* 0x0004c40001127983 */ /* 0x0023680000300800 */
[----:B------:R2:W-:Y:S04]  /*63c0*/  STL [R1+0x254], R17 ;  /* 0x0002541101007387 */ /* 0x0005e80000100800 */
[----:B--2---:R1:W5:Y:S04]  /*63d0*/  LDL.LU R17, [R1+0x4c0] ;  /* 0x0004c00001117983 */ /* 0x0043680000300800 */
[----:B------:R2:W-:Y:S04]  /*63e0*/  STL [R1+0x258], R16 ;  /* 0x0002581001007387 */ /* 0x0005e80000100800 */
[----:B--2---:R1:W5:Y:S04]  /*63f0*/  LDL.LU R16, [R1+0x4bc] ;  /* 0x0004bc0001107983 */ /* 0x0043680000300800 */
[----:B------:R2:W-:Y:S04]  /*6400*/  STL [R1+0x25c], R5 ;  /* 0x00025c0501007387 */ /* 0x0005e80000100800 */
[----:B--2---:R1:W5:Y:S04]  /*6410*/  LDL.LU R5, [R1+0x4b8] ;  /* 0x0004b80001057983 */ /* 0x0043680000300800 */
[----:B------:R2:W-:Y:S04]  /*6420*/  STL [R1+0x260], R2 ;  /* 0x0002600201007387 */ /* 0x0005e80000100800 */
[----:B--2---:R1:W5:Y:S04]  /*6430*/  LDL.LU R2, [R1+0x4b4] ;  /* 0x0004b40001027983 */ /* 0x0043680000300800 */
[----:B------:R2:W-:Y:S04]  /*6440*/  STL [R1+0x264], R21 ;  /* 0x0002641501007387 */ /* 0x0005e80000100800 */
[----:B------:R3:W-:Y:S01]  /*6450*/  STL [R1+0x268], R20 ;  /* 0x0002681401007387 */ /* 0x0007e20000100800 */
[----:B--2---:R-:W-:-:S01]  /*6460*/  FADD R21, RZ, R15 ;  /* 0x0000000fff157221 */ /* 0x004fc20000000000 */
[----:B------:R-:W-:Y:S01]  /*6470*/  FADD R15, RZ, R13 ;  /* 0x0000000dff0f7221 */ /* 0x000fe20000000000 */
[----:B---3--:R-:W-:-:S01]  /*6480*/  FADD R20, RZ, R14 ;  /* 0x0000000eff147221 */ /* 0x008fc20000000000 */
[----:B------:R-:W-:Y:S01]  /*6490*/  FADD R14, RZ, R12 ;  /* 0x0000000cff0e7221 */ /* 0x000fe20000000000 */
[----:B------:R-:W-:-:S01]  /*64a0*/  FADD R13, RZ, R11 ;  /* 0x0000000bff0d7221 */ /* 0x000fc20000000000 */
[----:B------:R-:W-:Y:S01]  /*64b0*/  STL [R1+0x26c], R21 ;  /* 0x00026c1501007387 */ /* 0x000fe20000100800 */
[----:B------:R-:W-:-:S01]  /*64c0*/  FADD R12, RZ, R10 ;  /* 0x0000000aff0c7221 */ /* 0x000fc20000000000 */
[----:B------:R-:W-:Y:S01]  /*64d0*/  FADD R11, RZ, R9 ;  /* 0x00000009ff0b7221 */ /* 0x000fe20000000000 */
[----:B------:R-:W-:-:S01]  /*64e0*/  FADD R10, RZ, R8 ;  /* 0x00000008ff0a7221 */ /* 0x000fc20000000000 */
[----:B------:R-:W-:Y:S01]  /*64f0*/  STL [R1+0x270], R20 ;  /* 0x0002701401007387 */ /* 0x000fe20000100800 */
[----:B------:R-:W-:-:S01]  /*6500*/  FADD R9, RZ, R7 ;  /* 0x00000007ff097221 */ /* 0x000fc20000000000 */
[----:B------:R-:W-:-:S02]  /*6510*/  FADD R8, RZ, R6 ;  /* 0x00000006ff087221 */ /* 0x000fc40000000000 */
[----:B------:R-:W-:Y:S01]  /*6520*/  STL [R1+0x274], R15 ;  /* 0x0002740f01007387 */ /* 0x000fe20000100800 */
[----:B------:R-:W-:-:S03]  /*6530*/  FADD R7, RZ, R4 ;  /* 0x00000004ff077221 */ /* 0x000fc60000000000 */
        /* <DEDUP_REMOVED lines=8> */
[----:B------:R-:W-:Y:S04]  /*65c0*/  STL [R1+0x288], R10 ;  /* 0x0002880a01007387 */ /* 0x000fe80000100800 */
[----:B------:R-:W-:Y:S04]  /*65d0*/  STL [R1+0x28c], R9 ;  /* 0x00028c0901007387 */ /* 0x000fe80000100800 */
[----:B------:R-:W-:Y:S04]  /*65e0*/  STL [R1+0x290], R8 ;  /* 0x0002900801007387 */ /* 0x000fe80000100800 */
[----:B------:R-:W-:Y:S04]  /*65f0*/  STL [R1+0x294], R7 ;  /* 0x0002940701007387 */ /* 0x000fe80000100800 */
[----:B------:R-:W-:Y:S04]  /*6600*/  STL [R1+0x298], R6 ;  /* 0x0002980601007387 */ /* 0x000fe80000100800 */
[----:B------:R2:W-:Y:S04]  /*6610*/  STL [R1+0x29c], R4 ;  /* 0x00029c0401007387 */ /* 0x0005e80000100800 */
[----:B------:R3:W-:Y:S04]  /*6620*/  STL [R1+0x2a0], R3 ;  /* 0x0002a00301007387 */ /* 0x0007e80000100800 */
[----:B------:R1:W-:Y:S01]  /*6630*/  STL [R1+0x2a4], R0 ;  /* 0x0002a40001007387 */ /* 0x0003e20000100800 */
[----:B--2---:R-:W-:-:S01]  /*6640*/  FADD R4, RZ, R26 ;  /* 0x0000001aff047221 */ /* 0x004fc20000000000 */
[----:B---3--:R-:W-:-:S04]  /*6650*/  FADD R3, RZ, R27 ;  /* 0x0000001bff037221 */ /* 0x008fc80000000000 */
[----:B------:R2:W-:Y:S01]  /*6660*/  STL [R1+0x2a8], R4 ;  /* 0x0002a80401007387 */ /* 0x0005e20000100800 */
[----:B-1----:R-:W-:-:S03]  /*6670*/  FADD R0, RZ, R28 ;  /* 0x0000001cff007221 */ /* 0x002fc60000000000 */
[----:B------:R1:W-:Y:S04]  /*6680*/  STL [R1+0x2ac], R3 ;  /* 0x0002ac0301007387 */ /* 0x0003e80000100800 */
[----:B------:R3:W-:Y:S01]  /*6690*/  STL [R1+0x2b0], R0 ;  /* 0x0002b00001007387 */ /* 0x0007e20000100800 */
[----:B--2---:R-:W-:-:S01]  /*66a0*/  FADD R4, RZ, R29 ;  /* 0x0000001dff047221 */ /* 0x004fc20000000000 */
[----:B-1----:R-:W-:-:S04]  /*66b0*/  FADD R3, RZ, R30 ;  /* 0x0000001eff037221 */ /* 0x002fc80000000000 */
[----:B------:R1:W-:Y:S01]  /*66c0*/  STL [R1+0x2b4], R4 ;  /* 0x0002b40401007387 */ /* 0x0003e20000100800 */
[----:B---3--:R-:W-:-:S03]  /*66d0*/  FADD R0, RZ, R31 ;  /* 0x0000001fff007221 */ /* 0x008fc60000000000 */
[----:B------:R2:W-:Y:S04]  /*66e0*/  STL [R1+0x2b8], R3 ;  /* 0x0002b80301007387 */ /* 0x0005e80000100800 */
[----:B------:R3:W-:Y:S01]  /*66f0*/  STL [R1+0x2bc], R0 ;  /* 0x0002bc0001007387 */ /* 0x0007e20000100800 */
[----:B-1----:R-:W-:-:S01]  /*6700*/  FADD R4, RZ, R32 ;  /* 0x00000020ff047221 */ /* 0x002fc20000000000 */
[----:B--2---:R-:W-:-:S04]  /*6710*/  FADD R3, RZ, R33 ;  /* 0x00000021ff037221 */ /* 0x004fc80000000000 */
        /* <DEDUP_REMOVED lines=199> */
[----:B----4-:R-:W-:-:S03]  /*7390*/  FADD R0, RZ, R133 ;  /* 0x00000085ff007221 */ /* 0x010fc60000000000 */
        /* <DEDUP_REMOVED lines=38> */
[----:B------:R-:W-:-:S05]  /*7600*/  UMOV UR8, URZ ;  /* 0x0000003f00087c82 */ /* 0x000fca0008000000 */
.L_x_21:
[----:B------:R-:W-:-:S04]  /*7610*/  UIADD3 UR10, UR51, 0x1, URZ ;  /* 0x00000001330a7890 */ /* 0x000fc8000fffe03f */
[----:B------:R-:W-:-:S04]  /*7620*/  UISETP.NE.AND UP0, UPT, UR10, 0x6, UPT ;  /* 0x000000060a00788c */ /* 0x000fc8000bf05270 */
[----:B------:R-:W-:Y:S02]  /*7630*/  USEL UR5, URZ, 0x1, UP0 ;  /* 0x000000013f057887 */ /* 0x000fe40008000000 */
[----:B------:R-:W-:Y:S02]  /*7640*/  USEL UR10, UR10, URZ, UP0 ;  /* 0x0000003f0a0a7287 */ /* 0x000fe40008000000 */
[----:B------:R-:W-:-:S06]  /*7650*/  ULOP3.LUT UR5, UR36, UR5, URZ, 0x3c, !UPT ;  /* 0x0000000524057292 */ /* 0x000fcc000f8e3c3f */
[----:B-1----:R-:W-:Y:S01]  /*7660*/  MOV R0, UR5 ;  /* 0x0000000500007c02 */ /* 0x002fe20008000f00 */
[----:B------:R-:W-:-:S06]  /*7670*/  UMOV UR5, 0x1 ;  /* 0x0000000100057882 */ /* 0x000fcc0000000000 */
.L_x_16:
[----:B------:R-:W-:-:S04]  /*7680*/  UISETP.LT.AND UP0, UPT, UR50, 0x1, UPT ;  /* 0x000000013200788c */ /* 0x000fc8000bf01270 */
[----:B------:R-:W-:-:S04]  /*7690*/  USEL UR6, UR50, 0x1, UP0 ;  /* 0x0000000132067887 */ /* 0x000fc80008000000 */
[----:B------:R-:W-:-:S04]  /*76a0*/  UIADD3 UR6, UR50, -UR6, URZ ;  /* 0x8000000632067290 */ /* 0x000fc8000fffe03f */
[----:B------:R-:W-:-:S06]  /*76b0*/  UISETP.GE.AND UP0, UPT, UR6, 0x1, UPT ;  /* 0x000000010600788c */ /* 0x000fcc000bf06270 */
[----:B------:R-:W-:-:S13]  /*76c0*/  PLOP3.LUT P0, PT, PT, PT, UP0, 0x80, 0x0 ;  /* 0x000000000000781c */ /* 0x000fda0003f0f008 */
[----:B------:R-:W-:Y:S05]  /*76d0*/  @!P0 BRA `(.L_x_22) ;  /* 0x0000005c00dc8947 */ /* 0x000fea0003800000 */
[----:B------:R-:W-:Y:S01]  /*76e0*/  MOV R3, UR6 ;  /* 0x0000000600037c02 */ /* 0x000fe20008000f00 */
[----:B------:R-:W-:Y:S01]  /*76f0*/  UMOV UR11, UR51 ;  /* 0x00000033000b7c82 */ /* 0x000fe20008000000 */
[----:B------:R-:W-:-:S05]  /*7700*/  ULDC UR14, c[0x0][0x50c] ;  /* 0x00014300000e7ab9 */ /* 0x000fca0000000800 */
.L_x_30:
[----:B------:R-:W-:-:S06]  /*7710*/  UISETP.NE.AND UP0, UPT, UR49, 0x3, UPT ;  /* 0x000000033100788c */ /* 0x000fcc000bf05270 */
[----:B------:R-:W-:-:S13]  /*7720*/  PLOP3.LUT P1, PT, PT, PT, UP0, 0x80, 0x0 ;  /* 0x000000000000781c */ /* 0x000fda0003f2f008 */
[----:B-1----:R-:W-:Y:S05]  /*7730*/  @!P1 BRA `(.L_x_23) ;  /* 0x0000000000049947 */ /* 0x002fea0003800000 */
[----:B------:R-:W-:Y:S01]  /*7740*/  BPT.TRAP 0x1 ;  /* 0x000000040000795c */ /* 0x000fe20000300000 */
.L_x_23:
[----:B------:R-:W-:Y:S01]  /*7750*/  ULEA UR6, UR10, UR48, 0x3 ;  /* 0x000000300a067291 */ /* 0x000fe2000f8e183f */
[----:B------:R-:W-:-:S08]  /*7760*/  SHF.L.U32 R4, R0, 0x1f, RZ ;  /* 0x0000001f00047819 */ /* 0x000fd000000006ff */
[----:B------:R1:W3:Y:S01]  /*7770*/  SYNCS.PHASECHK.TRANS64.TRYWAIT P0, [UR6], R4 ;  /* 0x00000004ff0075a7 */ /* 0x0002e20008000146 */
[----:B------:R-:W-:Y:S05]  /*7780*/  @!P1 BRA `(.L_x_24) ;  /* 0x0000000000049947 */ /* 0x000fea0003800000 */
[----:B------:R-:W-:Y:S01]  /*7790*/  BPT.TRAP 0x1 ;  /* 0x000000040000795c */ /* 0x000fe20000300000 */
.L_x_24:
[----:B---3--:R-:W-:Y:S05]  /*77a0*/  @P0 BRA `(.L_x_25) ;  /* 0x0000000000080947 */ /* 0x008fea0003800000 */
[----:B------:R-:W3:Y:S02]  /*77b0*/  SYNCS.PHASECHK.TRANS64.TRYWAIT P0, [UR6], R4 ;  /* 0x00000004ff0075a7 */ /* 0x000ee40008000146 */
[----:B---3--:R-:W-:Y:S05]  /*77c0*/  @!P0 BRA `(.L_x_26) ;  /* 0x000002f800708947 */ /* 0x008fea0003800000 */
.L_x_25:
        /* <DEDUP_REMOVED lines=129> */
[----:B------:R-:W-:Y:S02]  /*7fe0*/  UISETP.NE.AND UP0, UPT, UR4, URZ, UPT ;  /* 0x0000003f0400728c */ /* 0x000fe4000bf05270 */
[----:B------:R-:W-:Y:S02]  /*7ff0*/  USHF.R.U32.HI UR6, URZ, 0x4, UR6 ;  /* 0x000000043f067899 */ /* 0x000fe40008011606 */
[----:B------:R-:W-:Y:S02]  /*8000*/  USEL UR5, UR5, URZ, !UP0 ;  /* 0x0000003f05057287 */ /* 0x000fe4000c000000 */
[----:B------:R-:W-:Y:S02]  /*8010*/  ULOP3.LUT UR6, UR6, 0x3fff, URZ, 0xc0, !UPT ;  /* 0x00003fff06067892 */ /* 0x000fe4000f8ec03f */
[----:B------:R-:W-:Y:S02]  /*8020*/  ULOP3.LUT UR12, UR9, 0x10000, URZ, 0xfc, !UPT ;  /* 0x00010000090c7892 */ /* 0x000fe4000f8efc3f */
[----:B------:R-:W-:-:S02]  /*8030*/  ULOP3.LUT UR6, UR6, 0x10000, URZ, 0xfc, !UPT ;  /* 0x0001000006067892 */ /* 0x000fc4000f8efc3f */
[----:B------:R-:W-:Y:S02]  /*8040*/  UISETP.NE.U32.AND UP0, UPT, UR5, URZ, UPT ;  /* 0x0000003f0500728c */ /* 0x000fe4000bf05070 */
[----:B------:R-:W-:Y:S02]  /*8050*/  ULEA UR12, UR10, UR12, 0xa ;  /* 0x0000000c0a0c7291 */ /* 0x000fe4000f8e503f */
[----:B------:R-:W-:Y:S01]  /*8060*/  ULEA UR13, UR10, UR6, 0xa ;  /* 0x000000060a0d7291 */ /* 0x000fe2000f8e503f */
[----:B------:R-:W-:Y:S01]  /*8070*/  UMOV UR5, 0x80000020 ;  /* 0x8000002000057882 */ /* 0x000fe20000000000 */
[----:B------:R-:W-:-:S03]  /*8080*/  UMOV UR7, 0x80000020 ;  /* 0x8000002000077882 */ /* 0x000fc60000000000 */
[----:B------:R-:W-:Y:S02]  /*8090*/  UMOV UR4, UR12 ;  /* 0x0000000c00047c82 */ /* 0x000fe40008000000 */
[----:B------:R-:W-:Y:S01]  /*80a0*/  UMOV UR6, UR13 ;  /* 0x0000000d00067c82 */ /* 0x000fe20008000000 */
[----:B----4-:R-:W-:-:S06]  /*80b0*/  WARPGROUP.ARRIVE ;  /* 0x00000000000079c5 */ /* 0x010fcc0000000000 */
[----:B------:R-:W-:Y:S03]  /*80c0*/  QGMMA.64x256x32.F32.E4M3.E4M3 R108, gdesc[UR4], R108, UP0, gsb0 ;  /* 0x03e00000046c79f3 */ /* 0x000fe6000b80086c */
        /* <DEDUP_REMOVED lines=65> */
[----:B----4-:R-:W4:Y:S04]  /*84e0*/  LDL.LU.64 R234, [R1+0x8b0] ;  /* 0x0008b00001ea7983 */ /* 0x010f280000300a00 */
[----:B------:R-:W2:Y:S04]  /*84f0*/  LDL.LU.64 R232, [R1+0x8a8] ;  /* 0x0008a80001e87983 */ /* 0x000ea80000300a00 */
[----:B------:R-:W3:Y:S04]  /*8500*/  LDL.LU.64 R230, [R1+0x8a0] ;  /* 0x0008a00001e67983 */ /* 0x000ee80000300a00 */
        /* <DEDUP_REMOVED lines=60> */
[----:B------:R-:W3:Y:S01]  /*88d0*/  LDL.LU.64 R108, [R1+0x6b8] ;  /* 0x0006b800016c7983 */ /* 0x000ee20000300a00 */
[----:B------:R-:W-:Y:S01]  /*88e0*/  UIADD3 UR4, UR12, 0x200, URZ ;  /* 0x000002000c047890 */ /* 0x000fe2000fffe03f */
[----:B------:R-:W-:-:S02]  /*88f0*/  UMOV UR5, 0x80000020 ;  /* 0x8000002000057882 */ /* 0x000fc40000000000 */
[----:B----4-:R-:W-:Y:S04]  /*8900*/  STL.64 [R1+0x6b0], R234 ;  /* 0x0006b0ea01007387 */ /* 0x010fe80000100a00 */
[----:B--2---:R-:W-:Y:S04]  /*8910*/  STL.64 [R1+0x6a8], R232 ;  /* 0x0006a8e801007387 */ /* 0x004fe80000100a00 */
[----:B---3--:R-:W-:Y:S04]  /*8920*/  STL.64 [R1+0x6a0], R230 ;  /* 0x0006a0e601007387 */ /* 0x008fe80000100a00 */
        /* <DEDUP_REMOVED lines=38> */
[----:B------:R-:W-:Y:S01]  /*8b90*/  STL.64 [R1+0x568], R152 ;  /* 0x0005689801007387 */ /* 0x000fe20000100a00 */
[----:B------:R-:W-:-:S06]  /*8ba0*/  WARPGROUP.ARRIVE ;  /* 0x00000000000079c5 */ /* 0x000fcc0000000000 */
[----:B------:R-:W-:Y:S03]  /*8bb0*/  QGMMA.64x256x32.F32.E4M3.E4M3 R24, gdesc[UR4], R24, UP0, gsb0 ;  /* 0x03e00000041879f3 */ /* 0x000fe6000b800818 */
        /* <DEDUP_REMOVED lines=23> */
[----:B--2---:R-:W2:Y:S04]  /*8d30*/  LDL.LU.64 R108, [R1] ;  /* 0x00000000016c7983 */ /* 0x004ea80000300a00 */
[----:B------:R-:W2:Y:S04]  /*8d40*/  LDL.LU.64 R110, [R1+0x8] ;  /* 0x00000800016e7983 */ /* 0x000ea80000300a00 */
        /* <DEDUP_REMOVED lines=61> */
[----:B------:R-:W2:Y:S01]  /*9120*/  LDL.LU.64 R234, [R1+0x1f8] ;  /* 0x0001f80001ea7983 */ /* 0x000ea20000300a00 */
[----:B------:R-:W-:-:S02]  /*9130*/  UIADD3 UR4, UR12, 0x2, URZ ;  /* 0x000000020c047890 */ /* 0x000fc4000fffe03f */
[----:B------:R-:W-:Y:S01]  /*9140*/  UIADD3 UR6, UR13, 0x2, URZ ;  /* 0x000000020d067890 */ /* 0x000fe2000fffe03f */
[----:B------:R-:W-:Y:S01]  /*9150*/  UMOV UR5, 0x80000020 ;  /* 0x8000002000057882 */ /* 0x000fe20000000000 */
[----:B------:R-:W-:Y:S01]  /*9160*/  UMOV UR7, 0x80000020 ;  /* 0x8000002000077882 */ /* 0x000fe20000000000 */
[----:B--2---:R-:W-:-:S06]  /*9170*/  WARPGROUP.ARRIVE ;  /* 0x00000000000079c5 */ /* 0x004fcc0000000000 */
[----:B------:R-:W-:Y:S03]  /*9180*/  QGMMA.64x256x32.F32.E4M3.E4M3 R108, gdesc[UR4], R108, gsb0 ;  /* 0x03e00000046c79f3 */ /* 0x000fe6000800086c */
[----:B------:R-:W-:Y:S02]  /*9190*/  WARPGROUP.DEPBAR.LE gsb0, 0x0 ;  /* 0x00008000000079c5 */ /* 0x000fe40000010000 */
[----:B------:R-:W-:Y:S01]  /*91a0*/  STL.64 [R1], R108 ;  /* 0x0000006c01007387 */ /* 0x000fe20000100a00 */
[----:B------:R-:W-:Y:S02]  /*91b0*/  MOV R13, R234 ;  /* 0x000000ea000d7202 */ /* 0x000fe40000000f00 */
[----:B------:R-:W-:Y:S01]  /*91c0*/  MOV R11, R235 ;  /* 0x000000eb000b7202 */ /* 0x000fe20000000f00 */
[----:B------:R-:W-:Y:S01]  /*91d0*/  STL.64 [R1+0x8], R110 ;  /* 0x0000086e01007387 */ /* 0x000fe20000100a00 */
[----:B------:R-:W-:-:S02]  /*91e0*/  MOV R21, R232 ;  /* 0x000000e800157202 */ /* 0x000fc40000000f00 */
[----:B------:R-:W-:Y:S01]  /*91f0*/  MOV R15, R233 ;  /* 0x000000e9000f7202 */ /* 0x000fe20000000f00 */
[----:B------:R-:W-:Y:S01]  /*9200*/  STL.64 [R1+0x10], R112 ;  /* 0x0000107001007387 */ /* 0x000fe20000100a00 */
[----:B------:R-:W-:Y:S02]  /*9210*/  MOV R6, R226 ;  /* 0x000000e200067202 */ /* 0x000fe40000000f00 */
[----:B-1----:R-:W-:Y:S01]  /*9220*/  MOV R4, R227 ;  /* 0x000000e300047202 */ /* 0x002fe20000000f00 */
[----:B------:R-:W-:Y:S01]  /*9230*/  STL.64 [R1+0x18], R114 ;  /* 0x0000187201007387 */ /* 0x000fe20000100a00 */
[----:B------:R-:W-:Y:S02]  /*9240*/  MOV R8, R224 ;  /* 0x000000e000087202 */ /* 0x000fe40000000f00 */
        /* <DEDUP_REMOVED lines=8> */
[----:B------:R-:W-:-:S03]  /*92d0*/  MOV R12, R211 ;  /* 0x000000d3000c7202 */ /* 0x000fc60000000f00 */
        /* <DEDUP_REMOVED lines=57> */
[----:B-1----:R1:W5:Y:S04]  /*9670*/  LDL.LU.64 R234, [R1+0x6b0] ;  /* 0x0006b00001ea7983 */ /* 0x0023680000300a00 */
[----:B------:R1:W5:Y:S04]  /*9680*/  LDL.LU.64 R232, [R1+0x6a8] ;  /* 0x0006a80001e87983 */ /* 0x0003680000300a00 */
        /* <DEDUP_REMOVED lines=62> */
[----:B------:R-:W-:Y:S01]  /*9a70*/  UIADD3 UR4, UR12, 0x202, URZ ;  /* 0x000002020c047890 */ /* 0x000fe2000fffe03f */
[----:B------:R-:W-:Y:S01]  /*9a80*/  UMOV UR5, 0x80000020 ;  /* 0x8000002000057882 */ /* 0x000fe20000000000 */
[----:B------:R-:W-:-:S04]  /*9a90*/  UIADD3 UR8, UR8, 0x2, URZ ;  /* 0x0000000208087890 */ /* 0x000fc8000fffe03f */
[----:B------:R-:W-:Y:S01]  /*9aa0*/  UISETP.NE.AND UP0, UPT, UR8, UR14, UPT ;  /* 0x0000000e0800728c */ /* 0x000fe2000bf05270 */
[----:B--2---:R-:W-:-:S06]  /*9ab0*/  WARPGROUP.ARRIVE ;  /* 0x00000000000079c5 */ /* 0x004fcc0000000000 */
[----:B------:R-:W-:Y:S01]  /*9ac0*/  QGMMA.64x256x32.F32.E4M3.E4M3 R24, gdesc[UR4], R24, gsb0 ;  /* 0x03e00000041879f3 */ /* 0x000fe20008000818 */
[----:B------:R-:W-:-:S06]  /*9ad0*/  USEL UR4, URZ, 0x1, UP0 ;  /* 0x000000013f047887 */ /* 0x000fcc0008000000 */
[----:B------:R-:W-:Y:S01]  /*9ae0*/  ISETP.NE.AND P0, PT, RZ, UR4, PT ;  /* 0x00000004ff007c0c */ /* 0x000fe2000bf05270 */
[----:B------:R-:W-:-:S12]  /*9af0*/  WARPGROUP.DEPBAR.LE gsb0, 0x0 ;  /* 0x00008000000079c5 */ /* 0x000fd80000010000 */
[----:B-1----:R-:W-:Y:S05]  /*9b00*/  @!P0 BRA `(.L_x_27) ;  /* 0x0000003800788947 */ /* 0x002fea0003800000 */
[----:B------:R1:W-:Y:S04]  /*9b10*/  STL [R1+0x664], R51 ;  /* 0x0006643301007387 */ /* 0x0003e80000100800 */
[----:B-1----:R-:W2:Y:S04]  /*9b20*/  LDL R51, [R1] ;  /* 0x0000000001337983 */ /* 0x002ea80000100800 */
[----:B------:R1:W-:Y:S04]  /*9b30*/  STL [R1+0x660], R52 ;  /* 0x0006603401007387 */ /* 0x0003e80000100800 */
[----:B-1----:R-:W3:Y:S04]  /*9b40*/  LDL R52, [R1+0x4] ;  /* 0x0000040001347983 */ /* 0x002ee80000100800 */
        /* <DEDUP_REMOVED lines=161> */
[----:B-1----:R-:W4:Y:S04]  /*a560*/  LDL.LU R133, [R1+0x214] ;  /* 0x0002140001857983 */ /* 0x002f280000300800 */
        /* <DEDUP_REMOVED lines=33> */
[----:B-1----:R-:W4:Y:S04]  /*a780*/  LDL.LU R150, [R1+0x200] ;  /* 0x0002000001967983 */ /* 0x002f280000300800 */
[----:B------:R1:W-:Y:S04]  /*a790*/  STL [R1+0x4d4], R151 ;  /* 0x0004d49701007387 */ /* 0x0003e80000100800 */
[----:B-1----:R-:W4:Y:S04]  /*a7a0*/  LDL R151, [R1+0x188] ;  /* 0x0001880001977983 */ /* 0x002f280000100800 */
[----:B-----5:R1:W-:Y:S04]  /*a7b0*/  STL [R1+0x4d0], R19 ;  /* 0x0004d01301007387 */ /* 0x0203e80000100800 */
        /* <DEDUP_REMOVED lines=14> */
[----:B-1----:R-:W4:Y:S01]  /*a8a0*/  LDL R0, [R1+0x144] ;  /* 0x0001440001007983 */ /* 0x002f220000100800 */
[----:B--2---:R-:W-:-:S01]  /*a8b0*/  FADD R22, R51, R22 ;  /* 0x0000001633167221 */ /* 0x004fc20000000000 */
[----:B---3--:R-:W-:Y:S01]  /*a8c0*/  FADD R23, R52, R23 ;  /* 0x0000001734177221 */ /* 0x008fe20000000000 */
[----:B----4-:R-:W-:-:S01]  /*a8d0*/  FADD R152, R53, R152 ;  /* 0x0000009835987221 */ /* 0x010fc20000000000 */
[----:B------:R-:W2:Y:S01]  /*a8e0*/  LDL.LU R51, [R1+0x664] ;  /* 0x0006640001337983 */ /* 0x000ea20000300800 */
[----:B------:R-:W-:-:S01]  /*a8f0*/  FADD R153, R54, R153 ;  /* 0x0000009936997221 */ /* 0x000fc20000000000 */
[----:B------:R-:W-:-:S02]  /*a900*/  FADD R154, R55, R154 ;  /* 0x0000009a379a7221 */ /* 0x000fc40000000000 */
[----:B------:R-:W3:Y:S01]  /*a910*/  LDL.LU R52, [R1+0x660] ;  /* 0x0006600001347983 */ /* 0x000ee20000300800 */
[----:B------:R-:W-:-:S03]  /*a920*/  FADD R155, R56, R155 ;  /* 0x0000009b389b7221 */ /* 0x000fc60000000000 */
[----:B------:R-:W4:Y:S01]  /*a930*/  LDL.LU R53, [R1+0x65c] ;  /* 0x00065c0001357983 */ /* 0x000f220000300800 */
        /* <DEDUP_REMOVED lines=142> */
[----:B------:R-:W-:-:S01]  /*b220*/  FADD R227, R128, R227 ;  /* 0x000000e380e37221 */ /* 0x000fc20000000000 */
[----:B------:R-:W-:Y:S02]  /*b230*/  FADD R150, R19, R150 ;  /* 0x0000009613967221 */ /* 0x000fe40000000000 */
[----:B------:R-:W4:Y:S01]  /*b240*/  LDL.LU R125, [R1+0x53c] ;  /* 0x00053c00017d7983 */ /* 0x000f220000300800 */
[----:B------:R-:W-:-:S01]  /*b250*/  FADD R228, R129, R228 ;  /* 0x000000e481e47221 */ /* 0x000fc20000000000 */
[----:B------:R-:W-:Y:S02]  /*b260*/  FADD R148, R149, R148 ;  /* 0x0000009495947221 */ /* 0x000fe40000000000 */
[----:B------:R-:W4:Y:S01]  /*b270*/  LDL.LU R126, [R1+0x538] ;  /* 0x00053800017e7983 */ /* 0x000f220000300800 */
[----:B------:R-:W-:-:S03]  /*b280*/  FADD R229, R130, R229 ;  /* 0x000000e582e57221 */ /* 0x000fc60000000000 */
[----:B------:R-:W4:Y:S01]  /*b290*/  LDL.LU R127, [R1+0x534] ;  /* 0x00053400017f7983 */ /* 0x000f220000300800 */
[----:B------:R-:W-:-:S01]  /*b2a0*/  FADD R230, R131, R230 ;  /* 0x000000e683e67221 */ /* 0x000fc20000000000 */
[----:B------:R-:W-:Y:S02]  /*b2b0*/  FADD R145, R147, R145 ;  /* 0x0000009193917221 */ /* 0x000fe40000000000 */
        /* <DEDUP_REMOVED lines=9> */
[----:B------:R-:W-:Y:S01]  /*b350*/  FADD R236, R17, R236 ;  /* 0x000000ec11ec7221 */ /* 0x000fe20000000000 */
[----:B------:R-:W-:-:S01]  /*b360*/  FADD R235, R16, R235 ;  /* 0x000000eb10eb7221 */ /* 0x000fc20000000000 */
[----:B------:R-:W-:Y:S01]  /*b370*/  STL [R1+0x200], R150 ;  /* 0x0002009601007387 */ /* 0x000fe20000100800 */
[----:B------:R-:W-:-:S01]  /*b380*/  FADD R234, R5, R234 ;  /* 0x000000ea05ea7221 */ /* 0x000fc20000000000 */
[----:B------:R-:W-:Y:S01]  /*b390*/  FADD R231, R0, R231 ;  /* 0x000000e700e77221 */ /* 0x000fe20000000000 */
[----:B------:R-:W-:-:S01]  /*b3a0*/  FADD R232, R2, R232 ;  /* 0x000000e802e87221 */ /* 0x000fc20000000000 */
[----:B------:R-:W-:Y:S04]  /*b3b0*/  STL [R1+0x204], R148 ;  /* 0x0002049401007387 */ /* 0x000fe80000100800 */
[----:B------:R-:W2:Y:S04]  /*b3c0*/  LDL.LU R3, [R1+0x238] ;  /* 0x0002380001037983 */ /* 0x000ea80000300800 */
[----:B------:R-:W-:Y:S04]  /*b3d0*/  STL [R1+0x208], R145 ;  /* 0x0002089101007387 */ /* 0x000fe80000100800 */
[----:B------:R-:W-:Y:S04]  /*b3e0*/  STL [R1+0x20c], R141 ;  /* 0x00020c8d01007387 */ /* 0x000fe80000100800 */
[----:B------:R1:W-:Y:S04]  /*b3f0*/  STL [R1+0x214], R133 ;  /* 0x0002148501007387 */ /* 0x0003e80000100800 */
[----:B------:R3:W-:Y:S04]  /*b400*/  STL [R1+0x210], R137 ;  /* 0x0002108901007387 */ /* 0x0007e80000100800 */
[----:B-1----:R-:W4:Y:S04]  /*b410*/  LDL.LU R133, [R1+0x218] ;  /* 0x0002180001857983 */ /* 0x002f280000300800 */
[----:B------:R-:W4:Y:S04]  /*b420*/  LDL.LU R135, [R1+0x21c] ;  /* 0x00021c0001877983 */ /* 0x000f280000300800 */
[----:B---3--:R-:W3:Y:S04]  /*b430*/  LDL.LU R137, [R1+0x220] ;  /* 0x0002200001897983 */ /* 0x008ee80000300800 */
[----:B------:R-:W3:Y:S04]  /*b440*/  LDL.LU R19, [R1+0x224] ;  /* 0x0002240001137983 */ /* 0x000ee80000300800 */
[----:B------:R-:W3:Y:S04]  /*b450*/  LDL.LU R18, [R1+0x228] ;  /* 0x0002280001127983 */ /* 0x000ee80000300800 */
[----:B------:R-:W3:Y:S04]  /*b460*/  LDL.LU R17, [R1+0x22c] ;  /* 0x00022c0001117983 */ /* 0x000ee80000300800 */
[----:B------:R-:W3:Y:S04]  /*b470*/  LDL.LU R16, [R1+0x230] ;  /* 0x0002300001107983 */ /* 0x000ee80000300800 */
[----:B------:R-:W3:Y:S04]  /*b480*/  LDL.LU R5, [R1+0x234] ;  /* 0x0002340001057983 */ /* 0x000ee80000300800 */
[----:B------:R-:W3:Y:S04]  /*b490*/  LDL.LU R0, [R1+0x23c] ;  /* 0x00023c0001007983 */ /* 0x000ee80000300800 */
[----:B------:R-:W3:Y:S04]  /*b4a0*/  LDL.LU R2, [R1+0x240] ;  /* 0x0002400001027983 */ /* 0x000ee80000300800 */
[----:B------:R-:W3:Y:S04]  /*b4b0*/  LDL R150, [R1+0x1a4] ;  /* 0x0001a40001967983 */ /* 0x000ee80000100800 */
[----:B------:R-:W3:Y:S04]  /*b4c0*/  LDL R148, [R1+0x1a8] ;  /* 0x0001a80001947983 */ /* 0x000ee80000100800 */
[----:B------:R-:W3:Y:S04]  /*b4d0*/  LDL R139, [R1+0x1ac] ;  /* 0x0001ac00018b7983 */ /* 0x000ee80000100800 */
[----:B------:R-:W3:Y:S04]  /*b4e0*/  LDL R141, [R1+0x1b0] ;  /* 0x0001b000018d7983 */ /* 0x000ee80000100800 */
[----:B------:R-:W3:Y:S04]  /*b4f0*/  LDL R143, [R1+0x1b4] ;  /* 0x0001b400018f7983 */ /* 0x000ee80000100800 */
[----:B------:R-:W3:Y:S04]  /*b500*/  LDL R145, [R1+0x1b8] ;  /* 0x0001b80001917983 */ /* 0x000ee80000100800 */
[----:B------:R-:W3:Y:S04]  /*b510*/  LDL R147, [R1+0x1bc] ;  /* 0x0001bc0001937983 */ /* 0x000ee80000100800 */
[----:B------:R-:W3:Y:S01]  /*b520*/  LDL R149, [R1+0x1c0] ;  /* 0x0001c00001957983 */ /* 0x000ee20000100800 */
[----:B--2---:R-:W-:-:S01]  /*b530*/  FADD R3, R140, R3 ;  /* 0x000000038c037221 */ /* 0x004fc20000000000 */
[----:B----4-:R-:W-:-:S02]  /*b540*/  FADD R133, R132, R133 ;  /* 0x0000008584857221 */ /* 0x010fc40000000000 */
[----:B------:R-:W2:Y:S01]  /*b550*/  LDL.LU R132, [R1+0x520] ;  /* 0x0005200001847983 */ /* 0x000ea20000300800 */
[----:B------:R-:W-:-:S03]  /*b560*/  FADD R135, R134, R135 ;  /* 0x0000008786877221 */ /* 0x000fc60000000000 */
[----:B------:R1:W-:Y:S01]  /*b570*/  STL [R1+0x218], R133 ;  /* 0x0002188501007387 */ /* 0x0003e20000100800 */
[----:B---3--:R-:W-:-:S01]  /*b580*/  FADD R137, R136, R137 ;  /* 0x0000008988897221 */ /* 0x008fc20000000000 */
[----:B------:R-:W-:Y:S02]  /*b590*/  FADD R19, R138, R19 ;  /* 0x000000138a137221 */ /* 0x000fe40000000000 */
[----:B-1----:R-:W3:Y:S01]  /*b5a0*/  LDL.LU R133, [R1+0x51c] ;  /* 0x00051c0001857983 */ /* 0x002ee20000300800 */
[----:B------:R-:W-:-:S03]  /*b5b0*/  FADD R18, R151, R18 ;  /* 0x0000001297127221 */ /* 0x000fc60000000000 */
[----:B------:R-:W4:Y:S01]  /*b5c0*/  LDL.LU R134, [R1+0x518] ;  /* 0x0005180001867983 */ /* 0x000f220000300800 */
[----:B------:R-:W-:-:S03]  /*b5d0*/  FADD R17, R146, R17 ;  /* 0x0000001192117221 */ /* 0x000fc60000000000 */
[----:B------:R1:W-:Y:S01]  /*b5e0*/  STL [R1+0x21c], R135 ;  /* 0x00021c8701007387 */ /* 0x0003e20000100800 */
[----:B------:R-:W-:-:S01]  /*b5f0*/  FADD R16, R144, R16 ;  /* 0x0000001090107221 */ /* 0x000fc20000000000 */
[----:B------:R-:W-:Y:S02]  /*b600*/  FADD R5, R142, R5 ;  /* 0x000000058e057221 */ /* 0x000fe40000000000 */
[----:B-1----:R-:W4:Y:S04]  /*b610*/  LDL.LU R135, [R1+0x514] ;  /* 0x0005140001877983 */ /* 0x002f280000300800 */
[----:B------:R-:W4:Y:S04]  /*b620*/  LDL.LU R136, [R1+0x510] ;  /* 0x0005100001887983 */ /* 0x000f280000300800 */
[----:B------:R1:W-:Y:S01]  /*b630*/  STL [R1+0x220], R137 ;  /* 0x0002208901007387 */ /* 0x0003e20000100800 */
[----:B------:R-:W-:-:S03]  /*b640*/  FADD R0, R12, R0 ;  /* 0x000000000c007221 */ /* 0x000fc60000000000 */
[----:B-1----:R-:W4:Y:S04]  /*b650*/  LDL.LU R137, [R1+0x50c] ;  /* 0x00050c0001897983 */ /* 0x002f280000300800 */
[----:B------:R-:W4:Y:S04]  /*b660*/  LDL.LU R138, [R1+0x508] ;  /* 0x00050800018a7983 */ /* 0x000f280000300800 */
[----:B------:R1:W-:Y:S04]  /*b670*/  STL [R1+0x224], R19 ;  /* 0x0002241301007387 */ /* 0x0003e80000100800 */
[----:B------:R-:W-:Y:S04]  /*b680*/  STL [R1+0x228], R18 ;  /* 0x0002281201007387 */ /* 0x000fe80000100800 */
[----:B------:R1:W-:Y:S04]  /*b690*/  STL [R1+0x22c], R17 ;  /* 0x00022c1101007387 */ /* 0x0003e80000100800 */
[----:B-1----:R-:W2:Y:S04]  /*b6a0*/  LDL.LU R19, [R1+0x244] ;  /* 0x0002440001137983 */ /* 0x002ea80000300800 */
[----:B------:R-:W-:Y:S04]  /*b6b0*/  STL [R1+0x230], R16 ;  /* 0x0002301001007387 */ /* 0x000fe80000100800 */
[----:B------:R-:W3:Y:S04]  /*b6c0*/  LDL.LU R17, [R1+0x248] ;  /* 0x0002480001117983 */ /* 0x000ee80000300800 */
[----:B------:R-:W-:Y:S04]  /*b6d0*/  STL [R1+0x234], R5 ;  /* 0x0002340501007387 */ /* 0x000fe80000100800 */
[----:B------:R-:W-:Y:S04]  /*b6e0*/  STL [R1+0x238], R3 ;  /* 0x0002380301007387 */ /* 0x000fe80000100800 */
[----:B------:R1:W-:Y:S01]  /*b6f0*/  STL [R1+0x23c], R0 ;  /* 0x00023c0001007387 */ /* 0x0003e20000100800 */
[----:B------:R-:W-:-:S03]  /*b700*/  FADD R2, R9, R2 ;  /* 0x0000000209027221 */ /* 0x000fc60000000000 */
[----:B-1----:R-:W4:Y:S04]  /*b710*/  LDL.LU R0, [R1+0x27c] ;  /* 0x00027c0001007983 */ /* 0x002f280000300800 */
[----:B------:R-:W4:Y:S04]  /*b720*/  LDL.LU R140, [R1+0x24c] ;  /* 0x00024c00018c7983 */ /* 0x000f280000300800 */
[----:B------:R-:W4:Y:S04]  /*b730*/  LDL.LU R142, [R1+0x250] ;  /* 0x00025000018e7983 */ /* 0x000f280000300800 */
[----:B------:R-:W4:Y:S04]  /*b740*/  LDL.LU R144, [R1+0x254] ;  /* 0x0002540001907983 */ /* 0x000f280000300800 */
[----:B------:R1:W-:Y:S04]  /*b750*/  STL [R1+0x240], R2 ;  /* 0x0002400201007387 */ /* 0x0003e80000100800 */
[----:B------:R-:W4:Y:S04]  /*b760*/  LDL.LU R146, [R1+0x258] ;  /* 0x0002580001927983 */ /* 0x000f280000300800 */
[----:B------:R-:W4:Y:S04]  /*b770*/  LDL.LU R151, [R1+0x25c] ;  /* 0x00025c0001977983 */ /* 0x000f280000300800 */
[----:B------:R-:W4:Y:S04]  /*b780*/  LDL.LU R18, [R1+0x260] ;  /* 0x0002600001127983 */ /* 0x000f280000300800 */
[----:B------:R-:W4:Y:S04]  /*b790*/  LDL.LU R16, [R1+0x264] ;  /* 0x0002640001107983 */ /* 0x000f280000300800 */
[----:B------:R-:W4:Y:S04]  /*b7a0*/  LDL.LU R12, [R1+0x268] ;  /* 0x00026800010c7983 */ /* 0x000f280000300800 */
[----:B------:R-:W4:Y:S04]  /*b7b0*/  LDL.LU R9, [R1+0x26c] ;  /* 0x00026c0001097983 */ /* 0x000f280000300800 */
[----:B------:R-:W4:Y:S04]  /*b7c0*/  LDL.LU R5, [R1+0x270] ;  /* 0x0002700001057983 */ /* 0x000f280000300800 */
[----:B------:R-:W4:Y:S04]  /*b7d0*/  LDL.LU R3, [R1+0x274] ;  /* 0x0002740001037983 */ /* 0x000f280000300800 */
[----:B-1----:R-:W4:Y:S01]  /*b7e0*/  LDL.LU R2, [R1+0x278] ;  /* 0x0002780001027983 */ /* 0x002f220000300800 */
[----:B--2---:R-:W-:-:S03]  /*b7f0*/  FADD R19, R150, R19 ;  /* 0x0000001396137221 */ /* 0x004fc60000000000 */
[----:B------:R-:W2:Y:S01]  /*b800*/  LDL R150, [R1+0x1e4] ;  /* 0x0001e40001967983 */ /* 0x000ea20000100800 */
[----:B---3--:R-:W-:-:S03]  /*b810*/  FADD R17, R148, R17 ;  /* 0x0000001194117221 */ /* 0x008fc60000000000 */
[----:B------:R-:W3:Y:S04]  /*b820*/  LDL R148, [R1+0x1e0] ;  /* 0x0001e00001947983 */ /* 0x000ee80000100800 */
[----:B------:R1:W-:Y:S04]  /*b830*/  STL [R1+0x244], R19 ;  /* 0x0002441301007387 */ /* 0x0003e80000100800 */
[----:B-1----:R-:W2:Y:S04]  /*b840*/  LDL R19, [R1+0x1e8] ;  /* 0x0001e80001137983 */ /* 0x002ea80000100800 */
[----:B------:R1:W-:Y:S01]  /*b850*/  STL [R1+0x248], R17 ;  /* 0x0002481101007387 */ /* 0x0003e20000100800 */
[----:B----4-:R-:W-:-:S03]  /*b860*/  FADD R140, R139, R140 ;  /* 0x0000008c8b8c7221 */ /* 0x010fc60000000000 */
[----:B-1----:R-:W4:Y:S01]  /*b870*/  LDL R17, [R1+0x1ec] ;  /* 0x0001ec0001117983 */ /* 0x002f220000100800 */
[----:B------:R-:W-:-:S03]  /*b880*/  FADD R142, R141, R142 ;  /* 0x0000008e8d8e7221 */ /* 0x000fc60000000000 */
[----:B------:R-:W4:Y:S01]  /*b890*/  LDL.LU R139, [R1+0x504] ;  /* 0x00050400018b7983 */ /* 0x000f220000300800 */
[----:B------:R-:W-:-:S03]  /*b8a0*/  FADD R144, R143, R144 ;  /* 0x000000908f907221 */ /* 0x000fc60000000000 */
[----:B------:R1:W-:Y:S01]  /*b8b0*/  STL [R1+0x24c], R140 ;  /* 0x00024c8c01007387 */ /* 0x0003e20000100800 */
[----:B------:R-:W-:-:S03]  /*b8c0*/  FADD R146, R145, R146 ;  /* 0x0000009291927221 */ /* 0x000fc60000000000 */
[----:B-1----:R-:W4:Y:S04]  /*b8d0*/  LDL.LU R140, [R1+0x500] ;  /* 0x00050000018c7983 */ /* 0x002f280000300800 */
[----:B------:R-:W4:Y:S04]  /*b8e0*/  LDL.LU R141, [R1+0x4fc] ;  /* 0x0004fc00018d7983 */ /* 0x000f280000300800 */
[----:B------:R1:W-:Y:S01]  /*b8f0*/  STL [R1+0x250], R142 ;  /* 0x0002508e01007387 */ /* 0x0003e20000100800 */
[----:B------:R-:W-:-:S01]  /*b900*/  FADD R151, R147, R151 ;  /* 0x0000009793977221 */ /* 0x000fc20000000000 */
[----:B------:R-:W-:Y:S01]  /*b910*/  FADD R18, R149, R18 ;  /* 0x0000001295127221 */ /* 0x000fe20000000000 */
[----:B------:R-:W-:-:S01]  /*b920*/  FADD R16, R20, R16 ;  /* 0x0000001014107221 */ /* 0x000fc20000000000 */
[----:B------:R-:W-:Y:S01]  /*b930*/  FADD R12, R14, R12 ;  /* 0x0000000c0e0c7221 */ /* 0x000fe20000000000 */
[----:B-1----:R-:W4:Y:S04]  /*b940*/  LDL.LU R142, [R1+0x4f8] ;  /* 0x0004f800018e7983 */ /* 0x002f280000300800 */
[----:B------:R-:W4:Y:S04]  /*b950*/  LDL.LU R143, [R1+0x4f4] ;  /* 0x0004f400018f7983 */ /* 0x000f280000300800 */
[----:B------:R1:W-:Y:S01]  /*b960*/  STL [R1+0x254], R144 ;  /* 0x0002549001007387 */ /* 0x0003e20000100800 */
[----:B------:R-:W-:-:S01]  /*b970*/  FADD R9, R10, R9 ;  /* 0x000000090a097221 */ /* 0x000fc20000000000 */
[----:B------:R-:W-:-:S02]  /*b980*/  FADD R5, R8, R5 ;  /* 0x0000000508057221 */ /* 0x000fc40000000000 */
[----:B-1----:R-:W4:Y:S04]  /*b990*/  LDL.LU R144, [R1+0x4f0] ;  /* 0x0004f00001907983 */ /* 0x002f280000300800 */
[----:B------:R-:W4:Y:S04]  /*b9a0*/  LDL.LU R145, [R1+0x4ec] ;  /* 0x0004ec0001917983 */ /* 0x000f280000300800 */
[----:B------:R1:W-:Y:S01]  /*b9b0*/  STL [R1+0x258], R146 ;  /* 0x0002589201007387 */ /* 0x0003e20000100800 */
[----:B------:R-:W-:-:S01]  /*b9c0*/  FADD R3, R7, R3 ;  /* 0x0000000307037221 */ /* 0x000fc20000000000 */
[----:B------:R-:W-:-:S02]  /*b9d0*/  FADD R2, R6, R2 ;  /* 0x0000000206027221 */ /* 0x000fc40000000000 */
[----:B-1----:R-:W4:Y:S04]  /*b9e0*/  LDL.LU R146, [R1+0x4e8] ;  /* 0x0004e80001927983 */ /* 0x002f280000300800 */
[----:B------:R-:W4:Y:S04]  /*b9f0*/  LDL.LU R147, [R1+0x4e4] ;  /* 0x0004e40001937983 */ /* 0x000f280000300800 */
[----:B------:R1:W-:Y:S04]  /*ba00*/  STL [R1+0x25c], R151 ;  /* 0x00025c9701007387 */ /* 0x0003e80000100800 */
[----:B------:R1:W-:Y:S04]  /*ba10*/  STL [R1+0x260], R18 ;  /* 0x0002601201007387 */ /* 0x0003e80000100800 */
[----:B------:R1:W-:Y:S04]  /*ba20*/  STL [R1+0x264], R16 ;  /* 0x0002641001007387 */ /* 0x0003e80000100800 */
[----:B------:R1:W-:Y:S04]  /*ba30*/  STL [R1+0x268], R12 ;  /* 0x0002680c01007387 */ /* 0x0003e80000100800 */
[----:B------:R1:W-:Y:S04]  /*ba40*/  STL [R1+0x26c], R9 ;  /* 0x00026c0901007387 */ /* 0x0003e80000100800 */
[----:B------:R1:W-:Y:S01]  /*ba50*/  STL [R1+0x270], R5 ;  /* 0x0002700501007387 */ /* 0x0003e20000100800 */
[----:B------:R-:W-:-:S03]  /*ba60*/  FADD R0, R4, R0 ;  /* 0x0000000004007221 */ /* 0x000fc60000000000 */
[----:B------:R-:W3:Y:S04]  /*ba70*/  LDL.LU R149, [R1+0x280] ;  /* 0x0002800001957983 */ /* 0x000ee80000300800 */
[----:B------:R1:W-:Y:S04]  /*ba80*/  STL [R1+0x274], R3 ;  /* 0x0002740301007387 */ /* 0x0003e80000100800 */
[----:B-1----:R-:W2:Y:S04]  /*ba90*/  LDL.LU R151, [R1+0x284] ;  /* 0x0002840001977983 */ /* 0x002ea80000300800 */
[----:B------:R1:W-:Y:S04]  /*baa0*/  STL [R1+0x278], R2 ;  /* 0x0002780201007387 */ /* 0x0003e80000100800 */
        /* <DEDUP_REMOVED lines=14> */
[----:B-1----:R-:W4:Y:S04]  /*bb90*/  LDL.LU R2, [R1+0x2bc] ;  /* 0x0002bc0001027983 */ /* 0x002f280000300800 */
[----:B------:R-:W4:Y:S01]  /*bba0*/  LDL.LU R0, [R1+0x2c0] ;  /* 0x0002c00001007983 */ /* 0x000f220000300800 */
[----:B---3--:R-:W-:-:S03]  /*bbb0*/  FADD R149, R148, R149 ;  /* 0x0000009594957221 */ /* 0x008fc60000000000 */
[----:B------:R-:W3:Y:S04]  /*bbc0*/  LDL.LU R148, [R1+0x4e0] ;  /* 0x0004e00001947983 */ /* 0x000ee80000300800 */
[----:B------:R1:W-:Y:S01]  /*bbd0*/  STL [R1+0x280], R149 ;  /* 0x0002809501007387 */ /* 0x0003e20000100800 */
[----:B--2---:R-:W-:-:S03]  /*bbe0*/  FADD R151, R150, R151 ;  /* 0x0000009796977221 */ /* 0x004fc60000000000 */
[----:B-1----:R-:W2:Y:S01]  /*bbf0*/  LDL.LU R149, [R1+0x4dc] ;  /* 0x0004dc0001957983 */ /* 0x002ea20000300800 */
[----:B----4-:R-:W-:-:S03]  /*bc00*/  FADD R18, R19, R18 ;  /* 0x0000001213127221 */ /* 0x010fc60000000000 */
[----:B------:R-:W4:Y:S04]  /*bc10*/  LDL.LU R150, [R1+0x4d8] ;  /* 0x0004d80001967983 */ /* 0x000f280000300800 */
[----:B------:R1:W-:Y:S01]  /*bc20*/  STL [R1+0x284], R151 ;  /* 0x0002849701007387 */ /* 0x0003e20000100800 */
[----:B------:R-:W-:-:S01]  /*bc30*/  FADD R16, R17, R16 ;  /* 0x0000001011107221 */ /* 0x000fc20000000000 */
[----:B------:R-:W-:Y:S02]  /*bc40*/  FADD R20, R21, R20 ;  /* 0x0000001415147221 */ /* 0x000fe40000000000 */
[----:B-1----:R-:W4:Y:S01]  /*bc50*/  LDL.LU R151, [R1+0x4d4] ;  /* 0x0004d40001977983 */ /* 0x002f220000300800 */
[----:B------:R-:W-:-:S03]  /*bc60*/  FADD R14, R15, R14 ;  /* 0x0000000e0f0e7221 */ /* 0x000fc60000000000 */
[----:B------:R1:W5:Y:S01]  /*bc70*/  LDL.LU R19, [R1+0x4d0] ;  /* 0x0004d00001137983 */ /* 0x0003620000300800 */
[----:B------:R-:W-:-:S03]  /*bc80*/  FADD R12, R13, R12 ;  /* 0x0000000c0d0c7221 */ /* 0x000fc60000000000 */
[----:B------:R1:W-:Y:S01]  /*bc90*/  STL [R1+0x288], R18 ;  /* 0x0002881201007387 */ /* 0x0003e20000100800 */
[----:B------:R-:W-:-:S01]  /*bca0*/  FADD R10, R11, R10 ;  /* 0x0000000a0b0a7221 */ /* 0x000fc20000000000 */
[----:B------:R-:W-:Y:S01]  /*bcb0*/  FADD R9, R24, R9 ;  /* 0x0000000918097221 */ /* 0x000fe20000000000 */
[----:B------:R-:W-:-:S01]  /*bcc0*/  FADD R8, R25, R8 ;  /* 0x0000000819087221 */ /* 0x000fc20000000000 */
[----:B-1----:R1:W5:Y:S04]  /*bcd0*/  LDL.LU R18, [R1+0x4cc] ;  /* 0x0004cc0001127983 */ /* 0x0023680000300800 */
[----:B------:R1:W5:Y:S01]  /*bce0*/  LDL.LU R17, [R1+0x4c8] ;  /* 0x0004c80001117983 */ /* 0x0003620000300800 */
[----:B------:R-:W-:-:S03]  /*bcf0*/  FADD R7, R26, R7 ;  /* 0x000000071a077221 */ /* 0x000fc60000000000 */
[----:B------:R1:W-:Y:S01]  /*bd00*/  STL [R1+0x28c], R16 ;  /* 0x00028c1001007387 */ /* 0x0003e20000100800 */
[----:B------:R-:W-:-:S01]  /*bd10*/  FADD R6, R27, R6 ;  /* 0x000000061b067221 */ /* 0x000fc20000000000 */
[----:B------:R-:W-:Y:S01]  /*bd20*/  FADD R5, R28, R5 ;  /* 0x000000051c057221 */ /* 0x000fe20000000000 */
[----:B------:R-:W-:-:S01]  /*bd30*/  FADD R4, R29, R4 ;  /* 0x000000041d047221 */ /* 0x000fc20000000000 */
[----:B-1----:R1:W5:Y:S04]  /*bd40*/  LDL.LU R16, [R1+0x4c4] ;  /* 0x0004c40001107983 */ /* 0x0023680000300800 */
[----:B------:R1:W-:Y:S04]  /*bd50*/  STL [R1+0x290], R20 ;  /* 0x0002901401007387 */ /* 0x0003e80000100800 */
[----:B------:R1:W-:Y:S04]  /*bd60*/  STL [R1+0x294], R14 ;  /* 0x0002940e01007387 */ /* 0x0003e80000100800 */
[----:B------:R1:W-:Y:S01]  /*bd70*/  STL [R1+0x298], R12 ;  /* 0x0002980c01007387 */ /* 0x0003e20000100800 */
[----:B------:R-:W-:-:S03]  /*bd80*/  FADD R3, R30, R3 ;  /* 0x000000031e037221 */ /* 0x000fc60000000000 */
[----:B------:R1:W-:Y:S04]  /*bd90*/  STL [R1+0x29c], R10 ;  /* 0x00029c0a01007387 */ /* 0x0003e80000100800 */
[----:B------:R1:W-:Y:S01]  /*bda0*/  STL [R1+0x2a0], R9 ;  /* 0x0002a00901007387 */ /* 0x0003e20000100800 */
[----:B------:R-:W-:-:S03]  /*bdb0*/  FADD R2, R31, R2 ;  /* 0x000000021f027221 */ /* 0x000fc60000000000 */
[----:B------:R1:W-:Y:S04]  /*bdc0*/  STL [R1+0x2a4], R8 ;  /* 0x0002a40801007387 */ /* 0x0003e80000100800 */
[----:B------:R1:W-:Y:S01]  /*bdd0*/  STL [R1+0x2a8], R7 ;  /* 0x0002a80701007387 */ /* 0x0003e20000100800 */
[----:B------:R-:W-:-:S03]  /*bde0*/  FADD R0, R32, R0 ;  /* 0x0000000020007221 */ /* 0x000fc60000000000 */
[----:B------:R1:W-:Y:S04]  /*bdf0*/  STL [R1+0x2ac], R6 ;  /* 0x0002ac0601007387 */ /* 0x0003e80000100800 */
[----:B------:R1:W-:Y:S04]  /*be00*/  STL [R1+0x2b0], R5 ;  /* 0x0002b00501007387 */ /* 0x0003e80000100800 */
[----:B------:R1:W-:Y:S04]  /*be10*/  STL [R1+0x2b4], R4 ;  /* 0x0002b40401007387 */ /* 0x0003e80000100800 */
        /* <DEDUP_REMOVED lines=20> */
[----:B---3--:R-:W-:-:S01]  /*bf60*/  FADD R21, R33, R21 ;  /* 0x0000001521157221 */ /* 0x008fc20000000000 */
[----:B--2---:R-:W-:-:S04]  /*bf70*/  FADD R20, R34, R20 ;  /* 0x0000001422147221 */ /* 0x004fc80000000000 */
[----:B------:R1:W-:Y:S01]  /*bf80*/  STL [R1+0x2c4], R21 ;  /* 0x0002c41501007387 */ /* 0x0003e20000100800 */
[----:B----4-:R-:W-:-:S03]  /*bf90*/  FADD R15, R35, R15 ;  /* 0x0000000f230f7221 */ /* 0x010fc60000000000 */
[----:B------:R2:W-:Y:S01]  /*bfa0*/  STL [R1+0x2c8], R20 ;  /* 0x0002c81401007387 */ /* 0x0005e20000100800 */
[----:B------:R-:W-:-:S03]  /*bfb0*/  FADD R14, R36, R14 ;  /* 0x0000000e240e7221 */ /* 0x000fc60000000000 */
        /* <DEDUP_REMOVED lines=24> */
[----:B-1----:R-:W4:Y:S01]  /*c140*/  LDL.LU R21, [R1+0x308] ;  /* 0x0003080001157983 */ /* 0x002f220000300800 */
[----:B------:R-:W-:-:S03]  /*c150*/  FADD R0, R49, R0 ;  /* 0x0000000031007221 */ /* 0x000fc60000000000 */
[----:B------:R1:W-:Y:S04]  /*c160*/  STL [R1+0x2fc], R3 ;  /* 0x0002fc0301007387 */ /* 0x0003e80000100800 */
[----:B--2---:R-:W2:Y:S04]  /*c170*/  LDL.LU R20, [R1+0x30c] ;  /* 0x00030c0001147983 */ /* 0x004ea80000300800 */
[----:B------:R1:W-:Y:S04]  /*c180*/  STL [R1+0x300], R2 ;  /* 0x0003000201007387 */ /* 0x0003e80000100800 */
[----:B---3--:R-:W3:Y:S04]  /*c190*/  LDL.LU R15, [R1+0x310] ;  /* 0x00031000010f7983 */ /* 0x008ee80000300800 */
[----:B------:R1:W-:Y:S04]  /*c1a0*/  STL [R1+0x304], R0 ;  /* 0x0003040001007387 */ /* 0x0003e80000100800 */
[----:B----4-:R-:W4:Y:S04]  /*c1b0*/  LDL.LU R14, [R1+0x314] ;  /* 0x00031400010e7983 */ /* 0x010f280000300800 */
        /* <DEDUP_REMOVED lines=11> */
[----:B------:R-:W4:Y:S04]  /*c270*/  LDL.LU R2, [R1+0x344] ;  /* 0x0003440001027983 */ /* 0x000f280000300800 */
[----:B------:R-:W4:Y:S01]  /*c280*/  LDL.LU R0, [R1+0x348] ;  /* 0x0003480001007983 */ /* 0x000f220000300800 */
[----:B------:R-:W-:-:S01]  /*c290*/  FADD R21, R50, R21 ;  /* 0x0000001532157221 */ /* 0x000fc20000000000 */
[----:B--2---:R-:W-:-:S04]  /*c2a0*/  FADD R20, R51, R20 ;  /* 0x0000001433147221 */ /* 0x004fc80000000000 */
[----:B------:R1:W-:Y:S01]  /*c2b0*/  STL [R1+0x308], R21 ;  /* 0x0003081501007387 */ /* 0x0003e20000100800 */
[----:B---3--:R-:W-:-:S03]  /*c2c0*/  FADD R15, R52, R15 ;  /* 0x0000000f340f7221 */ /* 0x008fc60000000000 */
        /* <DEDUP_REMOVED lines=202> */
[----:B------:R-:W-:Y:S01]  /*cf70*/  STL [R1+0x418], R21 ;  /* 0x0004181501007387 */ /* 0x000fe20000100800 */
[----:B---3--:R-:W-:-:S03]  /*cf80*/  FADD R15, R120, R15 ;  /* 0x0000000f780f7221 */ /* 0x008fc60000000000 */
[----:B------:R-:W-:Y:S01]  /*cf90*/  STL [R1+0x41c], R20 ;  /* 0x00041c1401007387 */ /* 0x000fe20000100800 */
[----:B----4-:R-:W-:-:S03]  /*cfa0*/  FADD R14, R121, R14 ;  /* 0x0000000e790e7221 */ /* 0x010fc60000000000 */
[----:B------:R-:W-:Y:S01]  /*cfb0*/  STL [R1+0x420], R15 ;  /* 0x0004200f01007387 */ /* 0x000fe20000100800 */
[----:B------:R-:W-:-:S03]  /*cfc0*/  FADD R13, R122, R13 ;  /* 0x0000000d7a0d7221 */ /* 0x000fc60000000000 */
        /* <DEDUP_REMOVED lines=18> */
[----:B------:R1:W-:Y:S01]  /*d0f0*/  STL [R1+0x448], R5 ;  /* 0x0004480501007387 */ /* 0x0003e20000100800 */
[----:B------:R-:W-:-:S03]  /*d100*/  FADD R3, R132, R3 ;  /* 0x0000000384037221 */ /* 0x000fc60000000000 */
[----:B------:R-:W-:Y:S01]  /*d110*/  STL [R1+0x44c], R4 ;  /* 0x00044c0401007387 */ /* 0x000fe20000100800 */
[----:B------:R-:W-:-:S03]  /*d120*/  FADD R2, R133, R2 ;  /* 0x0000000285027221 */ /* 0x000fc60000000000 */
[----:B-1----:R-:W2:Y:S01]  /*d130*/  LDL.LU R5, [R1+0x45c] ;  /* 0x00045c0001057983 */ /* 0x002ea20000300800 */
[----:B------:R-:W-:-:S03]  /*d140*/  FADD R0, R134, R0 ;  /* 0x0000000086007221 */ /* 0x000fc60000000000 */
[----:B------:R1:W-:Y:S04]  /*d150*/  STL [R1+0x450], R3 ;  /* 0x0004500301007387 */ /* 0x0003e80000100800 */
[----:B-1----:R-:W3:Y:S04]  /*d160*/  LDL.LU R3, [R1+0x460] ;  /* 0x0004600001037983 */ /* 0x002ee80000300800 */
[----:B------:R1:W-:Y:S04]  /*d170*/  STL [R1+0x454], R2 ;  /* 0x0004540201007387 */ /* 0x0003e80000100800 */
[----:B-1----:R-:W4:Y:S04]  /*d180*/  LDL.LU R2, [R1+0x464] ;  /* 0x0004640001027983 */ /* 0x002f280000300800 */
[----:B------:R1:W-:Y:S04]  /*d190*/  STL [R1+0x458], R0 ;  /* 0x0004580001007387 */ /* 0x0003e80000100800 */
[----:B-1----:R-:W4:Y:S04]  /*d1a0*/  LDL.LU R0, [R1+0x468] ;  /* 0x0004680001007983 */ /* 0x002f280000300800 */
        /* <DEDUP_REMOVED lines=12> */
[----:B------:R-:W4:Y:S01]  /*d270*/  LDL.LU R4, [R1+0x49c] ;  /* 0x00049c0001047983 */ /* 0x000f220000300800 */
[----:B------:R-:W-:Y:S01]  /*d280*/  UMOV UR8, URZ ;  /* 0x0000003f00087c82 */ /* 0x000fe20008000000 */
[----:B--2---:R-:W-:-:S05]  /*d290*/  FADD R5, R135, R5 ;  /* 0x0000000587057221 */ /* 0x004fca0000000000 */
[----:B------:R1:W-:Y:S01]  /*d2a0*/  STL [R1+0x45c], R5 ;  /* 0x00045c0501007387 */ /* 0x0003e20000100800 */
[----:B---3--:R-:W-:-:S03]  /*d2b0*/  FADD R3, R136, R3 ;  /* 0x0000000388037221 */ /* 0x008fc60000000000 */
[----:B-1----:R1:W5:Y:S04]  /*d2c0*/  LDL.LU R5, [R1+0x4c0] ;  /* 0x0004c00001057983 */ /* 0x0023680000300800 */
[----:B------:R2:W-:Y:S01]  /*d2d0*/  STL [R1+0x460], R3 ;  /* 0x0004600301007387 */ /* 0x0005e20000100800 */
[----:B----4-:R-:W-:-:S03]  /*d2e0*/  FADD R2, R137, R2 ;  /* 0x0000000289027221 */ /* 0x010fc60000000000 */
[----:B--2---:R1:W5:Y:S04]  /*d2f0*/  LDL.LU R3, [R1+0x4bc] ;  /* 0x0004bc0001037983 */ /* 0x0043680000300800 */
[----:B------:R2:W-:Y:S01]  /*d300*/  STL [R1+0x464], R2 ;  /* 0x0004640201007387 */ /* 0x0005e20000100800 */
[----:B------:R-:W-:-:S03]  /*d310*/  FADD R0, R138, R0 ;  /* 0x000000008a007221 */ /* 0x000fc60000000000 */
[----:B--2---:R1:W5:Y:S01]  /*d320*/  LDL.LU R2, [R1+0x4b8] ;  /* 0x0004b80001027983 */ /* 0x0043620000300800 */
[----:B------:R-:W-:-:S03]  /*d330*/  FADD R21, R139, R21 ;  /* 0x000000158b157221 */ /* 0x000fc60000000000 */
[----:B------:R2:W-:Y:S01]  /*d340*/  STL [R1+0x468], R0 ;  /* 0x0004680001007387 */ /* 0x0005e20000100800 */
[----:B------:R-:W-:-:S01]  /*d350*/  FADD R20, R140, R20 ;  /* 0x000000148c147221 */ /* 0x000fc20000000000 */
[----:B------:R-:W-:Y:S02]  /*d360*/  FADD R15, R141, R15 ;  /* 0x0000000f8d0f7221 */ /* 0x000fe40000000000 */
[----:B--2---:R1:W5:Y:S01]  /*d370*/  LDL.LU R0, [R1+0x4b4] ;  /* 0x0004b40001007983 */ /* 0x0043620000300800 */
        /* <DEDUP_REMOVED lines=16> */
[----:B------:R-:W-:-:S01]  /*d480*/  FADD R6, R150, R6 ;  /* 0x0000000696067221 */ /* 0x000fc20000000000 */
[----:B------:R-:W-:Y:S02]  /*d490*/  FADD R4, R4, R151 ;  /* 0x0000009704047221 */ /* 0x000fe40000000000 */
[----:B------:R1:W-:Y:S04]  /*d4a0*/  STL [R1+0x48c], R9 ;  /* 0x00048c0901007387 */ /* 0x0003e80000100800 */
[----:B------:R1:W-:Y:S04]  /*d4b0*/  STL [R1+0x490], R8 ;  /* 0x0004900801007387 */ /* 0x0003e80000100800 */
[----:B------:R1:W-:Y:S04]  /*d4c0*/  STL [R1+0x494], R7 ;  /* 0x0004940701007387 */ /* 0x0003e80000100800 */
[----:B------:R1:W-:Y:S04]  /*d4d0*/  STL [R1+0x49c], R4 ;  /* 0x00049c0401007387 */ /* 0x0003e80000100800 */
[----:B------:R1:W-:Y:S02]  /*d4e0*/  STL [R1+0x498], R6 ;  /* 0x0004980601007387 */ /* 0x0003e40000100800 */
.L_x_27:
[----:B------:R-:W-:Y:S05]  /*d4f0*/  @!P1 BRA `(.L_x_28) ;  /* 0x0000000000049947 */ /* 0x000fea0003800000 */
[----:B------:R-:W-:Y:S01]  /*d500*/  BPT.TRAP 0x1 ;  /* 0x000000040000795c */ /* 0x000fe20000300000 */
.L_x_28:
[----:B------:R-:W-:Y:S02]  /*d510*/  UISETP.GT.U32.AND UP0, UPT, UR45, 0x1, UPT ;  /* 0x000000012d00788c */ /* 0x000fe4000bf04070 */
[----:B------:R-:W-:-:S04]  /*d520*/  ULEA UR5, UR11, UR48, 0x3 ;  /* 0x000000300b057291 */ /* 0x000fc8000f8e183f */
[----:B------:R-:W-:Y:S01]  /*d530*/  UIADD3 UR5, UR5, 0x30, URZ ;  /* 0x0000003005057890 */ /* 0x000fe2000fffe03f */
[----:B------:R-:W-:-:S03]  /*d540*/  PLOP3.LUT P0, PT, PT, PT, UP0, 0x80, 0x0 ;  /* 0x000000000000781c */ /* 0x000fc60003f0f008 */
[----:B------:R-:W-:-:S09]  /*d550*/  UPRMT UR5, URZ, 0x654, UR5 ;  /* 0x000006543f057896 */ /* 0x000fd20008000005 */
[----:B------:R-:W-:Y:S01]  /*d560*/  SYNCS.ARRIVE.TRANS64.RED.A1T0 RZ, [UR5], RZ ;  /* 0x000000ffffff79a7 */ /* 0x000fe20008100405 */
[----:B------:R-:W-:Y:S05]  /*d570*/  @P0 BRA `(.L_x_29) ;  /* 0x0000000000040947 */ /* 0x000fea0003800000 */
[----:B------:R-:W-:Y:S01]  /*d580*/  BPT.TRAP 0x1 ;  /* 0x000000040000795c */ /* 0x000fe20000300000 */
.L_x_29:
[----:B------:R-:W-:Y:S01]  /*d590*/  UIADD3 UR10, UR10, 0x1, URZ ;  /* 0x000000010a0a7890 */ /* 0x000fe2000fffe03f */
[C---:B-----5:R-:W-:Y:S01]  /*d5a0*/  ISETP.GT.AND P0, PT, R3.reuse, 0x1, PT ;  /* 0x000000010300780c */ /* 0x060fe20003f04270 */
[----:B------:R-:W-:Y:S01]  /*d5b0*/  UIADD3 UR11, UR11, 0x1, URZ ;  /* 0x000000010b0b7890 */ /* 0x000fe2000fffe03f */
[----:B------:R-:W-:Y:S01]  /*d5c0*/  IADD3 R3, R3, -0x1, RZ ;  /* 0xffffffff03037810 */ /* 0x000fe20007ffe0ff */
[----:B------:R-:W-:Y:S02]  /*d5d0*/  UISETP.NE.AND UP0, UPT, UR10, 0x6, UPT ;  /* 0x000000060a00788c */ /* 0x000fe4000bf05270 */
[----:B------:R-:W-:Y:S02]  /*d5e0*/  UISETP.NE.AND UP1, UPT, UR11, 0x6, UPT ;  /* 0x000000060b00788c */ /* 0x000fe4000bf25270 */
[----:B------:R-:W-:Y:S02]  /*d5f0*/  USEL UR5, URZ, 0x1, UP0 ;  /* 0x000000013f057887 */ /* 0x000fe40008000000 */
[----:B------:R-:W-:-:S02]  /*d600*/  USEL UR10, UR10, URZ, UP0 ;  /* 0x0000003f0a0a7287 */ /* 0x000fc40008000000 */
[----:B------:R-:W-:Y:S02]  /*d610*/  USEL UR11, UR11, URZ, UP1 ;  /* 0x0000003f0b0b7287 */ /* 0x000fe40008800000 */
[----:B------:R-:W-:Y:S01]  /*d620*/  LOP3.LUT R0, R0, UR5, RZ, 0x3c, !PT ;  /* 0x0000000500007c12 */ /* 0x000fe2000f8e3cff */
[----:B------:R-:W-:Y:S01]  /*d630*/  UMOV UR5, 0x1 ;  /* 0x0000000100057882 */ /* 0x000fe20000000000 */
[----:B------:R-:W-:Y:S08]  /*d640*/  @P0 BRA `(.L_x_30) ;  /* 0xffffffa000300947 */ /* 0x000ff0000383ffff */
.L_x_22:
[----:B------:R-:W-:-:S04]  /*d650*/  UISETP.NE.AND UP0, UPT, UR8, URZ, UPT ;  /* 0x0000003f0800728c */ /* 0x000fc8000bf05270 */
[----:B------:R-:W-:-:S06]  /*d660*/  USEL UR4, URZ, 0x1, !UP0 ;  /* 0x000000013f047887 */ /* 0x000fcc000c000000 */
[----:B------:R-:W-:-:S13]  /*d670*/  ISETP.NE.AND P0, PT, RZ, UR4, PT ;  /* 0x00000004ff007c0c */ /* 0x000fda000bf05270 */
[----:B------:R-:W-:Y:S05]  /*d680*/  @!P0 BRA `(.L_x_31) ;  /* 0x0000003800788947 */ /* 0x000fea0003800000 */
[----:B------:R3:W-:Y:S04]  /*d690*/  STL [R1+0x64c], R55 ;  /* 0x00064c3701007387 */ /* 0x0007e80000100800 */
[----:B---3--:R-:W3:Y:S04]  /*d6a0*/  LDL.LU R55, [R1] ;  /* 0x0000000001377983 */ /* 0x008ee80000300800 */
[----:B------:R4:W-:Y:S04]  /*d6b0*/  STL [R1+0x648], R56 ;  /* 0x0006483801007387 */ /* 0x0009e80000100800 */
[----:B----4-:R-:W4:Y:S04]  /*d6c0*/  LDL.LU R56, [R1+0x4] ;  /* 0x0000040001387983 */ /* 0x010f280000300800 */
[----:B------:R1:W-:Y:S04]  /*d6d0*/  STL [R1+0x644], R57 ;  /* 0x0006443901007387 */ /* 0x0003e80000100800 */
[----:B-1----:R-:W2:Y:S04]  /*d6e0*/  LDL.LU R57, [R1+0x8] ;  /* 0x0000080001397983 */ /* 0x002ea80000300800 */
        /* <DEDUP_REMOVED lines=130> */
[----:B------:R-:W2:Y:S04]  /*df10*/  LDL.LU R0, [R1+0x21c] ;  /* 0x00021c0001007983 */ /* 0x000ea80000300800 */
        /* <DEDUP_REMOVED lines=72> */
[----:B-----5:R1:W-:Y:S04]  /*e3a0*/  STL [R1+0x4c8], R19 ;  /* 0x0004c81301007387 */ /* 0x0203e80000100800 */
[----:B-1----:R-:W2:Y:S04]  /*e3b0*/  LDL.LU R19, [R1+0x124] ;  /* 0x0001240001137983 */ /* 0x002ea80000300800 */
[----:B------:R1:W-:Y:S01]  /*e3c0*/  STL [R1+0x4c4], R18 ;  /* 0x0004c41201007387 */ /* 0x0003e20000100800 */
[----:B---3--:R-:W-:-:S03]  /*e3d0*/  FADD R22, R55, R22 ;  /* 0x0000001637167221 */ /* 0x008fc60000000000 */
[----:B-1----:R-:W3:Y:S04]  /*e3e0*/  LDL.LU R18, [R1+0x120] ;  /* 0x0001200001127983 */ /* 0x002ee80000300800 */
[----:B------:R1:W-:Y:S01]  /*e3f0*/  STL [R1+0x4c0], R17 ;  /* 0x0004c01101007387 */ /* 0x0003e20000100800 */
[----:B----4-:R-:W-:Y:S01]  /*e400*/  FADD R23, R56, R23 ;  /* 0x0000001738177221 */ /* 0x010fe20000000000 */
[----:B--2---:R-:W-:Y:S02]  /*e410*/  FADD R152, R57, R152 ;  /* 0x0000009839987221 */ /* 0x004fe40000000000 */
[----:B-1----:R-:W2:Y:S04]  /*e420*/  LDL.LU R17, [R1+0x11c] ;  /* 0x00011c0001117983 */ /* 0x002ea80000300800 */
[----:B------:R1:W-:Y:S01]  /*e430*/  STL [R1+0x4bc], R16 ;  /* 0x0004bc1001007387 */ /* 0x0003e20000100800 */
[----:B------:R-:W-:Y:S01]  /*e440*/  FADD R153, R58, R153 ;  /* 0x000000993a997221 */ /* 0x000fe20000000000 */
[----:B------:R-:W-:-:S02]  /*e450*/  FADD R154, R59, R154 ;  /* 0x0000009a3b9a7221 */ /* 0x000fc40000000000 */
[----:B-1----:R-:W4:Y:S04]  /*e460*/  LDL.LU R16, [R1+0x118] ;  /* 0x0001180001107983 */ /* 0x002f280000300800 */
[----:B------:R1:W-:Y:S01]  /*e470*/  STL [R1+0x4b8], R5 ;  /* 0x0004b80501007387 */ /* 0x0003e20000100800 */
[----:B------:R-:W-:Y:S01]  /*e480*/  FADD R155, R60, R155 ;  /* 0x0000009b3c9b7221 */ /* 0x000fe20000000000 */
[----:B------:R-:W-:Y:S02]  /*e490*/  FADD R156, R61, R156 ;  /* 0x0000009c3d9c7221 */ /* 0x000fe40000000000 */
[----:B-1----:R-:W3:Y:S04]  /*e4a0*/  LDL.LU R5, [R1+0x114] ;  /* 0x0001140001057983 */ /* 0x002ee80000300800 */
[----:B------:R1:W-:Y:S01]  /*e4b0*/  STL [R1+0x4b4], R2 ;  /* 0x0004b40201007387 */ /* 0x0003e20000100800 */
[----:B------:R-:W-:Y:S01]  /*e4c0*/  FADD R157, R62, R157 ;  /* 0x0000009d3e9d7221 */ /* 0x000fe20000000000 */
[----:B------:R-:W-:-:S02]  /*e4d0*/  FADD R158, R63, R158 ;  /* 0x0000009e3f9e7221 */ /* 0x000fc40000000000 */
[----:B-1----:R-:W2:Y:S04]  /*e4e0*/  LDL.LU R2, [R1+0x110] ;  /* 0x0001100001027983 */ /* 0x002ea80000300800 */
[----:B------:R-:W4:Y:S04]  /*e4f0*/  LDL.LU R55, [R1+0x64c] ;  /* 0x00064c0001377983 */ /* 0x000f280000300800 */
[----:B------:R-:W4:Y:S04]  /*e500*/  LDL.LU R56, [R1+0x648] ;  /* 0x0006480001387983 */ /* 0x000f280000300800 */
[----:B------:R-:W4:Y:S04]  /*e510*/  LDL.LU R57, [R1+0x644] ;  /* 0x0006440001397983 */ /* 0x000f280000300800 */
[----:B------:R-:W4:Y:S04]  /*e520*/  LDL.LU R58, [R1+0x640] ;  /* 0x00064000013a7983 */ /* 0x000f280000300800 */
        /* <DEDUP_REMOVED lines=115> */
[----:B------:R-:W-:Y:S01]  /*ec60*/  FADD R215, R120, R215 ;  /* 0x000000d778d77221 */ /* 0x000fe20000000000 */
[----:B------:R-:W-:Y:S02]  /*ec70*/  FADD R134, R135, R134 ;  /* 0x0000008687867221 */ /* 0x000fe40000000000 */
[----:B------:R-:W4:Y:S01]  /*ec80*/  LDL.LU R117, [R1+0x554] ;  /* 0x0005540001757983 */ /* 0x000f220000300800 */
[----:B------:R-:W-:Y:S01]  /*ec90*/  FADD R216, R121, R216 ;  /* 0x000000d879d87221 */ /* 0x000fe20000000000 */
[----:B------:R-:W-:Y:S02]  /*eca0*/  FADD R132, R133, R132 ;  /* 0x0000008485847221 */ /* 0x000fe40000000000 */
[----:B------:R-:W4:Y:S01]  /*ecb0*/  LDL.LU R118, [R1+0x550] ;  /* 0x0005500001767983 */ /* 0x000f220000300800 */
[----:B------:R-:W-:Y:S01]  /*ecc0*/  FADD R217, R122, R217 ;  /* 0x000000d97ad97221 */ /* 0x000fe20000000000 */
[----:B------:R-:W-:-:S02]  /*ecd0*/  FADD R130, R131, R130 ;  /* 0x0000008283827221 */ /* 0x000fc40000000000 */
        /* <DEDUP_REMOVED lines=8> */
[----:B------:R-:W-:Y:S01]  /*ed60*/  FADD R21, R3, R21 ;  /* 0x0000001503157221 */ /* 0x000fe20000000000 */
[----:B------:R-:W-:Y:S01]  /*ed70*/  FADD R15, R20, R15 ;  /* 0x0000000f140f7221 */ /* 0x000fe20000000000 */
[----:B------:R-:W-:Y:S01]  /*ed80*/  STL [R1+0x200], R136 ;  /* 0x0002008801007387 */ /* 0x000fe20000100800 */
        /* <DEDUP_REMOVED lines=23> */
[----:B------:R1:W-:Y:S01]  /*ef00*/  STL [R1+0x218], R124 ;  /* 0x0002187c01007387 */ /* 0x0003e20000100800 */
[----:B------:R-:W-:Y:S01]  /*ef10*/  FADD R224, R151, R224 ;  /* 0x000000e097e07221 */ /* 0x000fe20000000000 */
[----:B--2---:R-:W-:Y:S01]  /*ef20*/  FADD R218, R2, R218 ;  /* 0x000000da02da7221 */ /* 0x004fe20000000000 */
[----:B---3--:R-:W-:Y:S01]  /*ef30*/  FADD R219, R5, R219 ;  /* 0x000000db05db7221 */ /* 0x008fe20000000000 */
[----:B------:R-:W-:Y:S01]  /*ef40*/  STL [R1+0x21c], R0 ;  /* 0x00021c0001007387 */ /* 0x000fe20000100800 */
[----:B----4-:R-:W-:Y:S01]  /*ef50*/  FADD R220, R16, R220 ;  /* 0x000000dc10dc7221 */ /* 0x010fe20000000000 */
[----:B------:R-:W-:Y:S01]  /*ef60*/  FADD R221, R17, R221 ;  /* 0x000000dd11dd7221 */ /* 0x000fe20000000000 */
[----:B------:R-:W-:Y:S01]  /*ef70*/  FADD R222, R18, R222 ;  /* 0x000000de12de7221 */ /* 0x000fe20000000000 */
[----:B------:R-:W-:Y:S01]  /*ef80*/  STL [R1+0x220], R21 ;  /* 0x0002201501007387 */ /* 0x000fe20000100800 */
[----:B------:R-:W-:-:S03]  /*ef90*/  FADD R223, R19, R223 ;  /* 0x000000df13df7221 */ /* 0x000fc60000000000 */
[----:B------:R-:W-:Y:S04]  /*efa0*/  STL [R1+0x224], R15 ;  /* 0x0002240f01007387 */ /* 0x000fe80000100800 */
[----:B------:R-:W-:Y:S04]  /*efb0*/  STL [R1+0x228], R13 ;  /* 0x0002280d01007387 */ /* 0x000fe80000100800 */
[----:B------:R-:W-:Y:S04]  /*efc0*/  STL [R1+0x22c], R11 ;  /* 0x00022c0b01007387 */ /* 0x000fe80000100800 */
[----:B------:R-:W2:Y:S04]  /*efd0*/  LDL.LU R123, [R1+0x19c] ;  /* 0x00019c00017b7983 */ /* 0x000ea80000300800 */
[----:B------:R-:W-:Y:S04]  /*efe0*/  STL [R1+0x230], R9 ;  /* 0x0002300901007387 */ /* 0x000fe80000100800 */
[----:B------:R-:W2:Y:S04]  /*eff0*/  LDL.LU R8, [R1+0x23c] ;  /* 0x00023c0001087983 */ /* 0x000ea80000300800 */
[----:B------:R3:W-:Y:S04]  /*f000*/  STL [R1+0x234], R7 ;  /* 0x0002340701007387 */ /* 0x0007e80000100800 */
[----:B-1----:R-:W4:Y:S04]  /*f010*/  LDL.LU R124, [R1+0x1a0] ;  /* 0x0001a000017c7983 */ /* 0x002f280000300800 */
[----:B------:R1:W-:Y:S04]  /*f020*/  STL [R1+0x238], R4 ;  /* 0x0002380401007387 */ /* 0x0003e80000100800 */
[----:B---3--:R-:W4:Y:S04]  /*f030*/  LDL.LU R7, [R1+0x240] ;  /* 0x0002400001077983 */ /* 0x008f280000300800 */
[----:B------:R-:W3:Y:S04]  /*f040*/  LDL.LU R125, [R1+0x1a4] ;  /* 0x0001a400017d7983 */ /* 0x000ee80000300800 */
[----:B------:R-:W3:Y:S04]  /*f050*/  LDL.LU R6, [R1+0x244] ;  /* 0x0002440001067983 */ /* 0x000ee80000300800 */
[----:B------:R-:W3:Y:S04]  /*f060*/  LDL.LU R126, [R1+0x1a8] ;  /* 0x0001a800017e7983 */ /* 0x000ee80000300800 */
[----:B-1----:R-:W3:Y:S04]  /*f070*/  LDL.LU R4, [R1+0x248] ;  /* 0x0002480001047983 */ /* 0x002ee80000300800 */
[----:B------:R-:W3:Y:S04]  /*f080*/  LDL.LU R127, [R1+0x1ac] ;  /* 0x0001ac00017f7983 */ /* 0x000ee80000300800 */
        /* <DEDUP_REMOVED lines=40> */
[----:B------:R-:W3:Y:S01]  /*f310*/  LDL.LU R9, [R1+0x29c] ;  /* 0x00029c0001097983 */ /* 0x000ee20000300800 */
[----:B--2---:R-:W-:-:S03]  /*f320*/  FADD R8, R123, R8 ;  /* 0x000000087b087221 */ /* 0x004fc60000000000 */
[----:B------:R-:W2:Y:S04]  /*f330*/  LDL.LU R123, [R1+0x53c] ;  /* 0x00053c00017b7983 */ /* 0x000ea80000300800 */
[----:B------:R1:W-:Y:S04]  /*f340*/  STL [R1+0x23c], R8 ;  /* 0x00023c0801007387 */ /* 0x0003e80000100800 */
[----:B-1----:R-:W2:Y:S01]  /*f350*/  LDL.LU R8, [R1+0x2a0] ;  /* 0x0002a00001087983 */ /* 0x002ea20000300800 */
[----:B----4-:R-:W-:-:S03]  /*f360*/  FADD R7, R124, R7 ;  /* 0x000000077c077221 */ /* 0x010fc60000000000 */
[----:B------:R-:W4:Y:S01]  /*f370*/  LDL.LU R124, [R1+0x538] ;  /* 0x00053800017c7983 */ /* 0x000f220000300800 */
[----:B---3--:R-:W-:-:S03]  /*f380*/  FADD R6, R125, R6 ;  /* 0x000000067d067221 */ /* 0x008fc60000000000 */
[----:B------:R1:W-:Y:S01]  /*f390*/  STL [R1+0x240], R7 ;  /* 0x0002400701007387 */ /* 0x0003e20000100800 */
[----:B------:R-:W-:-:S03]  /*f3a0*/  FADD R4, R126, R4 ;  /* 0x000000047e047221 */ /* 0x000fc60000000000 */
[----:B-1----:R-:W3:Y:S04]  /*f3b0*/  LDL.LU R7, [R1+0x2a4] ;  /* 0x0002a40001077983 */ /* 0x002ee80000300800 */
[----:B------:R-:W4:Y:S01]  /*f3c0*/  LDL.LU R125, [R1+0x534] ;  /* 0x00053400017d7983 */ /* 0x000f220000300800 */
[----:B------:R-:W-:-:S03]  /*f3d0*/  FADD R128, R127, R128 ;  /* 0x000000807f807221 */ /* 0x000fc60000000000 */
[----:B------:R1:W-:Y:S01]  /*f3e0*/  STL [R1+0x244], R6 ;  /* 0x0002440601007387 */ /* 0x0003e20000100800 */
[----:B------:R-:W-:-:S03]  /*f3f0*/  FADD R130, R129, R130 ;  /* 0x0000008281827221 */ /* 0x000fc60000000000 */
[----:B-1----:R-:W4:Y:S04]  /*f400*/  LDL.LU R6, [R1+0x2a8] ;  /* 0x0002a80001067983 */ /* 0x002f280000300800 */
[----:B------:R-:W4:Y:S04]  /*f410*/  LDL.LU R126, [R1+0x530] ;  /* 0x00053000017e7983 */ /* 0x000f280000300800 */
[----:B------:R1:W-:Y:S01]  /*f420*/  STL [R1+0x248], R4 ;  /* 0x0002480401007387 */ /* 0x0003e20000100800 */
[----:B------:R-:W-:Y:S01]  /*f430*/  FADD R132, R131, R132 ;  /* 0x0000008483847221 */ /* 0x000fe20000000000 */
[----:B------:R-:W-:-:S02]  /*f440*/  FADD R134, R133, R134 ;  /* 0x0000008685867221 */ /* 0x000fc40000000000 */
[----:B-1----:R-:W4:Y:S04]  /*f450*/  LDL.LU R4, [R1+0x2ac] ;  /* 0x0002ac0001047983 */ /* 0x002f280000300800 */
[----:B------:R-:W4:Y:S04]  /*f460*/  LDL.LU R127, [R1+0x52c] ;  /* 0x00052c00017f7983 */ /* 0x000f280000300800 */
[----:B------:R1:W-:Y:S01]  /*f470*/  STL [R1+0x24c], R128 ;  /* 0x00024c8001007387 */ /* 0x0003e20000100800 */
[----:B------:R-:W-:-:S03]  /*f480*/  FADD R136, R135, R136 ;  /* 0x0000008887887221 */ /* 0x000fc60000000000 */
        /* <DEDUP_REMOVED lines=49> */
[----:B------:R-:W-:Y:S04]  /*f7a0*/  STL [R1+0x27c], R2 ;  /* 0x00027c0201007387 */ /* 0x000fe80000100800 */
[----:B------:R-:W-:Y:S04]  /*f7b0*/  STL [R1+0x280], R16 ;  /* 0x0002801001007387 */ /* 0x000fe80000100800 */
[----:B------:R1:W-:Y:S04]  /*f7c0*/  STL [R1+0x284], R18 ;  /* 0x0002841201007387 */ /* 0x0003e80000100800 */
[----:B------:R4:W-:Y:S01]  /*f7d0*/  STL [R1+0x288], R0 ;  /* 0x0002880001007387 */ /* 0x0009e20000100800 */
[----:B------:R-:W-:-:S03]  /*f7e0*/  FADD R11, R12, R11 ;  /* 0x0000000b0c0b7221 */ /* 0x000fc60000000000 */
[----:B------:R-:W4:Y:S04]  /*f7f0*/  LDL.LU R19, [R1+0x2b0] ;  /* 0x0002b00001137983 */ /* 0x000f280000300800 */
[----:B------:R4:W-:Y:S04]  /*f800*/  STL [R1+0x28c], R21 ;  /* 0x00028c1501007387 */ /* 0x0009e80000100800 */
[----:B------:R4:W-:Y:S01]  /*f810*/  STL [R1+0x290], R15 ;  /* 0x0002900f01007387 */ /* 0x0009e20000100800 */
[----:B------:R-:W-:-:S03]  /*f820*/  FADD R9, R10, R9 ;  /* 0x000000090a097221 */ /* 0x000fc60000000000 */
[----:B-1----:R-:W4:Y:S04]  /*f830*/  LDL.LU R18, [R1+0x2b4] ;  /* 0x0002b40001127983 */ /* 0x002f280000300800 */
[----:B------:R1:W-:Y:S01]  /*f840*/  STL [R1+0x294], R13 ;  /* 0x0002940d01007387 */ /* 0x0003e20000100800 */
[----:B--2---:R-:W-:-:S03]  /*f850*/  FADD R8, R24, R8 ;  /* 0x0000000818087221 */ /* 0x004fc60000000000 */
[----:B------:R-:W2:Y:S04]  /*f860*/  LDL.LU R17, [R1+0x2b8] ;  /* 0x0002b80001117983 */ /* 0x000ea80000300800 */
[----:B------:R1:W-:Y:S04]  /*f870*/  STL [R1+0x298], R11 ;  /* 0x0002980b01007387 */ /* 0x0003e80000100800 */
[----:B------:R-:W2:Y:S01]  /*f880*/  LDL.LU R16, [R1+0x2bc] ;  /* 0x0002bc0001107983 */ /* 0x000ea20000300800 */
[----:B---3--:R-:W-:-:S03]  /*f890*/  FADD R7, R25, R7 ;  /* 0x0000000719077221 */ /* 0x008fc60000000000 */
[----:B------:R3:W-:Y:S04]  /*f8a0*/  STL [R1+0x29c], R9 ;  /* 0x00029c0901007387 */ /* 0x0007e80000100800 */
[----:B------:R-:W2:Y:S04]  /*f8b0*/  LDL.LU R5, [R1+0x2c0] ;  /* 0x0002c00001057983 */ /* 0x000ea80000300800 */
[----:B------:R3:W-:Y:S01]  /*f8c0*/  STL [R1+0x2a0], R8 ;  /* 0x0002a00801007387 */ /* 0x0007e20000100800 */
[----:B----4-:R-:W-:-:S03]  /*f8d0*/  FADD R6, R26, R6 ;  /* 0x000000061a067221 */ /* 0x010fc60000000000 */
[----:B------:R-:W4:Y:S04]  /*f8e0*/  LDL.LU R2, [R1+0x2c4] ;  /* 0x0002c40001027983 */ /* 0x000f280000300800 */
[----:B------:R3:W-:Y:S01]  /*f8f0*/  STL [R1+0x2a4], R7 ;  /* 0x0002a40701007387 */ /* 0x0007e20000100800 */
[----:B------:R-:W-:-:S03]  /*f900*/  FADD R4, R27, R4 ;  /* 0x000000041b047221 */ /* 0x000fc60000000000 */
[----:B------:R-:W4:Y:S04]  /*f910*/  LDL.LU R27, [R1+0x2e0] ;  /* 0x0002e000011b7983 */ /* 0x000f280000300800 */
[----:B------:R3:W-:Y:S04]  /*f920*/  STL [R1+0x2a8], R6 ;  /* 0x0002a80601007387 */ /* 0x0007e80000100800 */
        /* <DEDUP_REMOVED lines=12> */
[----:B------:R-:W4:Y:S04]  /*f9f0*/  LDL.LU R11, [R1+0x310] ;  /* 0x00031000010b7983 */ /* 0x000f280000300800 */
[----:B------:R-:W4:Y:S04]  /*fa00*/  LDL.LU R10, [R1+0x314] ;  /* 0x00031400010a7983 */ /* 0x000f280000300800 */
[----:B---3--:R-:W3:Y:S04]  /*fa10*/  LDL.LU R9, [R1+0x318] ;  /* 0x0003180001097983 */ /* 0x008ee80000300800 */
[----:B------:R-:W3:Y:S04]  /*fa20*/  LDL.LU R8, [R1+0x31c] ;  /* 0x00031c0001087983 */ /* 0x000ee80000300800 */
[----:B------:R-:W3:Y:S04]  /*fa30*/  LDL.LU R7, [R1+0x320] ;  /* 0x0003200001077983 */ /* 0x000ee80000300800 */
[----:B------:R-:W3:Y:S04]  /*fa40*/  LDL.LU R6, [R1+0x324] ;  /* 0x0003240001067983 */ /* 0x000ee80000300800 */
[----:B------:R-:W3:Y:S01]  /*fa50*/  LDL.LU R4, [R1+0x328] ;  /* 0x0003280001047983 */ /* 0x000ee20000300800 */
[----:B------:R-:W-:-:S05]  /*fa60*/  FADD R19, R28, R19 ;  /* 0x000000131c137221 */ /* 0x000fca0000000000 */
[----:B------:R1:W-:Y:S01]  /*fa70*/  STL [R1+0x2b0], R19 ;  /* 0x0002b01301007387 */ /* 0x0003e20000100800 */
[----:B------:R-:W-:-:S03]  /*fa80*/  FADD R18, R29, R18 ;  /* 0x000000121d127221 */ /* 0x000fc60000000000 */
[----:B-1----:R1:W5:Y:S04]  /*fa90*/  LDL.LU R19, [R1+0x4c8] ;  /* 0x0004c80001137983 */ /* 0x0023680000300800 */
[----:B------:R-:W3:Y:S01]  /*faa0*/  LDL.LU R28, [R1+0x2dc] ;  /* 0x0002dc00011c7983 */ /* 0x000ee20000300800 */
[----:B--2---:R-:W-:-:S03]  /*fab0*/  FADD R17, R30, R17 ;  /* 0x000000111e117221 */ /* 0x004fc60000000000 */
[----:B------:R2:W-:Y:S01]  /*fac0*/  STL [R1+0x2b4], R18 ;  /* 0x0002b41201007387 */ /* 0x0005e20000100800 */
[----:B------:R-:W-:-:S03]  /*fad0*/  FADD R16, R31, R16 ;  /* 0x000000101f107221 */ /* 0x000fc60000000000 */
[----:B--2---:R1:W5:Y:S04]  /*fae0*/  LDL.LU R18, [R1+0x4c4] ;  /* 0x0004c40001127983 */ /* 0x0043680000300800 */
[----:B------:R-:W2:Y:S01]  /*faf0*/  LDL.LU R29, [R1+0x2d8] ;  /* 0x0002d800011d7983 */ /* 0x000ea20000300800 */
[----:B------:R-:W-:-:S03]  /*fb00*/  FADD R5, R32, R5 ;  /* 0x0000000520057221 */ /* 0x000fc60000000000 */
[----:B------:R1:W-:Y:S01]  /*fb10*/  STL [R1+0x2b8], R17 ;  /* 0x0002b81101007387 */ /* 0x0003e20000100800 */
[----:B----4-:R-:W-:-:S03]  /*fb20*/  FADD R2, R33, R2 ;  /* 0x0000000221027221 */ /* 0x010fc60000000000 */
[----:B-1----:R4:W5:Y:S04]  /*fb30*/  LDL.LU R17, [R1+0x4c0] ;  /* 0x0004c00001117983 */ /* 0x0029680000300800 */
[----:B------:R-:W4:Y:S04]  /*fb40*/  LDL.LU R30, [R1+0x2d4] ;  /* 0x0002d400011e7983 */ /* 0x000f280000300800 */
[----:B------:R1:W-:Y:S04]  /*fb50*/  STL [R1+0x2bc], R16 ;  /* 0x0002bc1001007387 */ /* 0x0003e80000100800 */
[----:B-1----:R1:W5:Y:S04]  /*fb60*/  LDL.LU R16, [R1+0x4bc] ;  /* 0x0004bc0001107983 */ /* 0x0023680000300800 */
[----:B------:R-:W4:Y:S04]  /*fb70*/  LDL.LU R31, [R1+0x2d0] ;  /* 0x0002d000011f7983 */ /* 0x000f280000300800 */
[----:B------:R1:W-:Y:S04]  /*fb80*/  STL [R1+0x2c0], R5 ;  /* 0x0002c00501007387 */ /* 0x0003e80000100800 */
[----:B-1----:R1:W5:Y:S04]  /*fb90*/  LDL.LU R5, [R1+0x4b8] ;  /* 0x0004b80001057983 */ /* 0x0023680000300800 */
[----:B------:R-:W4:Y:S04]  /*fba0*/  LDL.LU R32, [R1+0x2cc] ;  /* 0x0002cc0001207983 */ /* 0x000f280000300800 */
[----:B------:R1:W-:Y:S04]  /*fbb0*/  STL [R1+0x2c4], R2 ;  /* 0x0002c40201007387 */ /* 0x0003e80000100800 */
[----:B-1----:R1:W5:Y:S04]  /*fbc0*/  LDL.LU R2, [R1+0x4b4] ;  /* 0x0004b40001027983 */ /* 0x0023680000300800 */
[----:B------:R-:W4:Y:S01]  /*fbd0*/  LDL.LU R33, [R1+0x2c8] ;  /* 0x0002c80001217983 */ /* 0x000f220000300800 */
[----:B------:R-:W-:Y:S01]  /*fbe0*/  FADD R27, R40, R27 ;  /* 0x0000001b281b7221 */ /* 0x000fe20000000000 */
        /* <DEDUP_REMOVED lines=13> */
[----:B---3--:R-:W-:Y:S01]  /*fcc0*/  FADD R9, R54, R9 ;  /* 0x0000000936097221 */ /* 0x008fe20000000000 */
[----:B------:R-:W-:Y:S01]  /*fcd0*/  FADD R8, R55, R8 ;  /* 0x0000000837087221 */ /* 0x000fe20000000000 */
[----:B------:R-:W-:Y:S01]  /*fce0*/  FADD R7, R56, R7 ;  /* 0x0000000738077221 */ /* 0x000fe20000000000 */
[----:B------:R-:W-:Y:S01]  /*fcf0*/  FADD R6, R57, R6 ;  /* 0x0000000639067221 */ /* 0x000fe20000000000 */
[----:B------:R-:W-:Y:S01]  /*fd00*/  FADD R4, R58, R4 ;  /* 0x000000043a047221 */ /* 0x000fe20000000000 */
[----:B------:R-:W-:Y:S01]  /*fd10*/  FADD R28, R39, R28 ;  /* 0x0000001c271c7221 */ /* 0x000fe20000000000 */
[----:B--2---:R-:W-:Y:S01]  /*fd20*/  FADD R29, R38, R29 ;  /* 0x0000001d261d7221 */ /* 0x004fe20000000000 */
[----:B----4-:R-:W-:Y:S01]  /*fd30*/  FADD R30, R37, R30 ;  /* 0x0000001e251e7221 */ /* 0x010fe20000000000 */
[----:B------:R-:W-:Y:S01]  /*fd40*/  FADD R31, R36, R31 ;  /* 0x0000001f241f7221 */ /* 0x000fe20000000000 */
[----:B------:R-:W-:Y:S01]  /*fd50*/  FADD R32, R35, R32 ;  /* 0x0000002023207221 */ /* 0x000fe20000000000 */
[----:B------:R-:W-:-:S05]  /*fd60*/  FADD R33, R34, R33 ;  /* 0x0000002122217221 */ /* 0x000fca0000000000 */
[----:B------:R2:W-:Y:S04]  /*fd70*/  STL [R1+0x2c8], R33 ;  /* 0x0002c82101007387 */ /* 0x0005e80000100800 */
        /* <DEDUP_REMOVED lines=21> */
[----:B------:R-:W4:Y:S04]  /*fed0*/  LDL.LU R39, [R1+0x32c] ;  /* 0x00032c0001277983 */ /* 0x000f280000300800 */
[----:B------:R1:W-:Y:S04]  /*fee0*/  STL [R1+0x320], R7 ;  /* 0x0003200701007387 */ /* 0x0003e80000100800 */
[----:B------:R-:W4:Y:S04]  /*fef0*/  LDL.LU R38, [R1+0x330] ;  /* 0x0003300001267983 */ /* 0x000f280000300800 */
[----:B------:R1:W-:Y:S04]  /*ff00*/  STL [R1+0x324], R6 ;  /* 0x0003240601007387 */ /* 0x0003e80000100800 */
[----:B------:R-:W4:Y:S04]  /*ff10*/  LDL.LU R37, [R1+0x334] ;  /* 0x0003340001257983 */ /* 0x000f280000300800 */
[----:B------:R1:W-:Y:S04]  /*ff20*/  STL [R1+0x328], R4 ;  /* 0x0003280401007387 */ /* 0x0003e80000100800 */
[----:B------:R-:W4:Y:S04]  /*ff30*/  LDL.LU R36, [R1+0x338] ;  /* 0x0003380001247983 */ /* 0x000f280000300800 */
[----:B------:R-:W4:Y:S04]  /*ff40*/  LDL.LU R35, [R1+0x33c] ;  /* 0x00033c0001237983 */ /* 0x000f280000300800 */
[----:B------:R-:W4:Y:S04]  /*ff50*/  LDL.LU R34, [R1+0x340] ;  /* 0x0003400001227983 */ /* 0x000f280000300800 */
[----:B--2---:R-:W2:Y:S04]  /*ff60*/  LDL.LU R33, [R1+0x344] ;  /* 0x0003440001217983 */ /* 0x004ea80000300800 */
[----:B---3--:R-:W3:Y:S04]  /*ff70*/  LDL.LU R32, [R1+0x348] ;  /* 0x0003480001207983 */ /* 0x008ee80000300800 */
[----:B----4-:R-:W4:Y:S04]  /*ff80*/  LDL.LU R31, [R1+0x34c] ;  /* 0x00034c00011f7983 */ /* 0x010f280000300800 */
        /* <DEDUP_REMOVED lines=22> */
[----:B------:R-:W-:-:S05]  /*100f0*/  FADD R39, R59, R39 ;  /* 0x000000273b277221 */ /* 0x000fca0000000000 */
[----:B------:R1:W-:Y:S01]  /*10100*/  STL [R1+0x32c], R39 ;  /* 0x00032c2701007387 */ /* 0x0003e20000100800 */
[----:B------:R-:W-:-:S05]  /*10110*/  FADD R38, R60, R38 ;  /* 0x000000263c267221 */ /* 0x000fca0000000000 */
[----:B------:R1:W-:Y:S01]  /*10120*/  STL [R1+0x330], R38 ;  /* 0x0003302601007387 */ /* 0x0003e20000100800 */
[----:B------:R-:W-:-:S05]  /*10130*/  FADD R37, R61, R37 ;  /* 0x000000253d257221 */ /* 0x000fca0000000000 */
[----:B------:R1:W-:Y:S01]  /*10140*/  STL [R1+0x334], R37 ;  /* 0x0003342501007387 */ /* 0x0003e20000100800 */
[----:B------:R-:W-:Y:S01]  /*10150*/  FADD R36, R62, R36 ;  /* 0x000000243e247221 */ /* 0x000fe20000000000 */
[----:B------:R-:W-:-:S04]  /*10160*/  FADD R35, R63, R35 ;  /* 0x000000233f237221 */ /* 0x000fc80000000000 */
[----:B------:R1:W-:Y:S01]  /*10170*/  STL [R1+0x338], R36 ;  /* 0x0003382401007387 */ /* 0x0003e20000100800 */
[----:B------:R-:W-:-:S03]  /*10180*/  FADD R34, R64, R34 ;  /* 0x0000002240227221 */ /* 0x000fc60000000000 */
[----:B------:R1:W-:Y:S01]  /*10190*/  STL [R1+0x33c], R35 ;  /* 0x00033c2301007387 */ /* 0x0003e20000100800 */
[----:B--2---:R-:W-:-:S03]  /*101a0*/  FADD R33, R65, R33 ;  /* 0x0000002141217221 */ /* 0x004fc60000000000 */
        /* <DEDUP_REMOVED lines=49> */
[----:B------:R-:W4:Y:S04]  /*104c0*/  LDL.LU R38, [R1+0x3ac] ;  /* 0x0003ac0001267983 */ /* 0x000f280000300800 */
[----:B------:R1:W-:Y:S04]  /*104d0*/  STL [R1+0x3a0], R6 ;  /* 0x0003a00601007387 */ /* 0x0003e80000100800 */
[----:B------:R-:W4:Y:S04]  /*104e0*/  LDL.LU R37, [R1+0x3b0] ;  /* 0x0003b00001257983 */ /* 0x000f280000300800 */
[----:B------:R1:W-:Y:S04]  /*104f0*/  STL [R1+0x3a4], R4 ;  /* 0x0003a40401007387 */ /* 0x0003e80000100800 */
[----:B------:R-:W4:Y:S04]  /*10500*/  LDL.LU R36, [R1+0x3b4] ;  /* 0x0003b40001247983 */ /* 0x000f280000300800 */
[----:B------:R-:W4:Y:S04]  /*10510*/  LDL.LU R35, [R1+0x3b8] ;  /* 0x0003b80001237983 */ /* 0x000f280000300800 */
[----:B--2---:R-:W2:Y:S04]  /*10520*/  LDL.LU R34, [R1+0x3bc] ;  /* 0x0003bc0001227983 */ /* 0x004ea80000300800 */
[----:B---3--:R-:W3:Y:S04]  /*10530*/  LDL.LU R33, [R1+0x3c0] ;  /* 0x0003c00001217983 */ /* 0x008ee80000300800 */
        /* <DEDUP_REMOVED lines=24> */
[----:B------:R-:W-:Y:S01]  /*106c0*/  FADD R39, R90, R39 ;  /* 0x000000275a277221 */ /* 0x000fe20000000000 */
[----:B------:R-:W-:-:S04]  /*106d0*/  FADD R38, R91, R38 ;  /* 0x000000265b267221 */ /* 0x000fc80000000000 */
[----:B------:R1:W-:Y:S01]  /*106e0*/  STL [R1+0x3a8], R39 ;  /* 0x0003a82701007387 */ /* 0x0003e20000100800 */
[----:B------:R-:W-:-:S03]  /*106f0*/  FADD R37, R92, R37 ;  /* 0x000000255c257221 */ /* 0x000fc60000000000 */
[----:B------:R1:W-:Y:S01]  /*10700*/  STL [R1+0x3ac], R38 ;  /* 0x0003ac2601007387 */ /* 0x0003e20000100800 */
[----:B------:R-:W-:-:S03]  /*10710*/  FADD R36, R93, R36 ;  /* 0x000000245d247221 */ /* 0x000fc60000000000 */
        /* <DEDUP_REMOVED lines=144> */
[----:B------:R-:W-:Y:S01]  /*11020*/  FADD R6, R150, R6 ;  /* 0x0000000696067221 */ /* 0x000fe20000000000 */
[----:B------:R-:W-:-:S05]  /*11030*/  FADD R4, R4, R151 ;  /* 0x0000009704047221 */ /* 0x000fca0000000000 */
[----:B------:R1:W-:Y:S04]  /*11040*/  STL [R1+0x49c], R4 ;  /* 0x00049c0401007387 */ /* 0x0003e80000100800 */
[----:B------:R1:W-:Y:S04]  /*11050*/  STL [R1+0x494], R7 ;  /* 0x0004940701007387 */ /* 0x0003e80000100800 */
[----:B------:R1:W-:Y:S02]  /*11060*/  STL [R1+0x498], R6 ;  /* 0x0004980601007387 */ /* 0x0003e40000100800 */
.L_x_31:
[----:B-1----:R-:W1:Y:S02]  /*11070*/  LDC R0, c[0x0][0x28c] ;  /* 0x0000a300ff007b82 */ /* 0x002e640000000800 */
[----:B-1----:R-:W-:-:S13]  /*11080*/  ISETP.GE.AND P0, PT, R0, 0x1, PT ;  /* 0x000000010000780c */ /* 0x002fda0003f06270 */
[----:B------:R-:W-:Y:S05]  /*11090*/  @!P0 BRA `(.L_x_32) ;  /* 0x0000000000488947 */ /* 0x000fea0003800000 */
[----:B------:R-:W-:-:S06]  /*110a0*/  UISETP.NE.AND UP0, UPT, UR49, 0x3, UPT ;  /* 0x000000033100788c */ /* 0x000fcc000bf05270 */
[----:B------:R-:W-:-:S13]  /*110b0*/  PLOP3.LUT P0, PT, PT, PT, UP0, 0x80, 0x0 ;  /* 0x000000000000781c */ /* 0x000fda0003f0f008 */
[----:B------:R-:W-:Y:S05]  /*110c0*/  @!P0 BRA `(.L_x_33) ;  /* 0x0000000000048947 */ /* 0x000fea0003800000 */
[----:B------:R-:W-:Y:S01]  /*110d0*/  BPT.TRAP 0x1 ;  /* 0x000000040000795c */ /* 0x000fe20000300000 */
.L_x_33:
[----:B------:R-:W-:-:S04]  /*110e0*/  UISETP.LT.AND UP0, UPT, UR50, 0x1, UPT ;  /* 0x000000013200788c */ /* 0x000fc8000bf01270 */
[----:B------:R-:W-:Y:S02]  /*110f0*/  USEL UR6, UR50, 0x1, UP0 ;  /* 0x0000000132067887 */ /* 0x000fe40008000000 */
[----:B------:R-:W-:Y:S02]  /*11100*/  UISETP.GT.U32.AND UP0, UPT, UR45, 0x1, UPT ;  /* 0x000000012d00788c */ /* 0x000fe4000bf04070 */
[----:B------:R-:W-:-:S04]  /*11110*/  UIADD3 UR6, UR51, UR50, -UR6 ;  /* 0x0000003233067290 */ /* 0x000fc8000fffe806 */
[----:B------:R-:W-:Y:S01]  /*11120*/  UIMAD.WIDE.U32 UR4, UR6, -0x55555555, URZ ;  /* 0xaaaaaaab060478a5 */ /* 0x000fe2000f8e003f */
[----:B------:R-:W-:-:S03]  /*11130*/  PLOP3.LUT P0, PT, PT, PT, UP0, 0x80, 0x0 ;  /* 0x000000000000781c */ /* 0x000fc60003f0f008 */
[----:B------:R-:W-:-:S04]  /*11140*/  USHF.R.U32.HI UR4, URZ, 0x2, UR5 ;  /* 0x000000023f047899 */ /* 0x000fc80008011605 */
[----:B------:R-:W-:-:S04]  /*11150*/  UIMAD UR6, UR4, -0x6, UR6 ;  /* 0xfffffffa040678a4 */ /* 0x000fc8000f8e0206 */
[----:B------:R-:W-:-:S04]  /*11160*/  ULEA UR6, UR6, UR48, 0x3 ;  /* 0x0000003006067291 */ /* 0x000fc8000f8e183f */
[----:B------:R-:W-:-:S04]  /*11170*/  UIADD3 UR6, UR6, 0x30, URZ ;  /* 0x0000003006067890 */ /* 0x000fc8000fffe03f */
[----:B------:R-:W-:-:S09]  /*11180*/  UPRMT UR6, URZ, 0x654, UR6 ;  /* 0x000006543f067896 */ /* 0x000fd20008000006 */
[----:B------:R-:W-:Y:S01]  /*11190*/  SYNCS.ARRIVE.TRANS64.RED.A1T0 RZ, [UR6], RZ ;  /* 0x000000ffffff79a7 */ /* 0x000fe20008100406 */
[----:B------:R-:W-:Y:S05]  /*111a0*/  @P0 BRA `(.L_x_32) ;  /* 0x0000000000040947 */ /* 0x000fea0003800000 */
[----:B------:R-:W-:Y:S01]  /*111b0*/  BPT.TRAP 0x1 ;  /* 0x000000040000795c */ /* 0x000fe20000300000 */
.L_x_32:
[----:B------:R-:W-:Y:S01]  /*111c0*/  UIADD3 UR51, UR50, UR51, URZ ;  /* 0x0000003332337290 */ /* 0x000fe2000fffe03f */
[----:B-----5:R-:W-:Y:S01]  /*111d0*/  R2UR UR42, R5 ;  /* 0x00000000052a72ca */ /* 0x020fe200000e0000 */
[----:B------:R-:W-:Y:S02]  /*111e0*/  UIADD3 UR7, UR48, 0x100, URZ ;  /* 0x0000010030077890 */ /* 0x000fe4000fffe03f */
[----:B------:R-:W-:Y:S02]  /*111f0*/  UISETP.GT.U32.AND UP0, UPT, UR51, 0x5, UPT ;  /* 0x000000053300788c */ /* 0x000fe4000bf04070 */
[----:B------:R-:W-:Y:S02]  /*11200*/  UISETP.GE.U32.AND UP1, UPT, UR50, 0x6, UPT ;  /* 0x000000063200788c */ /* 0x000fe4000bf26070 */
[----:B------:R-:W-:Y:S02]  /*11210*/  UISETP.LT.U32.AND UP0, UPT, UR50, 0x6, UP0 ;  /* 0x000000063200788c */ /* 0x000fe40008701070 */
[----:B------:R-:W-:-:S02]  /*11220*/  USHF.L.U32 UR41, UR41, 0x8, URZ ;  /* 0x0000000829297899 */ /* 0x000fc4000800063f */
[----:B------:R-:W-:Y:S02]  /*11230*/  USEL UR6, URZ, 0x1, !UP0 ;  /* 0x000000013f067887 */ /* 0x000fe4000c000000 */
[----:B------:R-:W-:Y:S02]  /*11240*/  ULOP3.LUT UP0, URZ, UR7, 0x9f, URZ, 0xc0, !UPT ;  /* 0x0000009f073f7892 */ /* 0x000fe4000f80c03f */
[----:B------:R-:W-:Y:S02]  /*11250*/  ULOP3.LUT UR36, UR36, UR6, URZ, 0x3c, !UPT ;  /* 0x0000000624247292 */ /* 0x000fe4000f8e3c3f */
[----:B------:R-:W-:Y:S02]  /*11260*/  @UP1 UIMAD.WIDE.U32 UR4, UR51, -0x55555555, URZ ;  /* 0xaaaaaaab330418a5 */ /* 0x000fe4000f8e003f */
[----:B------:R-:W-:Y:S01]  /*11270*/  PLOP3.LUT P0, PT, PT, PT, UP0, 0x80, 0x0 ;  /* 0x000000000000781c */ /* 0x000fe20003f0f008 */
[----:B------:R-:W-:Y:S02]  /*11280*/  USHF.L.U32 UR42, UR42, 0x8, URZ ;  /* 0x000000082a2a7899 */ /* 0x000fe4000800063f */
[----:B------:R-:W-:-:S04]  /*11290*/  @UP1 USHF.R.U32.HI UR4, URZ, 0x2, UR5 ;  /* 0x000000023f041899 */ /* 0x000fc80008011605 */
[----:B------:R-:W-:-:S06]  /*112a0*/  @UP1 ULOP3.LUT UR36, UR36, 0x1, UR4, 0x78, !UPT ;  /* 0x0000000124241892 */ /* 0x000fcc000f8e7804 */
[----:B------:R-:W-:Y:S06]  /*112b0*/  @!P0 BRA `(.L_x_34) ;  /* 0x0000000000408947 */ /* 0x000fec0003800000 */
[----:B------:R-:W-:Y:S01]  /*112c0*/  MOV R14, 0x0 ;  /* 0x00000000000e7802 */ /* 0x000fe20000000f00 */
[----:B------:R-:W-:Y:S01]  /*112d0*/  ULDC.64 UR4, c[0x4][0x70] ;  /* 0x01001c0000047ab9 */ /* 0x000fe20000000a00 */
[----:B------:R-:W-:Y:S01]  /*112e0*/  ULDC.64 UR6, c[0x4][0x78] ;  /* 0x01001e0000067ab9 */ /* 0x000fe20000000a00 */
[----:B------:R-:W-:Y:S01]  /*112f0*/  ULDC.64 UR8, c[0x4][0x8] ;  /* 0x0100020000087ab9 */ /* 0x000fe20000000a00 */
[----:B------:R-:W-:Y:S02]  /*11300*/  MOV R4, UR4 ;  /* 0x0000000400047c02 */ /* 0x000fe40008000f00 */
[----:B------:R-:W1:Y:S01]  /*11310*/  LDC.64 R14, c[0x4][R14] ;  /* 0x010000000e0e7b82 */ /* 0x000e620000000a00 */
[----:B------:R-:W-:Y:S02]  /*11320*/  MOV R5, UR5 ;  /* 0x0000000500057c02 */ /* 0x000fe40008000f00 */
[----:B------:R-:W-:Y:S02]  /*11330*/  MOV R6, UR6 ;  /* 0x0000000600067c02 */ /* 0x000fe40008000f00 */
[----:B------:R-:W-:-:S02]  /*11340*/  MOV R7, UR7 ;  /* 0x0000000700077c02 */ /* 0x000fc40008000f00 */
[----:B------:R-:W-:Y:S02]  /*11350*/  MOV R10, UR8 ;  /* 0x00000008000a7c02 */ /* 0x000fe40008000f00 */
[----:B------:R-:W-:Y:S02]  /*11360*/  MOV R11, UR9 ;  /* 0x00000009000b7c02 */ /* 0x000fe40008000f00 */
[----:B------:R-:W-:Y:S02]  /*11370*/  MOV R8, 0x70 ;  /* 0x0000007000087802 */ /* 0x000fe40000000f00 */
[----:B------:R-:W-:Y:S02]  /*11380*/  MOV R12, 0x1 ;  /* 0x00000001000c7802 */ /* 0x000fe40000000f00 */
[----:B------:R-:W-:-:S07]  /*11390*/  MOV R13, RZ ;  /* 0x000000ff000d7202 */ /* 0x000fce0000000f00 */
[----:B------:R-:W-:-:S07]  /*113a0*/  LEPC R20, `(.L_x_34) ;  /* 0x000000001014794e */ /* 0x000fce0000000000 */
[----:B-12---:R-:W-:Y:S05]  /*113b0*/  CALL.ABS.NOINC R14 ;  /* 0x000000000e007343 */ /* 0x006fea0003c00000 */
.L_x_34:
[----:B------:R-:W-:-:S04]  /*113c0*/  UIADD3 UR4, UR48, 0x4100, URZ ;  /* 0x0000410030047890 */ /* 0x000fc8000fffe03f */
[----:B------:R-:W-:-:S06]  /*113d0*/  ULOP3.LUT UP0, URZ, UR4, 0x9f, URZ, 0xc0, !UPT ;  /* 0x0000009f043f7892 */ /* 0x000fcc000f80c03f */
[----:B------:R-:W-:-:S13]  /*113e0*/  PLOP3.LUT P0, PT, PT, PT, UP0, 0x80, 0x0 ;  /* 0x000000000000781c */ /* 0x000fda0003f0f008 */
[----:B------:R-:W-:Y:S05]  /*113f0*/  @!P0 BRA `(.L_x_35) ;  /* 0x0000000000408947 */ /* 0x000fea0003800000 */
        /* <DEDUP_REMOVED lines=16> */
.L_x_35:
[----:B------:R-:W1:Y:S02]  /*11500*/  LDC.64 R4, c[0x0][0x590] ;  /* 0x00016400ff047b82 */ /* 0x000e640000000a00 */
[----:B-1----:R-:W-:-:S04]  /*11510*/  ISETP.NE.U32.AND P2, PT, R4, RZ, PT ;  /* 0x000000ff0400720c */ /* 0x002fc80003f45070 */
[----:B------:R-:W-:-:S13]  /*11520*/  ISETP.NE.AND.EX P2, PT, R5, RZ, PT, P2 ;  /* 0x000000ff0500720c */ /* 0x000fda0003f45320 */
[----:B------:R-:W-:Y:S05]  /*11530*/  @!P2 BRA `(.L_x_36) ;  /* 0x00000000003ca947 */ /* 0x000fea0003800000 */
[----:B------:R-:W-:Y:S02]  /*11540*/  ULDC.64 UR4, c[0x0][0x588] ;  /* 0x0001620000047ab9 */ /* 0x000fe40000000a00 */
[----:B------:R-:W-:-:S04]  /*11550*/  ISETP.NE.U32.AND P0, PT, RZ, UR4, PT ;  /* 0x00000004ff007c0c */ /* 0x000fc8000bf05070 */
[----:B------:R-:W-:-:S13]  /*11560*/  ISETP.NE.AND.EX P0, PT, RZ, UR5, PT, P0 ;  /* 0x00000005ff007c0c */ /* 0x000fda000bf05300 */
[----:B------:R-:W-:Y:S05]  /*11570*/  @!P0 BRA `(.L_x_37) ;  /* 0x00000000001c8947 */ /* 0x000fea0003800000 */
[----:B------:R-:W1:Y:S01]  /*11580*/  LDC.64 R6, c[0x0][0x588] ;  /* 0x00016200ff067b82 */ /* 0x000e620000000a00 */
[----:B------:R-:W-:-:S04]  /*11590*/  IMAD R2, R4, UR43, RZ ;  /* 0x0000002b04027c24 */ /* 0x000fc8000f8e02ff */
[----:B-1----:R-:W-:-:S06]  /*115a0*/  IMAD.WIDE R2, R2, 0x4, R6 ;  /* 0x0000000402027825 */ /* 0x002fcc00078e0206 */
[----:B------:R1:W5:Y:S01]  /*115b0*/  LDG.E R2, desc[UR56][R2.64] ;  /* 0x0000003802027981 */ /* 0x000362000c1e1900 */
[----:B------:R-:W-:-:S05]  /*115c0*/  MOV R0, 0x1 ;  /* 0x0000000100007802 */ /* 0x000fca0000000f00 */
[----:B------:R1:W-:Y:S01]  /*115d0*/  STL.S16 [R1+0x4b0], R0 ;  /* 0x0004b00001007387 */ /* 0x0003e20000100600 */
[----:B------:R-:W-:Y:S05]  /*115e0*/  BRA `(.L_x_36) ;  /* 0x0000000000107947 */ /* 0x000fea0003800000 */
.L_x_37:
[----:B------:R-:W-:Y:S01]  /*115f0*/  MOV R0, 0x1 ;  /* 0x0000000100007802 */ /* 0x000fe20000000f00 */
[----:B------:R-:W-:Y:S02]  /*11600*/  ULDC UR4, c[0x0][0x580] ;  /* 0x0001600000047ab9 */ /* 0x000fe40000000800 */
[----:B------:R-:W-:Y:S02]  /*11610*/  MOV R2, UR4 ;  /* 0x0000000400027c02 */ /* 0x000fe40008000f00 */
[----:B------:R3:W-:Y:S05]  /*11620*/  STL.S16 [R1+0x4b0], R0 ;  /* 0x0004b00001007387 */ /* 0x0007ea0000100600 */
.L_x_36:
[----:B------:R-:W4:Y:S02]  /*11630*/  LDC.64 R6, c[0x0][0x5b0] ;  /* 0x00016c00ff067b82 */ /* 0x000f240000000a00 */
[----:B----4-:R-:W-:-:S04]  /*11640*/  ISETP.NE.U32.AND P0, PT, R6, RZ, PT ;  /* 0x000000ff0600720c */ /* 0x010fc80003f05070 */
[----:B------:R-:W-:-:S13]  /*11650*/  ISETP.NE.AND.EX P0, PT, R7, RZ, PT, P0 ;  /* 0x000000ff0700720c */ /* 0x000fda0003f05300 */
[----:B------:R-:W-:Y:S05]  /*11660*/  @!P0 BRA `(.L_x_38) ;  /* 0x00000000002c8947 */ /* 0x000fea0003800000 */
[----:B------:R-:W-:Y:S02]  /*11670*/  ULDC.64 UR4, c[0x0][0x5a8] ;  /* 0x00016a0000047ab9 */ /* 0x000fe40000000a00 */
[----:B------:R-:W-:-:S04]  /*11680*/  ISETP.NE.U32.AND P0, PT, RZ, UR4, PT ;  /* 0x00000004ff007c0c */ /* 0x000fc8000bf05070 */
[----:B------:R-:W-:-:S13]  /*11690*/  ISETP.NE.AND.EX P0, PT, RZ, UR5, PT, P0 ;  /* 0x00000005ff007c0c */ /* 0x000fda000bf05300 */
[----:B------:R-:W-:Y:S05]  /*116a0*/  @!P0 BRA `(.L_x_39) ;  /* 0x0000000000148947 */ /* 0x000fea0003800000 */
[----:B------:R-:W4:Y:S01]  /*116b0*/  LDC.64 R8, c[0x0][0x5a8] ;  /* 0x00016a00ff087b82 */ /* 0x000f220000000a00 */
[----:B------:R-:W-:-:S04]  /*116c0*/  IMAD R6, R6, UR43, RZ ;  /* 0x0000002b06067c24 */ /* 0x000fc8000f8e02ff */
[----:B----4-:R-:W-:-:S05]  /*116d0*/  IMAD.WIDE R6, R6, 0x4, R8 ;  /* 0x0000000406067825 */ /* 0x010fca00078e0208 */
[----:B------:R4:W5:Y:S01]  /*116e0*/  LDG.E R16, desc[UR56][R6.64] ;  /* 0x0000003806107981 */ /* 0x000962000c1e1900 */
[----:B------:R-:W-:Y:S05]  /*116f0*/  BRA `(.L_x_38) ;  /* 0x0000000000087947 */ /* 0x000fea0003800000 */
.L_x_39:
[----:B------:R-:W-:Y:S02]  /*11700*/  ULDC UR4, c[0x0][0x5a0] ;  /* 0x0001680000047ab9 */ /* 0x000fe40000000800 */
[----:B------:R-:W-:-:S07]  /*11710*/  MOV R16, UR4 ;  /* 0x0000000400107c02 */ /* 0x000fce0008000f00 */
.L_x_38:
[----:B------:R-:W-:Y:S01]  /*11720*/  ULDC.64 UR4, c[0x0][0x588] ;  /* 0x0001620000047ab9 */ /* 0x000fe20000000a00 */
[----:B------:R-:W-:Y:S01]  /*11730*/  ISETP.NE.U32.AND P3, PT, R4, RZ, PT ;  /* 0x000000ff0400720c */ /* 0x000fe20003f65070 */
[----:B------:R-:W-:Y:S02]  /*11740*/  UISETP.NE.U32.AND UP0, UPT, UR4, URZ, UPT ;  /* 0x0000003f0400728c */ /* 0x000fe4000bf05070 */
[----:B------:R-:W-:Y:S02]  /*11750*/  ISETP.NE.U32.AND P4, PT, RZ, UR4, PT ;  /* 0x00000004ff007c0c */ /* 0x000fe4000bf85070 */
[----:B------:R-:W-:Y:S01]  /*11760*/  ISETP.NE.AND.EX P3, PT, R5, RZ, PT, P3 ;  /* 0x000000ff0500720c */ /* 0x000fe20003f65330 */
[----:B------:R-:W-:Y:S02]  /*11770*/  UISETP.NE.AND.EX UP0, UPT, UR5, URZ, UPT, UP0 ;  /* 0x0000003f0500728c */ /* 0x000fe4000bf05300 */
[----:B------:R-:W-:Y:S02]  /*11780*/  ISETP.NE.AND.EX P4, PT, RZ, UR5, PT, P4 ;  /* 0x00000005ff007c0c */ /* 0x000fe4000bf85340 */
[----:B------:R-:W-:-:S02]  /*11790*/  PLOP3.LUT P0, PT, PT, PT, PT, 0x8, 0x0 ;  /* 0x000000000000781c */ /* 0x000fc40003f0e170 */
[----:B------:R-:W-:-:S04]  /*117a0*/  PLOP3.LUT P1, PT, PT, PT, UP0, 0x80, 0x0 ;  /* 0x000000000000781c */ /* 0x000fc80003f2f008 */
[----:B------:R-:W-:-:S05]  /*117b0*/  PLOP3.LUT P1, PT, P1, PT, PT, 0x8, 0x0 ;  /* 0x000000000000781c */ /* 0x000fca0000f2e170 */
[----:B------:R-:W-:Y:S08]  /*117c0*/  @P4 BRA P3, `(.L_x_40) ;  /* 0x0000000000284947 */ /* 0x000ff00001800000 */
[----:B------:R-:W-:Y:S04]  /*117d0*/  BSSY B0, `(.L_x_40) ;  /* 0x0000009000007945 */ /* 0x000fe80003800000 */
[----:B------:R-:W-:Y:S05]  /*117e0*/  @!P2 BRA `(.L_x_41) ;  /* 0x000000000018a947 */ /* 0x000fea0003800000 */
[----:B-1-3--:R-:W3:Y:S01]  /*117f0*/  LDL R0, [R1+0x4b0] ;  /* 0x0004b00001007983 */ /* 0x00aee20000100800 */
[----:B------:R-:W-:Y:S02]  /*11800*/  PLOP3.LUT P0, PT, P1, PT, PT, 0x80, 0x0 ;  /* 0x000000000000781c */ /* 0x000fe40000f0f070 */
[----:B---3--:R-:W-:-:S13]  /*11810*/  LOP3.LUT P3, RZ, R0, 0xff, RZ, 0xc0, !PT ;  /* 0x000000ff00ff7812 */ /* 0x008fda000786c0ff */
[----:B------:R-:W-:Y:S05]  /*11820*/  @!P3 BRA `(.L_x_42) ;  /* 0x00000000000cb947 */ /* 0x000fea0003800000 */
[----:B-----5:R-:W-:Y:S01]  /*11830*/  FSETP.EQ.AND P0, PT, R2, RZ, PT ;  /* 0x000000ff0200720b */ /* 0x020fe20003f02000 */
[----:B------:R-:W-:-:S12]  /*11840*/  BRA `(.L_x_42) ;  /* 0x0000000000047947 */ /* 0x000fd80003800000 */
.L_x_41:
[----:B-----5:R-:W-:-:S13]  /*11850*/  FSETP.EQ.AND P0, PT, R2, RZ, PT ;  /* 0x000000ff0200720b */ /* 0x020fda0003f02000 */
.L_x_42:
[----:B------:R-:W-:Y:S05]  /*11860*/  BSYNC B0 ;  /* 0x0000000000007941 */ /* 0x000fea0003800000 */
.L_x_40:
[----:B------:R-:W-:Y:S04]  /*11870*/  BSSY B0, `(.L_x_43) ;  /* 0x0000008000007945 */ /* 0x000fe80003800000 */
[----:B------:R-:W-:Y:S05]  /*11880*/  @!P2 BRA `(.L_x_44) ;  /* 0x000000000014a947 */ /* 0x000fea0003800000 */
[----:B-1-3--:R-:W3:Y:S02]  /*11890*/  LDL R0, [R1+0x4b0] ;  /* 0x0004b00001007983 */ /* 0x00aee40000100800 */
[----:B---3--:R-:W-:-:S13]  /*118a0*/  LOP3.LUT P2, RZ, R0, 0xff, RZ, 0xc0, !PT ;  /* 0x000000ff00ff7812 */ /* 0x008fda000784c0ff */
[----:B------:R-:W-:Y:S05]  /*118b0*/  @!P2 BRA `(.L_x_45) ;  /* 0x00000000000ca947 */ /* 0x000fea0003800000 */
[----:B-----5:R-:W-:Y:S01]  /*118c0*/  FSETP.EQ.AND P1, PT, R2, RZ, PT ;  /* 0x000000ff0200720b */ /* 0x020fe20003f22000 */
[----:B------:R-:W-:-:S12]  /*118d0*/  BRA `(.L_x_45) ;  /* 0x0000000000047947 */ /* 0x000fd80003800000 */
.L_x_44:
[----:B-----5:R-:W-:-:S13]  /*118e0*/  FSETP.EQ.AND P1, PT, R2, RZ, PT ;  /* 0x000000ff0200720b */ /* 0x020fda0003f22000 */
.L_x_45:
[----:B------:R-:W-:Y:S05]  /*118f0*/  BSYNC B0 ;  /* 0x0000000000007941 */ /* 0x000fea0003800000 */
.L_x_43:
[----:B------:R-:W-:Y:S01]  /*11900*/  BSSY B0, `(.L_x_46) ;  /* 0x000003a000007945 */ /* 0x000fe20003800000 */
[----:B-1-3--:R-:W-:Y:S02]  /*11910*/  MOV R0, RZ ;  /* 0x000000ff00007202 */ /* 0x00afe40000000f00 */
[----:B----4-:R-:W-:Y:S02]  /*11920*/  CS2R R6, SRZ ;  /* 0x0000000000067805 */ /* 0x010fe4000001ff00 */
[----:B------:R-:W-:Y:S01]  /*11930*/  MOV R3, RZ ;  /* 0x000000ff00037202 */ /* 0x000fe20000000f00 */
[----:B------:R-:W-:Y:S06]  /*11940*/  @P0 BRA `(.L_x_47) ;  /* 0x0000000000d40947 */ /* 0x000fec0003800000 */
[----:B------:R-:W-:-:S04]  /*11950*/  MOV R0, UR44 ;  /* 0x0000002c00007c02 */ /* 0x000fc80008000f00 */
[----:B------:R-:W-:-:S13]  /*11960*/  ISETP.NE.AND P3, PT, R0, 0x3, PT ;  /* 0x000000030000780c */ /* 0x000fda0003f65270 */
[----:B------:R-:W-:Y:S05]  /*11970*/  @!P3 BRA `(.L_x_48) ;  /* 0x000000000004b947 */ /* 0x000fea0003800000 */
[----:B------:R-:W-:Y:S01]  /*11980*/  BPT.TRAP 0x1 ;  /* 0x000000040000795c */ /* 0x000fe20000300000 */
.L_x_48:
[----:B------:R-:W-:Y:S01]  /*11990*/  LEA R4, R18, UR48, 0x3 ;  /* 0x0000003012047c11 */ /* 0x000fe2000f8e18ff */
[----:B------:R-:W-:Y:S01]  /*119a0*/  BSSY B1, `(.L_x_49) ;  /* 0x0000004000017945 */ /* 0x000fe20003800000 */
[----:B------:R-:W-:-:S04]  /*119b0*/  SHF.L.U32 R0, R19, 0x1f, RZ ;  /* 0x0000001f13007819 */ /* 0x000fc800000006ff */
[----:B------:R-:W1:Y:S02]  /*119c0*/  SYNCS.PHASECHK.TRANS64.TRYWAIT P2, [R4+URZ+0x60], R0 ;  /* 0x00006000040075a7 */ /* 0x000e64000804017f */
[----:B-1----:R-:W-:Y:S05]  /*119d0*/  @!P2 BRA `(.L_x_50) ;  /* 0x000002580004a947 */ /* 0x002fea0003800000 */
.L_x_1140:
[----:B------:R-:W-:Y:S05]  /*119e0*/  BSYNC B1 ;  /* 0x0000000000017941 */ /* 0x000fea0003800000 */
.L_x_49:
[----:B------:R-:W-:Y:S01]  /*119f0*/  BSSY B1, `(.L_x_51) ;  /* 0x0000019000017945 */ /* 0x000fe20003800000 */
[----:B-1----:R-:W-:Y:S02]  /*11a00*/  MOV R0, RZ ;  /* 0x000000ff00007202 */ /* 0x002fe40000000f00 */
[----:B------:R-:W-:Y:S02]  /*11a10*/  CS2R R6, SRZ ;  /* 0x0000000000067805 */ /* 0x000fe4000001ff00 */
[----:B------:R-:W-:Y:S01]  /*11a20*/  MOV R3, RZ ;  /* 0x000000ff00037202 */ /* 0x000fe20000000f00 */
[----:B------:R-:W-:Y:S06]  /*11a30*/  @P1 BRA `(.L_x_52) ;  /* 0x0000000000501947 */ /* 0x000fec0003800000 */
[----:B------:R-:W-:Y:S01]  /*11a40*/  LEA R0, R18, R17, 0xc ;  /* 0x0000001112007211 */ /* 0x000fe200078e60ff */
[----:B------:R-:W1:Y:S04]  /*11a50*/  S2R R5, SR_TID.X ;  /* 0x0000000000057919 */ /* 0x000e680000002100 */
[----:B------:R-:W-:Y:S04]  /*11a60*/  LDS.U16 R3, [R0+UR48+0x200] ;  /* 0x0002003000037984 */ /* 0x000fe80008000400 */
[----:B------:R-:W3:Y:S04]  /*11a70*/  LDS.U16 R7, [R0+UR48+0x100] ;  /* 0x0001003000077984 */ /* 0x000ee80008000400 */
[----:B------:R-:W-:Y:S01]  /*11a80*/  LDS.U16 R6, [R0+UR48+0x108] ;  /* 0x0001083000067984 */ /* 0x000fe20008000400 */
[----:B-1----:R-:W-:-:S04]  /*11a90*/  SHF.R.U32.HI R5, RZ, 0x4, R5 ;  /* 0x00000004ff057819 */ /* 0x002fc80000011605 */
[----:B------:R-:W-:Y:S02]  /*11aa0*/  LOP3.LUT P2, RZ, R5, 0x1, RZ, 0xc0, !PT ;  /* 0x0000000105ff7812 */ /* 0x000fe4000784c0ff */
[----:B------:R-:W-:-:S04]  /*11ab0*/  MOV R5, 0x8 ;  /* 0x0000000800057802 */ /* 0x000fc80000000f00 */
[----:B------:R-:W-:Y:S02]  /*11ac0*/  SEL R5, R5, 0xfffffff8, !P2 ;  /* 0xfffffff805057807 */ /* 0x000fe40005000000 */
[----:B---3--:R-:W-:Y:S02]  /*11ad0*/  PRMT R7, R7, 0x5410, R3 ;  /* 0x0000541007077816 */ /* 0x008fe40000000003 */
[----:B------:R1:W3:Y:S02]  /*11ae0*/  LDS.U16 R3, [R0+UR48+0x208] ;  /* 0x0002083000037984 */ /* 0x0002e40008000400 */
[----:B-1----:R-:W-:-:S04]  /*11af0*/  IADD3 R0, R0, UR48, RZ ;  /* 0x0000003000007c10 */ /* 0x002fc8000fffe0ff */
[----:B------:R-:W-:-:S05]  /*11b00*/  LEA R0, R5, R0, 0x1 ;  /* 0x0000000005007211 */ /* 0x000fca00078e08ff */
[----:B------:R-:W-:Y:S01]  /*11b10*/  LDS.U16 R5, [R0+0x200] ;  /* 0x0002000000057984 */ /* 0x000fe20000000400 */
[----:B---3--:R-:W-:-:S03]  /*11b20*/  PRMT R6, R6, 0x5410, R3 ;  /* 0x0000541006067816 */ /* 0x008fc60000000003 */
[----:B------:R-:W1:Y:S02]  /*11b30*/  LDS.U16 R3, [R0+0x100] ;  /* 0x0001000000037984 */ /* 0x000e640000000400 */
[----:B-1----:R-:W-:Y:S02]  /*11b40*/  PRMT R3, R3, 0x5410, R5 ;  /* 0x0000541003037816 */ /* 0x002fe40000000005 */
[----:B------:R-:W-:Y:S04]  /*11b50*/  LDS.U16 R5, [R0+0x208] ;  /* 0x0002080000057984 */ /* 0x000fe80000000400 */
[----:B------:R-:W1:Y:S02]  /*11b60*/  LDS.U16 R0, [R0+0x108] ;  /* 0x0001080000007984 */ /* 0x000e640000000400 */
[----:B-1----:R-:W-:-:S07]  /*11b70*/  PRMT R0, R0, 0x5410, R5 ;  /* 0x0000541000007816 */ /* 0x002fce0000000005 */
.L_x_52:
[----:B------:R-:W-:Y:S05]  /*11b80*/  BSYNC B1 ;  /* 0x0000000000017941 */ /* 0x000fea0003800000 */
.L_x_51:
[----:B------:R-:W-:Y:S01]  /*11b90*/  @!PT LDS RZ, [RZ] ;  /* 0x00000000fffff984 */ /* 0x000fe20000000800 */
[----:B------:R-:W-:Y:S01]  /*11ba0*/  @!PT LDS RZ, [RZ] ;  /* 0x00000000fffff984 */ /* 0x000fe20000000800 */
[----:B------:R-:W-:Y:S01]  /*11bb0*/  @!PT LDS RZ, [RZ] ;  /* 0x00000000fffff984 */ /* 0x000fe20000000800 */
[----:B------:R-:W-:Y:S01]  /*11bc0*/  @!PT LDS RZ, [RZ] ;  /* 0x00000000fffff984 */ /* 0x000fe20000000800 */
[----:B------:R1:W-:Y:S06]  /*11bd0*/  MEMBAR.ALL.CTA ;  /* 0x0000000000007992 */ /* 0x0003ec0000008000 */
[----:B-1----:R-:W1:Y:S01]  /*11be0*/  FENCE.VIEW.ASYNC.S ;  /* 0x00000000000073c6 */ /* 0x002e620000000000 */
[----:B------:R-:W-:Y:S05]  /*11bf0*/  @!P3 BRA `(.L_x_53) ;  /* 0x000000000004b947 */ /* 0x000fea0003800000 */
[----:B------:R-:W-:Y:S01]  /*11c00*/  BPT.TRAP 0x1 ;  /* 0x000000040000795c */ /* 0x000fe20000300000 */
.L_x_53:
[----:B------:R-:W3:Y:S01]  /*11c10*/  S2R R5, SR_CgaCtaId ;  /* 0x0000000000057919 */ /* 0x000ee20000008800 */
[----:B------:R-:W-:Y:S02]  /*11c20*/  IADD3 R4, R4, 0x80, RZ ;  /* 0x0000008004047810 */ /* 0x000fe40007ffe0ff */
[----:B------:R-:W-:-:S04]  /*11c30*/  IADD3 R18, R18, 0x1, RZ ;  /* 0x0000000112127810 */ /* 0x000fc80007ffe0ff */
[----:B------:R-:W-:-:S04]  /*11c40*/  ISETP.NE.AND P2, PT, R18, 0x4, PT ;  /* 0x000000041200780c */ /* 0x000fc80003f45270 */
[----:B------:R-:W-:Y:S02]  /*11c50*/  SEL R18, R18, RZ, P2 ;  /* 0x000000ff12127207 */ /* 0x000fe40001000000 */
[----:B---3--:R-:W-:-:S04]  /*11c60*/  PRMT R4, R5, 0x654, R4 ;  /* 0x0000065405047816 */ /* 0x008fc80000000004 */
[----:B-1----:R1:W-:Y:S02]  /*11c70*/  SYNCS.ARRIVE.TRANS64.RED.A1T0 RZ, [R4+URZ], RZ ;  /* 0x000000ff04ff79a7 */ /* 0x0023e4000810043f */
[----:B-1----:R-:W-:-:S04]  /*11c80*/  SEL R4, RZ, 0x1, P2 ;  /* 0x00000001ff047807 */ /* 0x002fc80001000000 */
[----:B------:R-:W-:-:S07]  /*11c90*/  LOP3.LUT R19, R19, R4, RZ, 0x3c, !PT ;  /* 0x0000000413137212 */ /* 0x000fce00078e3cff */
.L_x_47:
[----:B------:R-:W-:Y:S05]  /*11ca0*/  BSYNC B0 ;  /* 0x0000000000007941 */ /* 0x000fea0003800000 */
.L_x_46:
[-C--:B------:R-:W-:Y:S01]  /*11cb0*/  F2FP.F16.E4M3.UNPACK_B R4, R7.reuse ;  /* 0x00000007ff04723e */ /* 0x080fe200020006ff */
[C---:B-----5:R-:W-:Y:S01]  /*11cc0*/  FMUL R5, R16.reuse, R22 ;  /* 0x0000001610057220 */ /* 0x060fe20000400000 */
[----:B------:R-:W-:Y:S01]  /*11cd0*/  F2FP.F16.E4M3.UNPACK_B R9, R7.H1 ;  /* 0x00000007ff09723e */ /* 0x000fe200030006ff */
[C---:B------:R-:W-:Y:S01]  /*11ce0*/  FMUL R11, R16.reuse, R154 ;  /* 0x0000009a100b7220 */ /* 0x040fe20000400000 */
[C---:B------:R-:W-:Y:S01]  /*11cf0*/  FMUL R13, R16.reuse, R156 ;  /* 0x0000009c100d7220 */ /* 0x040fe20000400000 */
[--C-:B------:R-:W-:Y:S02]  /*11d00*/  HADD2.F32 R8, -RZ, R4.reuse.H0_H0 ;  /* 0x20000004ff087230 */ /* 0x100fe40000004100 */
[C---:B------:R-:W-:Y:S01]  /*11d10*/  FMUL R20, R16.reuse, R158 ;  /* 0x0000009e10147220 */ /* 0x040fe20000400000 */
[----:B------:R-:W-:Y:S02]  /*11d20*/  HADD2.F32 R4, -RZ, R4.H1_H1 ;  /* 0x30000004ff047230 */ /* 0x000fe40000004100 */
[----:B------:R-:W-:Y:S01]  /*11d30*/  FMUL R28, R16, R161 ;  /* 0x000000a1101c7220 */ /* 0x000fe20000400000 */
[----:B------:R-:W-:-:S02]  /*11d40*/  HADD2.F32 R10, -RZ, R9.H0_H0 ;  /* 0x20000009ff0a7230 */ /* 0x000fc40000004100 */
[----:B------:R-:W-:Y:S01]  /*11d50*/  FFMA R5, R2, R8, R5 ;  /* 0x0000000802057223 */ /* 0x000fe20000000005 */
[C---:B------:R-:W-:Y:S01]  /*11d60*/  FMUL R8, R16.reuse, R23 ;  /* 0x0000001710087220 */ /* 0x040fe20000400000 */
[----:B------:R-:W-:Y:S02]  /*11d70*/  HADD2.F32 R9, -RZ, R9.H1_H1 ;  /* 0x30000009ff097230 */ /* 0x000fe40000004100 */
[C---:B------:R-:W-:Y:S01]  /*11d80*/  FMUL R29, R16.reuse, R160 ;  /* 0x000000a0101d7220 */ /* 0x040fe20000400000 */
[----:B------:R-:W-:Y:S01]  /*11d90*/  FMUL R30, R16, R163 ;  /* 0x000000a3101e7220 */ /* 0x000fe20000400000 */
[----:B------:R-:W-:Y:S01]  /*11da0*/  FFMA R8, R2, R4, R8 ;  /* 0x0000000402087223 */ /* 0x000fe20000000008 */
[C---:B------:R-:W-:Y:S01]  /*11db0*/  FMUL R4, R16.reuse, R152 ;  /* 0x0000009810047220 */ /* 0x040fe20000400000 */
[C---:B------:R-:W-:Y:S01]  /*11dc0*/  FMUL R31, R16.reuse, R162 ;  /* 0x000000a2101f7220 */ /* 0x040fe20000400000 */
[----:B------:R-:W-:Y:S01]  /*11dd0*/  FMUL R32, R16, R165 ;  /* 0x000000a510207220 */ /* 0x000fe20000400000 */
[----:B------:R-:W-:Y:S01]  /*11de0*/  MOV R34, 0x3bbb989d ;  /* 0x3bbb989d00227802 */ /* 0x000fe20000000f00 */
[----:B------:R-:W-:Y:S01]  /*11df0*/  FFMA R4, R2, R10, R4 ;  /* 0x0000000a02047223 */ /* 0x000fe20000000004 */
[C---:B------:R-:W-:Y:S01]  /*11e00*/  FMUL R10, R16.reuse, R153 ;  /* 0x00000099100a7220 */ /* 0x040fe20000400000 */
[----:B------:R-:W-:Y:S01]  /*11e10*/  MOV R35, 0x437c0000 ;  /* 0x437c000000237802 */ /* 0x000fe20000000f00 */
[----:B------:R-:W-:Y:S01]  /*11e20*/  FMUL R33, R16, R164 ;  /* 0x000000a410217220 */ /* 0x000fe20000400000 */
[----:B------:R-:W-:Y:S01]  /*11e30*/  BSSY B1, `(.L_x_54) ;  /* 0x00000af000017945 */ /* 0x000fe20003800000 */
[----:B------:R-:W-:Y:S01]  /*11e40*/  FFMA R10, R2, R9, R10 ;  /* 0x00000009020a7223 */ /* 0x000fe2000000000a */
[----:B------:R-:W-:-:S05]  /*11e50*/  F2FP.F16.E4M3.UNPACK_B R9, R6 ;  /* 0x00000006ff09723e */ /* 0x000fca00020006ff */
[--C-:B------:R-:W-:Y:S02]  /*11e60*/  HADD2.F32 R12, -RZ, R9.reuse.H0_H0 ;  /* 0x20000009ff0c7230 */ /* 0x100fe40000004100 */
[----:B------:R-:W-:-:S03]  /*11e70*/  HADD2.F32 R9, -RZ, R9.H1_H1 ;  /* 0x30000009ff097230 */ /* 0x000fc60000004100 */
[----:B------:R-:W-:Y:S01]  /*11e80*/  FFMA R11, R2, R12, R11 ;  /* 0x0000000c020b7223 */ /* 0x000fe2000000000b */
[----:B------:R-:W-:-:S04]  /*11e90*/  FMUL R12, R16, R155 ;  /* 0x0000009b100c7220 */ /* 0x000fc80000400000 */
[----:B------:R-:W-:Y:S01]  /*11ea0*/  FFMA R12, R2, R9, R12 ;  /* 0x00000009020c7223 */ /* 0x000fe2000000000c */
[----:B------:R-:W-:-:S05]  /*11eb0*/  F2FP.F16.E4M3.UNPACK_B R9, R6.H1 ;  /* 0x00000006ff09723e */ /* 0x000fca00030006ff */
[--C-:B------:R-:W-:Y:S02]  /*11ec0*/  HADD2.F32 R14, -RZ, R9.reuse.H0_H0 ;  /* 0x20000009ff0e7230 */ /* 0x100fe40000004100 */
[----:B------:R-:W-:-:S03]  /*11ed0*/  HADD2.F32 R9, -RZ, R9.H1_H1 ;  /* 0x30000009ff097230 */ /* 0x000fc60000004100 */
[----:B------:R-:W-:Y:S01]  /*11ee0*/  FFMA R13, R2, R14, R13 ;  /* 0x0000000e020d7223 */ /* 0x000fe2000000000d */
[----:B------:R-:W-:-:S04]  /*11ef0*/  FMUL R14, R16, R157 ;  /* 0x0000009d100e7220 */ /* 0x000fc80000400000 */
        /* <DEDUP_REMOVED lines=10> */
[C---:B------:R-:W-:Y:S02]  /*11fa0*/  FFMA R29, R2.reuse, R21, R29 ;  /* 0x00000015021d7223 */ /* 0x040fe4000000001d */
[----:B------:R-:W-:Y:S01]  /*11fb0*/  FFMA R28, R2, R9, R28 ;  /* 0x00000009021c7223 */ /* 0x000fe2000000001c */
[----:B------:R-:W-:-:S05]  /*11fc0*/  F2FP.F16.E4M3.UNPACK_B R9, R0 ;  /* 0x00000000ff09723e */ /* 0x000fca00020006ff */
[--C-:B------:R-:W-:Y:S02]  /*11fd0*/  HADD2.F32 R21, -RZ, R9.reuse.H0_H0 ;  /* 0x20000009ff157230 */ /* 0x100fe40000004100 */
[----:B------:R-:W-:-:S03]  /*11fe0*/  HADD2.F32 R9, -RZ, R9.H1_H1 ;  /* 0x30000009ff097230 */ /* 0x000fc60000004100 */
[C---:B------:R-:W-:Y:S02]  /*11ff0*/  FFMA R31, R2.reuse, R21, R31 ;  /* 0x00000015021f7223 */ /* 0x040fe4000000001f */
[----:B------:R-:W-:Y:S01]  /*12000*/  FFMA R30, R2, R9, R30 ;  /* 0x00000009021e7223 */ /* 0x000fe2000000001e */
[----:B------:R-:W-:-:S05]  /*12010*/  F2FP.F16.E4M3.UNPACK_B R9, R0.H1 ;  /* 0x00000000ff09723e */ /* 0x000fca00030006ff */
[--C-:B------:R-:W-:Y:S02]  /*12020*/  HADD2.F32 R21, -RZ, R9.reuse.H0_H0 ;  /* 0x20000009ff157230 */ /* 0x100fe40000004100 */
[----:B------:R-:W-:-:S03]  /*12030*/  HADD2.F32 R9, -RZ, R9.H1_H1 ;  /* 0x30000009ff097230 */ /* 0x000fc60000004100 */
[C---:B------:R-:W-:Y:S02]  /*12040*/  FFMA R33, R2.reuse, R21, R33 ;  /* 0x0000001502217223 */ /* 0x040fe40000000021 */
[----:B------:R-:W-:Y:S01]  /*12050*/  FFMA R32, R2, R9, R32 ;  /* 0x0000000902207223 */ /* 0x000fe20000000020 */
[----:B------:R-:W-:-:S04]  /*12060*/  FFMA.SAT R9, -R5, R34, 0.5 ;  /* 0x3f00000005097423 */ /* 0x000fc80000002122 */
[----:B------:R-:W-:-:S04]  /*12070*/  FFMA.RM R9, R9, R35, 12582913 ;  /* 0x4b40000109097423 */ /* 0x000fc80000004023 */
[----:B------:R-:W-:-:S04]  /*12080*/  FADD R21, R9, -12583039 ;  /* 0xcb40007f09157421 */ /* 0x000fc80000000000 */
[----:B------:R-:W-:-:S04]  /*12090*/  FFMA R21, -R5, 1.4426950216293334961, -R21 ;  /* 0x3fb8aa3b05157823 */ /* 0x000fc80000000915 */
[----:B------:R-:W-:-:S04]  /*120a0*/  FFMA R5, -R5, 1.925963033500011079e-08, R21 ;  /* 0x32a5706005057823 */ /* 0x000fc80000000115 */
[----:B------:R1:W3:Y:S02]  /*120b0*/  MUFU.EX2 R21, R5 ;  /* 0x0000000500157308 */ /* 0x0002e40000000800 */
[----:B-1----:R-:W-:Y:S01]  /*120c0*/  SHF.L.U32 R5, R9, 0x17, RZ ;  /* 0x0000001709057819 */ /* 0x002fe200000006ff */
[----:B------:R-:W-:-:S04]  /*120d0*/  FFMA.SAT R9, -R8, R34, 0.5 ;  /* 0x3f00000008097423 */ /* 0x000fc80000002122 */
[----:B------:R-:W-:Y:S01]  /*120e0*/  FFMA.RM R9, R9, R35, 12582913 ;  /* 0x4b40000109097423 */ /* 0x000fe20000004023 */
[----:B---3--:R-:W-:-:S03]  /*120f0*/  FFMA R5, R5, R21, 1 ;  /* 0x3f80000005057423 */ /* 0x008fc60000000015 */
[C---:B------:R-:W-:Y:S01]  /*12100*/  FADD R21, R9.reuse, -12583039 ;  /* 0xcb40007f09157421 */ /* 0x040fe20000000000 */
[----:B------:R-:W-:-:S03]  /*12110*/  SHF.L.U32 R27, R9, 0x17, RZ ;  /* 0x00000017091b7819 */ /* 0x000fc600000006ff */
[----:B------:R-:W-:-:S04]  /*12120*/  FFMA R21, -R8, 1.4426950216293334961, -R21 ;  /* 0x3fb8aa3b08157823 */ /* 0x000fc80000000915 */
[----:B------:R-:W-:-:S06]  /*12130*/  FFMA R8, -R8, 1.925963033500011079e-08, R21 ;  /* 0x32a5706008087823 */ /* 0x000fcc0000000115 */
[----:B------:R-:W1:Y:S02]  /*12140*/  MUFU.EX2 R8, R8 ;  /* 0x0000000800087308 */ /* 0x000e640000000800 */
[----:B-1----:R-:W-:Y:S01]  /*12150*/  FFMA R27, R27, R8, 1 ;  /* 0x3f8000001b1b7423 */ /* 0x002fe20000000008 */
[----:B------:R-:W-:-:S04]  /*12160*/  FFMA.SAT R8, -R4, R34, 0.5 ;  /* 0x3f00000004087423 */ /* 0x000fc80000002122 */
[----:B------:R-:W-:-:S04]  /*12170*/  FFMA.RM R8, R8, R35, 12582913 ;  /* 0x4b40000108087423 */ /* 0x000fc80000004023 */
        /* <DEDUP_REMOVED lines=9> */
[----:B------:R-:W-:Y:S01]  /*12210*/  SHF.L.U32 R25, R4, 0x17, RZ ;  /* 0x0000001704197819 */ /* 0x000fe200000006ff */
[-C--:B------:R-:W-:Y:S02]  /*12220*/  FFMA.SAT R4, -R11, R34.reuse, 0.5 ;  /* 0x3f0000000b047423 */ /* 0x080fe40000002122 */
[----:B------:R-:W-:Y:S02]  /*12230*/  FFMA R8, -R10, 1.4426950216293334961, -R8 ;  /* 0x3fb8aa3b0a087823 */ /* 0x000fe40000000908 */
[----:B------:R-:W-:Y:S02]  /*12240*/  FFMA.RM R4, R4, R35, 12582913 ;  /* 0x4b40000104047423 */ /* 0x000fe40000004023 */
[----:B------:R-:W-:Y:S02]  /*12250*/  FFMA R10, -R10, 1.925963033500011079e-08, R8 ;  /* 0x32a570600a0a7823 */ /* 0x000fe40000000108 */
[C---:B------:R-:W-:Y:S01]  /*12260*/  FADD R8, R4.reuse, -12583039 ;  /* 0xcb40007f04087421 */ /* 0x040fe20000000000 */
[----:B------:R-:W-:Y:S01]  /*12270*/  SHF.L.U32 R24, R4, 0x17, RZ ;  /* 0x0000001704187819 */ /* 0x000fe200000006ff */
[----:B------:R-:W-:-:S02]  /*12280*/  FFMA.SAT R4, -R12, R34, 0.5 ;  /* 0x3f0000000c047423 */ /* 0x000fc40000002122 */
[C---:B------:R-:W-:Y:S01]  /*12290*/  FFMA R8, -R11.reuse, 1.4426950216293334961, -R8 ;  /* 0x3fb8aa3b0b087823 */ /* 0x040fe20000000908 */
[----:B------:R-:W1:Y:S01]  /*122a0*/  MUFU.EX2 R10, R10 ;  /* 0x0000000a000a7308 */ /* 0x000e620000000800 */
[-C--:B------:R-:W-:Y:S02]  /*122b0*/  FFMA.RM R4, R4, R35.reuse, 12582913 ;  /* 0x4b40000104047423 */ /* 0x080fe40000004023 */
[----:B------:R-:W-:Y:S02]  /*122c0*/  FFMA R11, -R11, 1.925963033500011079e-08, R8 ;  /* 0x32a570600b0b7823 */ /* 0x000fe40000000108 */
[C---:B------:R-:W-:Y:S01]  /*122d0*/  FADD R8, R4.reuse, -12583039 ;  /* 0xcb40007f04087421 */ /* 0x040fe20000000000 */
[----:B------:R-:W-:Y:S01]  /*122e0*/  SHF.L.U32 R23, R4, 0x17, RZ ;  /* 0x0000001704177819 */ /* 0x000fe200000006ff */
[----:B------:R-:W-:Y:S02]  /*122f0*/  FFMA.SAT R4, -R13, R34, 0.5 ;  /* 0x3f0000000d047423 */ /* 0x000fe40000002122 */
[----:B------:R-:W-:Y:S01]  /*12300*/  FFMA R8, -R12, 1.4426950216293334961, -R8 ;  /* 0x3fb8aa3b0c087823 */ /* 0x000fe20000000908 */
[----:B------:R-:W3:Y:S01]  /*12310*/  MUFU.EX2 R11, R11 ;  /* 0x0000000b000b7308 */ /* 0x000ee20000000800 */
[----:B------:R-:W-:-:S02]  /*12320*/  FFMA.RM R4, R4, R35, 12582913 ;  /* 0x4b40000104047423 */ /* 0x000fc40000004023 */
[----:B------:R-:W-:Y:S02]  /*12330*/  FFMA R12, -R12, 1.925963033500011079e-08, R8 ;  /* 0x32a570600c0c7823 */ /* 0x000fe40000000108 */
[C---:B------:R-:W-:Y:S01]  /*12340*/  FADD R8, R4.reuse, -12583039 ;  /* 0xcb40007f04087421 */ /* 0x040fe20000000000 */
[----:B------:R-:W-:Y:S01]  /*12350*/  SHF.L.U32 R22, R4, 0x17, RZ ;  /* 0x0000001704167819 */ /* 0x000fe200000006ff */
[----:B------:R-:W-:Y:S01]  /*12360*/  FFMA.SAT R4, -R14, R34, 0.5 ;  /* 0x3f0000000e047423 */ /* 0x000fe20000002122 */
[----:B-1----:R-:W-:Y:S01]  /*12370*/  FFMA R25, R25, R10, 1 ;  /* 0x3f80000019197423 */ /* 0x002fe2000000000a */
[C---:B------:R-:W-:Y:S01]  /*12380*/  FFMA R8, -R13.reuse, 1.4426950216293334961, -R8 ;  /* 0x3fb8aa3b0d087823 */ /* 0x040fe20000000908 */
[----:B------:R-:W1:Y:S01]  /*12390*/  MUFU.EX2 R12, R12 ;  /* 0x0000000c000c7308 */ /* 0x000e620000000800 */
[----:B------:R-:W-:Y:S02]  /*123a0*/  FFMA.RM R4, R4, R35, 12582913 ;  /* 0x4b40000104047423 */ /* 0x000fe40000004023 */
[----:B------:R-:W-:-:S02]  /*123b0*/  FFMA R13, -R13, 1.925963033500011079e-08, R8 ;  /* 0x32a570600d0d7823 */ /* 0x000fc40000000108 */
[C---:B------:R-:W-:Y:S01]  /*123c0*/  FADD R8, R4.reuse, -12583039 ;  /* 0xcb40007f04087421 */ /* 0x040fe20000000000 */
[----:B------:R-:W-:Y:S01]  /*123d0*/  SHF.L.U32 R21, R4, 0x17, RZ ;  /* 0x0000001704157819 */ /* 0x000fe200000006ff */
[----:B------:R-:W-:Y:S01]  /*123e0*/  FFMA.SAT R4, -R20, R34, 0.5 ;  /* 0x3f00000014047423 */ /* 0x000fe20000002122 */
[----:B---3--:R-:W-:Y:S01]  /*123f0*/  FFMA R24, R24, R11, 1 ;  /* 0x3f80000018187423 */ /* 0x008fe2000000000b */
[----:B------:R-:W-:Y:S01]  /*12400*/  FFMA R8, -R14, 1.4426950216293334961, -R8 ;  /* 0x3fb8aa3b0e087823 */ /* 0x000fe20000000908 */
[----:B------:R-:W3:Y:S01]  /*12410*/  MUFU.EX2 R13, R13 ;  /* 0x0000000d000d7308 */ /* 0x000ee20000000800 */
[----:B------:R-:W-:Y:S02]  /*12420*/  FFMA.RM R4, R4, R35, 12582913 ;  /* 0x4b40000104047423 */ /* 0x000fe40000004023 */
[----:B------:R-:W-:Y:S02]  /*12430*/  FFMA R14, -R14, 1.925963033500011079e-08, R8 ;  /* 0x32a570600e0e7823 */ /* 0x000fe40000000108 */
[----:B------:R-:W-:Y:S01]  /*12440*/  FADD R8, R4, -12583039 ;  /* 0xcb40007f04087421 */ /* 0x000fe20000000000 */
[----:B-1----:R-:W-:-:S03]  /*12450*/  FFMA R23, R23, R12, 1 ;  /* 0x3f80000017177423 */ /* 0x002fc6000000000c */
[C---:B------:R-:W-:Y:S01]  /*12460*/  FFMA R8, -R20.reuse, 1.4426950216293334961, -R8 ;  /* 0x3fb8aa3b14087823 */ /* 0x040fe20000000908 */
[----:B------:R-:W1:Y:S03]  /*12470*/  MUFU.EX2 R14, R14 ;  /* 0x0000000e000e7308 */ /* 0x000e660000000800 */
[----:B------:R-:W-:Y:S01]  /*12480*/  FFMA R20, -R20, 1.925963033500011079e-08, R8 ;  /* 0x32a5706014147823 */ /* 0x000fe20000000108 */
[----:B---3--:R-:W-:-:S04]  /*12490*/  FFMA R22, R22, R13, 1 ;  /* 0x3f80000016167423 */ /* 0x008fc8000000000d */
[----:B------:R3:W4:Y:S02]  /*124a0*/  MUFU.EX2 R8, R20 ;  /* 0x0000001400087308 */ /* 0x0007240000000800 */
[----:B---3--:R-:W-:Y:S01]  /*124b0*/  SHF.L.U32 R20, R4, 0x17, RZ ;  /* 0x0000001704147819 */ /* 0x008fe200000006ff */
[----:B------:R-:W-:Y:S01]  /*124c0*/  FFMA.SAT R4, -R15, R34, 0.5 ;  /* 0x3f0000000f047423 */ /* 0x000fe20000002122 */
[----:B-1----:R-:W-:-:S03]  /*124d0*/  FFMA R21, R21, R14, 1 ;  /* 0x3f80000015157423 */ /* 0x002fc6000000000e */
[----:B------:R-:W-:Y:S01]  /*124e0*/  FFMA.RM R4, R4, R35, 12582913 ;  /* 0x4b40000104047423 */ /* 0x000fe20000004023 */
[----:B----4-:R-:W-:-:S03]  /*124f0*/  FFMA R20, R20, R8, 1 ;  /* 0x3f80000014147423 */ /* 0x010fc60000000008 */
        /* <DEDUP_REMOVED lines=9> */
[----:B------:R-:W-:Y:S01]  /*12590*/  SHF.L.U32 R14, R4, 0x17, RZ ;  /* 0x00000017040e7819 */ /* 0x000fe200000006ff */
[-C--:B------:R-:W-:Y:S02]  /*125a0*/  FFMA.SAT R4, -R28, R34.reuse, 0.5 ;  /* 0x3f0000001c047423 */ /* 0x080fe40000002122 */
[C---:B------:R-:W-:Y:S02]  /*125b0*/  FFMA R8, -R29.reuse, 1.4426950216293334961, -R8 ;  /* 0x3fb8aa3b1d087823 */ /* 0x040fe40000000908 */
[----:B------:R-:W-:Y:S02]  /*125c0*/  FFMA.RM R4, R4, R35, 12582913 ;  /* 0x4b40000104047423 */ /* 0x000fe40000004023 */
[----:B------:R-:W-:Y:S02]  /*125d0*/  FFMA R29, -R29, 1.925963033500011079e-08, R8 ;  /* 0x32a570601d1d7823 */ /* 0x000fe40000000108 */
[C---:B------:R-:W-:Y:S01]  /*125e0*/  FADD R8, R4.reuse, -12583039 ;  /* 0xcb40007f04087421 */ /* 0x040fe20000000000 */
[----:B------:R-:W-:Y:S01]  /*125f0*/  SHF.L.U32 R13, R4, 0x17, RZ ;  /* 0x00000017040d7819 */ /* 0x000fe200000006ff */
[----:B------:R-:W-:-:S02]  /*12600*/  FFMA.SAT R4, -R31, R34, 0.5 ;  /* 0x3f0000001f047423 */ /* 0x000fc40000002122 */
[----:B------:R-:W-:Y:S01]  /*12610*/  FFMA R8, -R28, 1.4426950216293334961, -R8 ;  /* 0x3fb8aa3b1c087823 */ /* 0x000fe20000000908 */
        /* <DEDUP_REMOVED lines=12> */
[-C--:B------:R-:W-:Y:S01]  /*126e0*/  FFMA.SAT R4, -R33, R34.reuse, 0.5 ;  /* 0x3f00000021047423 */ /* 0x080fe20000002122 */
[----:B-1----:R-:W-:Y:S01]  /*126f0*/  FFMA R14, R14, R29, 1 ;  /* 0x3f8000000e0e7423 */ /* 0x002fe2000000001d */
[----:B------:R-:W-:Y:S01]  /*12700*/  FFMA R8, -R30, 1.4426950216293334961, -R8 ;  /* 0x3fb8aa3b1e087823 */ /* 0x000fe20000000908 */
[----:B------:R-:W1:Y:S01]  /*12710*/  MUFU.EX2 R31, R31 ;  /* 0x0000001f001f7308 */ /* 0x000e620000000800 */
[-C--:B------:R-:W-:Y:S02]  /*12720*/  FFMA.RM R4, R4, R35.reuse, 12582913 ;  /* 0x4b40000104047423 */ /* 0x080fe40000004023 */
[----:B------:R-:W-:Y:S01]  /*12730*/  FFMA R30, -R30, 1.925963033500011079e-08, R8 ;  /* 0x32a570601e1e7823 */ /* 0x000fe20000000108 */
[----:B------:R-:W-:Y:S01]  /*12740*/  FFMA.SAT R8, -R32, R34, 0.5 ;  /* 0x3f00000020087423 */ /* 0x000fe20000002122 */
[C---:B------:R-:W-:Y:S01]  /*12750*/  FADD R9, R4.reuse, -12583039 ;  /* 0xcb40007f04097421 */ /* 0x040fe20000000000 */
[----:B------:R-:W-:Y:S01]  /*12760*/  SHF.L.U32 R10, R4, 0x17, RZ ;  /* 0x00000017040a7819 */ /* 0x000fe200000006ff */
[----:B---3--:R-:W-:Y:S01]  /*12770*/  FFMA R13, R13, R28, 1 ;  /* 0x3f8000000d0d7423 */ /* 0x008fe2000000001c */
[----:B------:R-:W-:Y:S01]  /*12780*/  FFMA.RM R8, R8, R35, 12582913 ;  /* 0x4b40000108087423 */ /* 0x000fe20000004023 */
[C---:B------:R-:W-:Y:S01]  /*12790*/  FFMA R9, -R33.reuse, 1.4426950216293334961, -R9 ;  /* 0x3fb8aa3b21097823 */ /* 0x040fe20000000909 */
[----:B------:R-:W3:Y:S02]  /*127a0*/  MUFU.EX2 R30, R30 ;  /* 0x0000001e001e7308 */ /* 0x000ee40000000800 */
[C---:B------:R-:W-:Y:S01]  /*127b0*/  FADD R4, R8.reuse, -12583039 ;  /* 0xcb40007f08047421 */ /* 0x040fe20000000000 */
[----:B------:R-:W-:Y:S01]  /*127c0*/  FFMA R33, -R33, 1.925963033500011079e-08, R9 ;  /* 0x32a5706021217823 */ /* 0x000fe20000000109 */
[----:B------:R-:W-:-:S02]  /*127d0*/  SHF.L.U32 R9, R8, 0x17, RZ ;  /* 0x0000001708097819 */ /* 0x000fc400000006ff */
[----:B------:R-:W-:Y:S01]  /*127e0*/  FFMA R4, -R32, 1.4426950216293334961, -R4 ;  /* 0x3fb8aa3b20047823 */ /* 0x000fe20000000904 */
[----:B-1----:R-:W-:Y:S02]  /*127f0*/  FFMA R12, R12, R31, 1 ;  /* 0x3f8000000c0c7423 */ /* 0x002fe4000000001f */
[----:B------:R-:W1:Y:S01]  /*12800*/  MUFU.EX2 R33, R33 ;  /* 0x0000002100217308 */ /* 0x000e620000000800 */
[----:B------:R-:W-:Y:S01]  /*12810*/  FFMA R32, -R32, 1.925963033500011079e-08, R4 ;  /* 0x32a5706020207823 */ /* 0x000fe20000000104 */
[----:B------:R-:W-:-:S04]  /*12820*/  IADD3 R4, R5, 0x1800000, RZ ;  /* 0x0180000005047810 */ /* 0x000fc80007ffe0ff */
[----:B------:R-:W-:Y:S02]  /*12830*/  LOP3.LUT R4, R4, 0x7f800000, RZ, 0xc0, !PT ;  /* 0x7f80000004047812 */ /* 0x000fe400078ec0ff */
[----:B------:R-:W4:Y:S01]  /*12840*/  MUFU.EX2 R32, R32 ;  /* 0x0000002000207308 */ /* 0x000f220000000800 */
[----:B---3--:R-:W-:Y:S01]  /*12850*/  FFMA R11, R11, R30, 1 ;  /* 0x3f8000000b0b7423 */ /* 0x008fe2000000001e */
[----:B------:R-:W-:Y:S01]  /*12860*/  ISETP.GT.U32.AND P2, PT, R4, 0x1ffffff, PT ;  /* 0x01ffffff0400780c */ /* 0x000fe20003f44070 */
[----:B-1----:R-:W-:Y:S01]  /*12870*/  FFMA R10, R10, R33, 1 ;  /* 0x3f8000000a0a7423 */ /* 0x002fe20000000021 */
[----:B----4-:R-:W-:-:S11]  /*12880*/  FFMA R9, R9, R32, 1 ;  /* 0x3f80000009097423 */ /* 0x010fd60000000020 */
[----:B------:R-:W-:Y:S05]  /*12890*/  @P2 BRA `(.L_x_55) ;  /* 0x0000000000102947 */ /* 0x000fea0003800000 */
[----:B------:R-:W-:-:S07]  /*128a0*/  MOV R4, 0x128c0 ;  /* 0x000128c000047802 */ /* 0x000fce0000000f00 */
[----:B--2---:R-:W-:Y:S05]  /*128b0*/  CALL.REL.NOINC `($__internal_0_$__cuda_sm20_rcp_rn_f32_slowpath) ;  /* 0x0000025800187944 */ /* 0x004fea0003c00000 */
[----:B------:R-:W-:Y:S01]  /*128c0*/  MOV R28, R8 ;  /* 0x00000008001c7202 */ /* 0x000fe20000000f00 */
[----:B------:R-:W-:Y:S06]  /*128d0*/  BRA `(.L_x_56) ;  /* 0x0000000000107947 */ /* 0x000fec0003800000 */
.L_x_55:
[----:B------:R-:W1:Y:S02]  /*128e0*/  MUFU.RCP R28, R5 ;  /* 0x00000005001c7308 */ /* 0x000e640000001000 */
[----:B-1----:R-:W-:-:S04]  /*128f0*/  FFMA R5, R5, R28, -1 ;  /* 0xbf80000005057423 */ /* 0x002fc8000000001c */
[----:B------:R-:W-:-:S04]  /*12900*/  FADD.FTZ R5, -R5, -RZ ;  /* 0x800000ff05057221 */ /* 0x000fc80000010100 */
[----:B------:R-:W-:-:S07]  /*12910*/  FFMA R28, R28, R5, R28 ;  /* 0x000000051c1c7223 */ /* 0x000fce000000001c */
.L_x_56:
[----:B------:R-:W-:Y:S05]  /*12920*/  BSYNC B1 ;  /* 0x0000000000017941 */ /* 0x000fea0003800000 */
.L_x_54:
[----:B------:R-:W-:Y:S01]  /*12930*/  IADD3 R4, R27, 0x1800000, RZ ;  /* 0x018000001b047810 */ /* 0x000fe20007ffe0ff */
[----:B------:R-:W-:Y:S03]  /*12940*/  BSSY B1, `(.L_x_57) ;  /* 0x000000d000017945 */ /* 0x000fe60003800000 */
[----:B------:R-:W-:-:S04]  /*12950*/  LOP3.LUT R4, R4, 0x7f800000, RZ, 0xc0, !PT ;  /* 0x7f80000004047812 */ /* 0x000fc800078ec0ff */
[----:B------:R-:W-:-:S13]  /*12960*/  ISETP.GT.U32.AND P2, PT, R4, 0x1ffffff, PT ;  /* 0x01ffffff0400780c */ /* 0x000fda0003f44070 */
[----:B------:R-:W-:Y:S05]  /*12970*/  @P2 BRA `(.L_x_58) ;  /* 0x0000000000142947 */ /* 0x000fea0003800000 */
[----:B------:R-:W-:Y:S02]  /*12980*/  MOV R5, R27 ;  /* 0x0000001b00057202 */ /* 0x000fe40000000f00 */
[----:B------:R-:W-:-:S07]  /*12990*/  MOV R4, 0x129b0 ;  /* 0x000129b000047802 */ /* 0x000fce0000000f00 */
[----:B--2---:R-:W-:Y:S05]  /*129a0*/  CALL.REL.NOINC `($__internal_0_$__cuda_sm20_rcp_rn_f32_slowpath) ;  /* 0x0000025400dc7944 */ /* 0x004fea0003c00000 */
[----:B------:R-:W-:Y:S01]  /*129b0*/  MOV R27, R8 ;  /* 0x00000008001b7202 */ /* 0x000fe20000000f00 */
[----:B------:R-:W-:Y:S06]  /*129c0*/  BRA `(.L_x_59) ;  /* 0x0000000000107947 */ /* 0x000fec0003800000 */
.L_x_58:
[----:B------:R-:W1:Y:S02]  /*129d0*/  MUFU.RCP R4, R27 ;  /* 0x0000001b00047308 */ /* 0x000e640000001000 */
[----:B-1----:R-:W-:-:S04]  /*129e0*/  FFMA R27, R27, R4, -1 ;  /* 0xbf8000001b1b7423 */ /* 0x002fc80000000004 */
[----:B------:R-:W-:-:S04]  /*129f0*/  FADD.FTZ R27, -R27, -RZ ;  /* 0x800000ff1b1b7221 */ /* 0x000fc80000010100 */
[----:B------:R-:W-:-:S07]  /*12a00*/  FFMA R27, R4, R27, R4 ;  /* 0x0000001b041b7223 */ /* 0x000fce0000000004 */
.L_x_59:
[----:B------:R-:W-:Y:S05]  /*12a10*/  BSYNC B1 ;  /* 0x0000000000017941 */ /* 0x000fea0003800000 */
.L_x_57:
        /* <DEDUP_REMOVED lines=10> */
.L_x_61:
[----:B------:R-:W1:Y:S02]  /*12ac0*/  MUFU.RCP R4, R26 ;  /* 0x0000001a00047308 */ /* 0x000e640000001000 */
[----:B-1----:R-:W-:-:S04]  /*12ad0*/  FFMA R26, R26, R4, -1 ;  /* 0xbf8000001a1a7423 */ /* 0x002fc80000000004 */
[----:B------:R-:W-:-:S04]  /*12ae0*/  FADD.FTZ R26, -R26, -RZ ;  /* 0x800000ff1a1a7221 */ /* 0x000fc80000010100 */
[----:B------:R-:W-:-:S07]  /*12af0*/  FFMA R26, R4, R26, R4 ;  /* 0x0000001a041a7223 */ /* 0x000fce0000000004 */
.L_x_62:
[----:B------:R-:W-:Y:S05]  /*12b00*/  BSYNC B1 ;  /* 0x0000000000017941 */ /* 0x000fea0003800000 */
.L_x_60:
        /* <DEDUP_REMOVED lines=10> */
.L_x_64:
[----:B------:R-:W1:Y:S02]  /*12bb0*/  MUFU.RCP R4, R25 ;  /* 0x0000001900047308 */ /* 0x000e640000001000 */
[----:B-1----:R-:W-:-:S04]  /*12bc0*/  FFMA R25, R25, R4, -1 ;  /* 0xbf80000019197423 */ /* 0x002fc80000000004 */
[----:B------:R-:W-:-:S04]  /*12bd0*/  FADD.FTZ R25, -R25, -RZ ;  /* 0x800000ff19197221 */ /* 0x000fc80000010100 */
[----:B------:R-:W-:-:S07]  /*12be0*/  FFMA R25, R4, R25, R4 ;  /* 0x0000001904197223 */ /* 0x000fce0000000004 */
.L_x_65:
[----:B------:R-:W-:Y:S05]  /*12bf0*/  BSYNC B1 ;  /* 0x0000000000017941 */ /* 0x000fea0003800000 */
.L_x_63:
        /* <DEDUP_REMOVED lines=10> */
.L_x_67:
[----:B------:R-:W1:Y:S02]  /*12ca0*/  MUFU.RCP R4, R24 ;  /* 0x0000001800047308 */ /* 0x000e640000001000 */
[----:B-1----:R-:W-:-:S04]  /*12cb0*/  FFMA R24, R24, R4, -1 ;  /* 0xbf80000018187423 */ /* 0x002fc80000000004 */
[----:B------:R-:W-:-:S04]  /*12cc0*/  FADD.FTZ R24, -R24, -RZ ;  /* 0x800000ff18187221 */ /* 0x000fc80000010100 */
[----:B------:R-:W-:-:S07]  /*12cd0*/  FFMA R24, R4, R24, R4 ;  /* 0x0000001804187223 */ /* 0x000fce0000000004 */
.L_x_68:
[----:B------:R-:W-:Y:S05]  /*12ce0*/  BSYNC B1 ;  /* 0x0000000000017941 */ /* 0x000fea0003800000 */
.L_x_66:
        /* <DEDUP_REMOVED lines=10> */
.L_x_70:
[----:B------:R-:W1:Y:S02]  /*12d90*/  MUFU.RCP R4, R23 ;  /* 0x0000001700047308 */ /* 0x000e640000001000 */
[----:B-1----:R-:W-:-:S04]  /*12da0*/  FFMA R23, R23, R4, -1 ;  /* 0xbf80000017177423 */ /* 0x002fc80000000004 */
[----:B------:R-:W-:-:S04]  /*12db0*/  FADD.FTZ R23, -R23, -RZ ;  /* 0x800000ff17177221 */ /* 0x000fc80000010100 */
[----:B------:R-:W-:-:S07]  /*12dc0*/  FFMA R23, R4, R23, R4 ;  /* 0x0000001704177223 */ /* 0x000fce0000000004 */
.L_x_71:
[----:B------:R-:W-:Y:S05]  /*12dd0*/  BSYNC B1 ;  /* 0x0000000000017941 */ /* 0x000fea0003800000 */
.L_x_69:
        /* <DEDUP_REMOVED lines=10> */
.L_x_73:
[----:B------:R-:W1:Y:S02]  /*12e80*/  MUFU.RCP R4, R22 ;  /* 0x0000001600047308 */ /* 0x000e640000001000 */
[----:B-1----:R-:W-:-:S04]  /*12e90*/  FFMA R22, R22, R4, -1 ;  /* 0xbf80000016167423 */ /* 0x002fc80000000004 */
[----:B------:R-:W-:-:S04]  /*12ea0*/  FADD.FTZ R22, -R22, -RZ ;  /* 0x800000ff16167221 */ /* 0x000fc80000010100 */
[----:B------:R-:W-:-:S07]  /*12eb0*/  FFMA R22, R4, R22, R4 ;  /* 0x0000001604167223 */ /* 0x000fce0000000004 */
.L_x_74:
[----:B------:R-:W-:Y:S05]  /*12ec0*/  BSYNC B1 ;  /* 0x0000000000017941 */ /* 0x000fea0003800000 */
.L_x_72:
        /* <DEDUP_REMOVED lines=10> */
.L_x_76:
[----:B------:R-:W1:Y:S02]  /*12f70*/  MUFU.RCP R4, R21 ;  /* 0x0000001500047308 */ /* 0x000e640000001000 */
[----:B-1----:R-:W-:-:S04]  /*12f80*/  FFMA R21, R21, R4, -1 ;  /* 0xbf80000015157423 */ /* 0x002fc80000000004 */
[----:B------:R-:W-:-:S04]  /*12f90*/  FADD.FTZ R21, -R21, -RZ ;  /* 0x800000ff15157221 */ /* 0x000fc80000010100 */
[----:B------:R-:W-:-:S07]  /*12fa0*/  FFMA R21, R4, R21, R4 ;  /* 0x0000001504157223 */ /* 0x000fce0000000004 */
.L_x_77:
[----:B------:R-:W-:Y:S05]  /*12fb0*/  BSYNC B1 ;  /* 0x0000000000017941 */ /* 0x000fea0003800000 */
.L_x_75:
        /* <DEDUP_REMOVED lines=10> */
.L_x_79:
[----:B------:R-:W1:Y:S02]  /*13060*/  MUFU.RCP R4, R20 ;  /* 0x0000001400047308 */ /* 0x000e640000001000 */
[----:B-1----:R-:W-:-:S04]  /*13070*/  FFMA R20, R20, R4, -1 ;  /* 0xbf80000014147423 */ /* 0x002fc80000000004 */
[----:B------:R-:W-:-:S04]  /*13080*/  FADD.FTZ R20, -R20, -RZ ;  /* 0x800000ff14147221 */ /* 0x000fc80000010100 */
[----:B------:R-:W-:-:S07]  /*13090*/  FFMA R20, R4, R20, R4 ;  /* 0x0000001404147223 */ /* 0x000fce0000000004 */
.L_x_80:
[----:B------:R-:W-:Y:S05]  /*130a0*/  BSYNC B1 ;  /* 0x0000000000017941 */ /* 0x000fea0003800000 */
.L_x_78:
        /* <DEDUP_REMOVED lines=10> */
.L_x_82:
[----:B------:R-:W1:Y:S02]  /*13150*/  MUFU.RCP R4, R15 ;  /* 0x0000000f00047308 */ /* 0x000e640000001000 */
[----:B-1----:R-:W-:-:S04]  /*13160*/  FFMA R15, R15, R4, -1 ;  /* 0xbf8000000f0f7423 */ /* 0x002fc80000000004 */
[----:B------:R-:W-:-:S04]  /*13170*/  FADD.FTZ R15, -R15, -RZ ;  /* 0x800000ff0f0f7221 */ /* 0x000fc80000010100 */
[----:B------:R-:W-:-:S07]  /*13180*/  FFMA R15, R4, R15, R4 ;  /* 0x0000000f040f7223 */ /* 0x000fce0000000004 */
.L_x_83:
[----:B------:R-:W-:Y:S05]  /*13190*/  BSYNC B1 ;  /* 0x0000000000017941 */ /* 0x000fea0003800000 */
.L_x_81:
        /* <DEDUP_REMOVED lines=10> */
.L_x_85:
[----:B------:R-:W1:Y:S02]  /*13240*/  MUFU.RCP R4, R14 ;  /* 0x0000000e00047308 */ /* 0x000e640000001000 */
[----:B-1----:R-:W-:-:S04]  /*13250*/  FFMA R14, R14, R4, -1 ;  /* 0xbf8000000e0e7423 */ /* 0x002fc80000000004 */
[----:B------:R-:W-:-:S04]  /*13260*/  FADD.FTZ R14, -R14, -RZ ;  /* 0x800000ff0e0e7221 */ /* 0x000fc80000010100 */
[----:B------:R-:W-:-:S07]  /*13270*/  FFMA R14, R4, R14, R4 ;  /* 0x0000000e040e7223 */ /* 0x000fce0000000004 */
.L_x_86:
[----:B------:R-:W-:Y:S05]  /*13280*/  BSYNC B1 ;  /* 0x0000000000017941 */ /* 0x000fea0003800000 */
.L_x_84:
        /* <DEDUP_REMOVED lines=10> */
.L_x_88:
[----:B------:R-:W1:Y:S02]  /*13330*/  MUFU.RCP R4, R13 ;  /* 0x0000000d00047308 */ /* 0x000e640000001000 */
[----:B-1----:R-:W-:-:S04]  /*13340*/  FFMA R13, R13, R4, -1 ;  /* 0xbf8000000d0d7423 */ /* 0x002fc80000000004 */
[----:B------:R-:W-:-:S04]  /*13350*/  FADD.FTZ R13, -R13, -RZ ;  /* 0x800000ff0d0d7221 */ /* 0x000fc80000010100 */
[----:B------:R-:W-:-:S07]  /*13360*/  FFMA R13, R4, R13, R4 ;  /* 0x0000000d040d7223 */ /* 0x000fce0000000004 */
.L_x_89:
[----:B------:R-:W-:Y:S05]  /*13370*/  BSYNC B1 ;  /* 0x0000000000017941 */ /* 0x000fea0003800000 */
.L_x_87:
        /* <DEDUP_REMOVED lines=10> */
.L_x_91:
[----:B------:R-:W1:Y:S02]  /*13420*/  MUFU.RCP R4, R12 ;  /* 0x0000000c00047308 */ /* 0x000e640000001000 */
[----:B-1----:R-:W-:-:S04]  /*13430*/  FFMA R12, R12, R4, -1 ;  /* 0xbf8000000c0c7423 */ /* 0x002fc80000000004 */
[----:B------:R-:W-:-:S04]  /*13440*/  FADD.FTZ R12, -R12, -RZ ;  /* 0x800000ff0c0c7221 */ /* 0x000fc80000010100 */
[----:B------:R-:W-:-:S07]  /*13450*/  FFMA R12, R4, R12, R4 ;  /* 0x0000000c040c7223 */ /* 0x000fce0000000004 */
.L_x_92:
[----:B------:R-:W-:Y:S05]  /*13460*/  BSYNC B1 ;  /* 0x0000000000017941 */ /* 0x000fea0003800000 */
.L_x_90:
        /* <DEDUP_REMOVED lines=10> */
.L_x_94:
[----:B------:R-:W1:Y:S02]  /*13510*/  MUFU.RCP R4, R11 ;  /* 0x0000000b00047308 */ /* 0x000e640000001000 */
[----:B-1----:R-:W-:-:S04]  /*13520*/  FFMA R11, R11, R4, -1 ;  /* 0xbf8000000b0b7423 */ /* 0x002fc80000000004 */
[----:B------:R-:W-:-:S04]  /*13530*/  FADD.FTZ R11, -R11, -RZ ;  /* 0x800000ff0b0b7221 */ /* 0x000fc80000010100 */
[----:B------:R-:W-:-:S07]  /*13540*/  FFMA R11, R4, R11, R4 ;  /* 0x0000000b040b7223 */ /* 0x000fce0000000004 */
.L_x_95:
[----:B------:R-:W-:Y:S05]  /*13550*/  BSYNC B1 ;  /* 0x0000000000017941 */ /* 0x000fea0003800000 */
.L_x_93:
        /* <DEDUP_REMOVED lines=10> */
.L_x_97:
[----:B------:R-:W1:Y:S02]  /*13600*/  MUFU.RCP R4, R10 ;  /* 0x0000000a00047308 */ /* 0x000e640000001000 */
[----:B-1----:R-:W-:-:S04]  /*13610*/  FFMA R10, R10, R4, -1 ;  /* 0xbf8000000a0a7423 */ /* 0x002fc80000000004 */
[----:B------:R-:W-:-:S04]  /*13620*/  FADD.FTZ R10, -R10, -RZ ;  /* 0x800000ff0a0a7221 */ /* 0x000fc80000010100 */
[----:B------:R-:W-:-:S07]  /*13630*/  FFMA R10, R4, R10, R4 ;  /* 0x0000000a040a7223 */ /* 0x000fce0000000004 */
.L_x_98:
[----:B------:R-:W-:Y:S05]  /*13640*/  BSYNC B1 ;  /* 0x0000000000017941 */ /* 0x000fea0003800000 */
.L_x_96:
        /* <DEDUP_REMOVED lines=10> */
.L_x_100:
[----:B------:R-:W1:Y:S02]  /*136f0*/  MUFU.RCP R4, R9 ;  /* 0x0000000900047308 */ /* 0x000e640000001000 */
[----:B-1----:R-:W-:-:S04]  /*13700*/  FFMA R9, R9, R4, -1 ;  /* 0xbf80000009097423 */ /* 0x002fc80000000004 */
[----:B------:R-:W-:-:S04]  /*13710*/  FADD.FTZ R9, -R9, -RZ ;  /* 0x800000ff09097221 */ /* 0x000fc80000010100 */
[----:B------:R-:W-:-:S07]  /*13720*/  FFMA R4, R4, R9, R4 ;  /* 0x0000000904047223 */ /* 0x000fce0000000004 */
.L_x_101:
[----:B------:R-:W-:Y:S05]  /*13730*/  BSYNC B1 ;  /* 0x0000000000017941 */ /* 0x000fea0003800000 */
.L_x_99:
[----:B------:R-:W1:Y:S01]  /*13740*/  S2R R5, SR_TID.X ;  /* 0x0000000000057919 */ /* 0x000e620000002100 */
[----:B------:R-:W-:Y:S02]  /*13750*/  F2FP.SATFINITE.E4M3.F32.PACK_AB_MERGE_C R27, R27, R28, RZ ;  /* 0x0000001c1b1b723e */ /* 0x000fe400048070ff */
[----:B------:R-:W-:Y:S02]  /*13760*/  F2FP.SATFINITE.E4M3.F32.PACK_AB_MERGE_C R25, R25, R26, RZ ;  /* 0x0000001a1919723e */ /* 0x000fe400048070ff */
[----:B------:R-:W-:Y:S02]  /*13770*/  F2FP.SATFINITE.E4M3.F32.PACK_AB_MERGE_C R23, R23, R24, RZ ;  /* 0x000000181717723e */ /* 0x000fe400048070ff */
[----:B------:R-:W-:Y:S02]  /*13780*/  F2FP.SATFINITE.E4M3.F32.PACK_AB_MERGE_C R21, R21, R22, RZ ;  /* 0x000000161515723e */ /* 0x000fe400048070ff */
[----:B------:R-:W-:Y:S02]  /*13790*/  F2FP.SATFINITE.E4M3.F32.PACK_AB_MERGE_C R15, R15, R20, RZ ;  /* 0x000000140f0f723e */ /* 0x000fe400048070ff */
[----:B------:R-:W-:-:S02]  /*137a0*/  F2FP.SATFINITE.E4M3.F32.PACK_AB_MERGE_C R13, R13, R14, RZ ;  /* 0x0000000e0d0d723e */ /* 0x000fc400048070ff */
[----:B------:R-:W-:Y:S02]  /*137b0*/  F2FP.SATFINITE.E4M3.F32.PACK_AB_MERGE_C R11, R11, R12, RZ ;  /* 0x0000000c0b0b723e */ /* 0x000fe400048070ff */
[----:B------:R-:W-:Y:S02]  /*137c0*/  F2FP.SATFINITE.E4M3.F32.PACK_AB_MERGE_C R4, R4, R10, RZ ;  /* 0x0000000a0404723e */ /* 0x000fe400048070ff */
[----:B-1----:R-:W-:-:S04]  /*137d0*/  LOP3.LUT R5, R5, 0xff, RZ, 0xc0, !PT ;  /* 0x000000ff05057812 */ /* 0x002fc800078ec0ff */
[----:B------:R-:W-:-:S04]  /*137e0*/  IADD3 R5, R5, 0x1f, RZ ;  /* 0x0000001f05057810 */ /* 0x000fc80007ffe0ff */
[----:B------:R-:W-:-:S13]  /*137f0*/  ISETP.GT.U32.AND P5, PT, R5, 0x3e, PT ;  /* 0x0000003e0500780c */ /* 0x000fda0003fa4070 */
[----:B------:R-:W-:Y:S05]  /*13800*/  @P5 BRA `(.L_x_102) ;  /* 0x0000000000045947 */ /* 0x000fea0003800000 */
[----:B------:R-:W-:-:S04]  /*13810*/  DEPBAR.LE SB0, 0x1 ;  /* 0x000080400000791a */ /* 0x000fc80000000000 */
.L_x_102:
[----:B------:R-:W1:Y:S01]  /*13820*/  S2R R5, SR_TID.X ;  /* 0x0000000000057919 */ /* 0x000e620000002100 */
[----:B------:R-:W-:Y:S05]  /*13830*/  WARPSYNC.ALL ;  /* 0x0000000000007948 */ /* 0x000fea0003800000 */
[----:B------:R-:W-:Y:S01]  /*13840*/  BAR.SYNC.DEFER_BLOCKING 0x1, 0x100 ;  /* 0x0044000000007b1d */ /* 0x000fe20000010000 */
[----:B------:R-:W-:-:S05]  /*13850*/  IADD3 R9, R17, UR48, RZ ;  /* 0x0000003011097c10 */ /* 0x000fca000fffe0ff */
[----:B------:R-:W-:Y:S01]  /*13860*/  BSSY B0, `(.L_x_103) ;  /* 0x000001b000007945 */ /* 0x000fe20003800000 */
[----:B------:R3:W-:Y:S01]  /*13870*/  STS.U16 [R17+UR48+0x4100], R27 ;  /* 0x0041001b11007988 */ /* 0x0007e20008000430 */
[----:B-1----:R-:W-:-:S03]  /*13880*/  SHF.R.U32.HI R5, RZ, 0x4, R5 ;  /* 0x00000004ff057819 */ /* 0x002fc60000011605 */
[----:B------:R3:W-:Y:S01]  /*13890*/  STS.U16 [R17+UR48+0x4200], R25 ;  /* 0x0042001911007988 */ /* 0x0007e20008000430 */
[----:B------:R-:W-:Y:S02]  /*138a0*/  LOP3.LUT P2, RZ, R5, 0x1, RZ, 0xc0, !PT ;  /* 0x0000000105ff7812 */ /* 0x000fe4000784c0ff */
[----:B------:R-:W-:Y:S01]  /*138b0*/  MOV R5, 0x8 ;  /* 0x0000000800057802 */ /* 0x000fe20000000f00 */
[----:B------:R3:W-:Y:S03]  /*138c0*/  STS.U16 [R17+UR48+0x4108], R23 ;  /* 0x0041081711007988 */ /* 0x0007e60008000430 */
[----:B------:R-:W-:Y:S01]  /*138d0*/  SEL R5, R5, 0xfffffff8, !P2 ;  /* 0xfffffff805057807 */ /* 0x000fe20005000000 */
[----:B------:R3:W-:Y:S03]  /*138e0*/  STS.U16 [R17+UR48+0x4208], R21 ;  /* 0x0042081511007988 */ /* 0x0007e60008000430 */
[----:B------:R-:W-:-:S05]  /*138f0*/  LEA R9, R5, R9, 0x1 ;  /* 0x0000000905097211 */ /* 0x000fca00078e08ff */
[----:B------:R3:W-:Y:S04]  /*13900*/  STS.U16 [R9+0x4100], R15 ;  /* 0x0041000f09007388 */ /* 0x0007e80000000400 */
[----:B------:R3:W-:Y:S04]  /*13910*/  STS.U16 [R9+0x4200], R13 ;  /* 0x0042000d09007388 */ /* 0x0007e80000000400 */
[----:B------:R3:W-:Y:S04]  /*13920*/  STS.U16 [R9+0x4108], R11 ;  /* 0x0041080b09007388 */ /* 0x0007e80000000400 */
[----:B------:R3:W-:Y:S01]  /*13930*/  STS.U16 [R9+0x4208], R4 ;  /* 0x0042080409007388 */ /* 0x0007e20000000400 */
[----:B------:R-:W-:Y:S01]  /*13940*/  @!PT LDS RZ, [RZ] ;  /* 0x00000000fffff984 */ /* 0x000fe20000000800 */
[----:B------:R-:W-:Y:S01]  /*13950*/  @!PT LDS RZ, [RZ] ;  /* 0x00000000fffff984 */ /* 0x000fe20000000800 */
[----:B------:R-:W-:Y:S01]  /*13960*/  @!PT LDS RZ, [RZ] ;  /* 0x00000000fffff984 */ /* 0x000fe20000000800 */
[----:B------:R-:W-:Y:S01]  /*13970*/  @!PT LDS RZ, [RZ] ;  /* 0x00000000fffff984 */ /* 0x000fe20000000800 */
[----:B------:R1:W-:Y:S06]  /*13980*/  MEMBAR.ALL.CTA ;  /* 0x0000000000007992 */ /* 0x0003ec0000008000 */
[----:B-1----:R-:W1:Y:S02]  /*13990*/  FENCE.VIEW.ASYNC.S ;  /* 0x00000000000073c6 */ /* 0x002e640000000000 */
[----:B-1----:R-:W-:Y:S06]  /*139a0*/  BAR.SYNC.DEFER_BLOCKING 0x1, 0x100 ;  /* 0x0044000000007b1d */ /* 0x002fec0000010000 */
[----:B------:R-:W-:Y:S05]  /*139b0*/  @P5 BRA `(.L_x_104) ;  /* 0x0000000000145947 */ /* 0x000fea0003800000 */
[----:B------:R-:W-:Y:S02]  /*139c0*/  UIADD3 UR4, UP0, UR58, 0x4f0, URZ ;  /* 0x000004f03a047890 */ /* 0x000fe4000ff1e03f */
[----:B------:R-:W-:Y:S02]  /*139d0*/  UIADD3 UR40, UR48, 0x4100, URZ ;  /* 0x0000410030287890 */ /* 0x000fe4000fffe03f */
[----:B------:R-:W-:-:S09]  /*139e0*/  UIADD3.X UR5, URZ, UR59, URZ, UP0, !UPT ;  /* 0x0000003b3f057290 */ /* 0x000fd200087fe43f */
[----:B------:R1:W-:Y:S02]  /*139f0*/  UTMASTG.3D [UR40], [UR4] ;  /* 0x00000028040073b5 */ /* 0x0003e40008010000 */
[----:B-1----:R0:W-:Y:S02]  /*13a00*/  UTMACMDFLUSH ;  /* 0x00000000000079b7 */ /* 0x0021e40000000000 */
.L_x_104:
[----:B------:R-:W-:Y:S05]  /*13a10*/  BSYNC B0 ;  /* 0x0000000000007941 */ /* 0x000fea0003800000 */
.L_x_103:
[----:B------:R-:W-:Y:S04]  /*13a20*/  BSSY B0, `(.L_x_105) ;  /* 0x0000034000007945 */ /* 0x000fe80003800000 */
[----:B------:R-:W-:Y:S05]  /*13a30*/  @P0 BRA `(.L_x_106) ;  /* 0x0000000000c80947 */ /* 0x000fea0003800000 */
[----:B---3--:R-:W-:-:S04]  /*13a40*/  MOV R4, UR44 ;  /* 0x0000002c00047c02 */ /* 0x008fc80008000f00 */
[----:B------:R-:W-:-:S13]  /*13a50*/  ISETP.NE.AND P3, PT, R4, 0x3, PT ;  /* 0x000000030400780c */ /* 0x000fda0003f65270 */
[----:B------:R-:W-:Y:S05]  /*13a60*/  @!P3 BRA `(.L_x_107) ;  /* 0x000000000004b947 */ /* 0x000fea0003800000 */
[----:B------:R-:W-:Y:S01]  /*13a70*/  BPT.TRAP 0x1 ;  /* 0x000000040000795c */ /* 0x000fe20000300000 */
.L_x_107:
[----:B------:R-:W-:Y:S01]  /*13a80*/  LEA R4, R18, UR48, 0x3 ;  /* 0x0000003012047c11 */ /* 0x000fe2000f8e18ff */
[----:B------:R-:W-:Y:S01]  /*13a90*/  BSSY B1, `(.L_x_108) ;  /* 0x0000004000017945 */ /* 0x000fe20003800000 */
[----:B------:R-:W-:-:S04]  /*13aa0*/  SHF.L.U32 R5, R19, 0x1f, RZ ;  /* 0x0000001f13057819 */ /* 0x000fc800000006ff */
[----:B------:R-:W1:Y:S02]  /*13ab0*/  SYNCS.PHASECHK.TRANS64.TRYWAIT P2, [R4+URZ+0x60], R5 ;  /* 0x00006005040075a7 */ /* 0x000e64000804017f */
[----:B-1----:R-:W-:Y:S05]  /*13ac0*/  @!P2 BRA `(.L_x_109) ;  /* 0x0000023400dca947 */ /* 0x002fea0003800000 */
.L_x_1141:
[----:B------:R-:W-:Y:S05]  /*13ad0*/  BSYNC B1 ;  /* 0x0000000000017941 */ /* 0x000fea0003800000 */
.L_x_108:
[----:B------:R-:W-:Y:S04]  /*13ae0*/  BSSY B1, `(.L_x_110) ;  /* 0x0000016000017945 */ /* 0x000fe80003800000 */
[----:B------:R-:W-:Y:S05]  /*13af0*/  @P1 BRA `(.L_x_111) ;  /* 0x0000000000501947 */ /* 0x000fea0003800000 */
[----:B------:R-:W-:Y:S01]  /*13b00*/  LEA R0, R18, R17, 0xc ;  /* 0x0000001112007211 */ /* 0x000fe200078e60ff */
[----:B------:R-:W3:Y:S04]  /*13b10*/  S2R R8, SR_TID.X ;  /* 0x0000000000087919 */ /* 0x000ee80000002100 */
[----:B------:R-:W-:Y:S04]  /*13b20*/  LDS.U16 R3, [R0+UR48+0x200] ;  /* 0x0002003000037984 */ /* 0x000fe80008000400 */
[----:B------:R-:W4:Y:S04]  /*13b30*/  LDS.U16 R7, [R0+UR48+0x100] ;  /* 0x0001003000077984 */ /* 0x000f280008000400 */
[----:B------:R-:W-:Y:S01]  /*13b40*/  LDS.U16 R6, [R0+UR48+0x108] ;  /* 0x0001083000067984 */ /* 0x000fe20008000400 */
[----:B---3--:R-:W-:-:S04]  /*13b50*/  SHF.R.U32.HI R8, RZ, 0x4, R8 ;  /* 0x00000004ff087819 */ /* 0x008fc80000011608 */
[----:B------:R-:W-:Y:S02]  /*13b60*/  LOP3.LUT P2, RZ, R8, 0x1, RZ, 0xc0, !PT ;  /* 0x0000000108ff7812 */ /* 0x000fe4000784c0ff */
[----:B------:R-:W-:-:S04]  /*13b70*/  MOV R8, 0x8 ;  /* 0x0000000800087802 */ /* 0x000fc80000000f00 */
[----:B------:R-:W-:Y:S02]  /*13b80*/  SEL R8, R8, 0xfffffff8, !P2 ;  /* 0xfffffff808087807 */ /* 0x000fe40005000000 */
[----:B----4-:R-:W-:Y:S02]  /*13b90*/  PRMT R7, R7, 0x5410, R3 ;  /* 0x0000541007077816 */ /* 0x010fe40000000003 */
[----:B------:R3:W4:Y:S02]  /*13ba0*/  LDS.U16 R3, [R0+UR48+0x208] ;  /* 0x0002083000037984 */ /* 0x0007240008000400 */
[----:B---3--:R-:W-:-:S04]  /*13bb0*/  IADD3 R0, R0, UR48, RZ ;  /* 0x0000003000007c10 */ /* 0x008fc8000fffe0ff */
[----:B------:R-:W-:-:S05]  /*13bc0*/  LEA R0, R8, R0, 0x1 ;  /* 0x0000000008007211 */ /* 0x000fca00078e08ff */
[----:B-1----:R-:W-:Y:S01]  /*13bd0*/  LDS.U16 R5, [R0+0x200] ;  /* 0x0002000000057984 */ /* 0x002fe20000000400 */
[----:B----4-:R-:W-:-:S03]  /*13be0*/  PRMT R6, R6, 0x5410, R3 ;  /* 0x0000541006067816 */ /* 0x010fc60000000003 */
[----:B------:R-:W1:Y:S02]  /*13bf0*/  LDS.U16 R3, [R0+0x100] ;  /* 0x0001000000037984 */ /* 0x000e640000000400 */
[----:B-1----:R-:W-:Y:S02]  /*13c00*/  PRMT R3, R3, 0x5410, R5 ;  /* 0x0000541003037816 */ /* 0x002fe40000000005 */
[----:B------:R-:W-:Y:S04]  /*13c10*/  LDS.U16 R5, [R0+0x208] ;  /* 0x0002080000057984 */ /* 0x000fe80000000400 */
[----:B------:R-:W1:Y:S02]  /*13c20*/  LDS.U16 R0, [R0+0x108] ;  /* 0x0001080000007984 */ /* 0x000e640000000400 */
[----:B-1----:R-:W-:-:S07]  /*13c30*/  PRMT R0, R0, 0x5410, R5 ;  /* 0x0000541000007816 */ /* 0x002fce0000000005 */
.L_x_111:
[----:B------:R-:W-:Y:S05]  /*13c40*/  BSYNC B1 ;  /* 0x0000000000017941 */ /* 0x000fea0003800000 */
.L_x_110:
[----:B------:R-:W-:Y:S01]  /*13c50*/  @!PT LDS RZ, [RZ] ;  /* 0x00000000fffff984 */ /* 0x000fe20000000800 */
[----:B------:R-:W-:Y:S01]  /*13c60*/  @!PT LDS RZ, [RZ] ;  /* 0x00000000fffff984 */ /* 0x000fe20000000800 */
[----:B------:R-:W-:Y:S01]  /*13c70*/  @!PT LDS RZ, [RZ] ;  /* 0x00000000fffff984 */ /* 0x000fe20000000800 */
[----:B------:R-:W-:Y:S01]  /*13c80*/  @!PT LDS RZ, [RZ] ;  /* 0x00000000fffff984 */ /* 0x000fe20000000800 */
[----:B------:R3:W-:Y:S06]  /*13c90*/  MEMBAR.ALL.CTA ;  /* 0x0000000000007992 */ /* 0x0007ec0000008000 */
[----:B---3--:R-:W3:Y:S01]  /*13ca0*/  FENCE.VIEW.ASYNC.S ;  /* 0x00000000000073c6 */ /* 0x008ee20000000000 */
[----:B------:R-:W-:Y:S05]  /*13cb0*/  @!P3 BRA `(.L_x_112) ;  /* 0x000000000004b947 */ /* 0x000fea0003800000 */
[----:B------:R-:W-:Y:S01]  /*13cc0*/  BPT.TRAP 0x1 ;  /* 0x000000040000795c */ /* 0x000fe20000300000 */
.L_x_112:
[----:B-1----:R-:W1:Y:S01]  /*13cd0*/  S2R R5, SR_CgaCtaId ;  /* 0x0000000000057919 */ /* 0x002e620000008800 */
[----:B------:R-:W-:Y:S02]  /*13ce0*/  IADD3 R4, R4, 0x80, RZ ;  /* 0x0000008004047810 */ /* 0x000fe40007ffe0ff */
[----:B------:R-:W-:-:S04]  /*13cf0*/  IADD3 R18, R18, 0x1, RZ ;  /* 0x0000000112127810 */ /* 0x000fc80007ffe0ff */
[----:B------:R-:W-:-:S04]  /*13d00*/  ISETP.NE.AND P2, PT, R18, 0x4, PT ;  /* 0x000000041200780c */ /* 0x000fc80003f45270 */
[----:B------:R-:W-:Y:S02]  /*13d10*/  SEL R18, R18, RZ, P2 ;  /* 0x000000ff12127207 */ /* 0x000fe40001000000 */
[----:B-1----:R-:W-:-:S04]  /*13d20*/  PRMT R4, R5, 0x654, R4 ;  /* 0x0000065405047816 */ /* 0x002fc80000000004 */
[----:B---3--:R1:W-:Y:S02]  /*13d30*/  SYNCS.ARRIVE.TRANS64.RED.A1T0 RZ, [R4+URZ], RZ ;  /* 0x000000ff04ff79a7 */ /* 0x0083e4000810043f */
[----:B-1----:R-:W-:-:S04]  /*13d40*/  SEL R4, RZ, 0x1, P2 ;  /* 0x00000001ff047807 */ /* 0x002fc80001000000 */
[----:B------:R-:W-:-:S07]  /*13d50*/  LOP3.LUT R19, R19, R4, RZ, 0x3c, !PT ;  /* 0x0000000413137212 */ /* 0x000fce00078e3cff */
.L_x_106:
[----:B------:R-:W-:Y:S05]  /*13d60*/  BSYNC B0 ;  /* 0x0000000000007941 */ /* 0x000fea0003800000 */
.L_x_105:
[----:B---3--:R-:W3:Y:S04]  /*13d70*/  LDL.LU R4, [R1+0x2a0] ;  /* 0x0002a00001047983 */ /* 0x008ee80000300800 */
[----:B------:R-:W4:Y:S04]  /*13d80*/  LDL.LU R11, [R1+0x2a4] ;  /* 0x0002a400010b7983 */ /* 0x000f280000300800 */
[----:B------:R-:W5:Y:S04]  /*13d90*/  LDL.LU R10, [R1+0x2a8] ;  /* 0x0002a800010a7983 */ /* 0x000f680000300800 */
[----:B------:R-:W2:Y:S04]  /*13da0*/  LDL.LU R13, [R1+0x2ac] ;  /* 0x0002ac00010d7983 */ /* 0x000ea80000300800 */
[----:B------:R-:W2:Y:S04]  /*13db0*/  LDL.LU R12, [R1+0x2b0] ;  /* 0x0002b000010c7983 */ /* 0x000ea80000300800 */
[----:B------:R-:W2:Y:S04]  /*13dc0*/  LDL.LU R15, [R1+0x2b4] ;  /* 0x0002b400010f7983 */ /* 0x000ea80000300800 */
[----:B------:R-:W2:Y:S01]  /*13dd0*/  LDL.LU R14, [R1+0x2b8] ;  /* 0x0002b800010e7983 */ /* 0x000ea20000300800 */
[----:B------:R-:W-:-:S03]  /*13de0*/  F2FP.F16.E4M3.UNPACK_B R5, R7 ;  /* 0x00000007ff05723e */ /* 0x000fc600020006ff */
        /* <DEDUP_REMOVED lines=8> */
[----:B------:R-:W2:Y:S01]  /*13e70*/  LDL.LU R23, [R1+0x2dc] ;  /* 0x0002dc0001177983 */ /* 0x000ea20000300800 */
[----:B------:R-:W-:-:S02]  /*13e80*/  HADD2.F32 R8, -RZ, R5.H0_H0 ;  /* 0x20000005ff087230 */ /* 0x000fc40000004100 */
[----:B------:R-:W-:Y:S01]  /*13e90*/  HADD2.F32 R5, -RZ, R5.H1_H1 ;  /* 0x30000005ff057230 */ /* 0x000fe20000004100 */
[----:B------:R-:W-:Y:S02]  /*13ea0*/  MOV R35, 0x3bbb989d ;  /* 0x3bbb989d00237802 */ /* 0x000fe40000000f00 */
[----:B------:R-:W-:Y:S01]  /*13eb0*/  MOV R36, 0x437c0000 ;  /* 0x437c000000247802 */ /* 0x000fe20000000f00 */
[----:B---3--:R-:W-:-:S04]  /*13ec0*/  FMUL R4, R16, R4 ;  /* 0x0000000410047220 */ /* 0x008fc80000400000 */
[----:B------:R-:W-:Y:S01]  /*13ed0*/  FFMA R4, R2, R8, R4 ;  /* 0x0000000802047223 */ /* 0x000fe20000000004 */
[----:B----4-:R-:W-:-:S04]  /*13ee0*/  FMUL R8, R16, R11 ;  /* 0x0000000b10087220 */ /* 0x010fc80000400000 */
[----:B------:R-:W-:Y:S01]  /*13ef0*/  FFMA R8, R2, R5, R8 ;  /* 0x0000000502087223 */ /* 0x000fe20000000008 */
[----:B------:R-:W-:Y:S01]  /*13f00*/  F2FP.F16.E4M3.UNPACK_B R5, R7.H1 ;  /* 0x00000007ff05723e */ /* 0x000fe200030006ff */
[----:B-----5:R-:W-:-:S04]  /*13f10*/  FMUL R10, R16, R10 ;  /* 0x0000000a100a7220 */ /* 0x020fc80000400000 */
[--C-:B------:R-:W-:Y:S02]  /*13f20*/  HADD2.F32 R11, -RZ, R5.reuse.H0_H0 ;  /* 0x20000005ff0b7230 */ /* 0x100fe40000004100 */
[----:B------:R-:W-:-:S03]  /*13f30*/  HADD2.F32 R5, -RZ, R5.H1_H1 ;  /* 0x30000005ff057230 */ /* 0x000fc60000004100 */
[----:B------:R-:W-:Y:S01]  /*13f40*/  FFMA R10, R2, R11, R10 ;  /* 0x0000000b020a7223 */ /* 0x000fe2000000000a */
[----:B--2---:R-:W-:-:S04]  /*13f50*/  FMUL R11, R16, R13 ;  /* 0x0000000d100b7220 */ /* 0x004fc80000400000 */
[----:B------:R-:W-:Y:S01]  /*13f60*/  FFMA R11, R2, R5, R11 ;  /* 0x00000005020b7223 */ /* 0x000fe2000000000b */
[----:B------:R-:W-:Y:S01]  /*13f70*/  F2FP.F16.E4M3.UNPACK_B R5, R6 ;  /* 0x00000006ff05723e */ /* 0x000fe200020006ff */
[----:B------:R-:W-:-:S04]  /*13f80*/  FMUL R12, R16, R12 ;  /* 0x0000000c100c7220 */ /* 0x000fc80000400000 */
[--C-:B------:R-:W-:Y:S02]  /*13f90*/  HADD2.F32 R13, -RZ, R5.reuse.H0_H0 ;  /* 0x20000005ff0d7230 */ /* 0x100fe40000004100 */
[----:B------:R-:W-:-:S03]  /*13fa0*/  HADD2.F32 R5, -RZ, R5.H1_H1 ;  /* 0x30000005ff057230 */ /* 0x000fc60000004100 */
[----:B------:R-:W-:Y:S01]  /*13fb0*/  FFMA R12, R2, R13, R12 ;  /* 0x0000000d020c7223 */ /* 0x000fe2000000000c */
[----:B------:R-:W-:-:S04]  /*13fc0*/  FMUL R13, R16, R15 ;  /* 0x0000000f100d7220 */ /* 0x000fc80000400000 */
[----:B------:R-:W-:Y:S01]  /*13fd0*/  FFMA R13, R2, R5, R13 ;  /* 0x00000005020d7223 */ /* 0x000fe2000000000d */
[----:B------:R-:W-:Y:S01]  /*13fe0*/  F2FP.F16.E4M3.UNPACK_B R5, R6.H1 ;  /* 0x00000006ff05723e */ /* 0x000fe200030006ff */
[----:B------:R-:W-:-:S04]  /*13ff0*/  FMUL R15, R16, R14 ;  /* 0x0000000e100f7220 */ /* 0x000fc80000400000 */
[--C-:B------:R-:W-:Y:S02]  /*14000*/  HADD2.F32 R14, -RZ, R5.reuse.H0_H0 ;  /* 0x20000005ff0e7230 */ /* 0x100fe40000004100 */
[----:B------:R-:W-:-:S03]  /*14010*/  HADD2.F32 R5, -RZ, R5.H1_H1 ;  /* 0x30000005ff057230 */ /* 0x000fc60000004100 */
[----:B------:R-:W-:Y:S01]  /*14020*/  FFMA R15, R2, R14, R15 ;  /* 0x0000000e020f7223 */ /* 0x000fe2000000000f */
[----:B------:R-:W-:-:S04]  /*14030*/  FMUL R14, R16, R21 ;  /* 0x00000015100e7220 */ /* 0x000fc80000400000 */
        /* <DEDUP_REMOVED lines=9> */
[C---:B------:R-:W-:Y:S01]  /*140d0*/  FMUL R30, R16.reuse, R22 ;  /* 0x00000016101e7220 */ /* 0x040fe20000400000 */
[----:B------:R-:W-:-:S03]  /*140e0*/  FMUL R29, R16, R27 ;  /* 0x0000001b101d7220 */ /* 0x000fc60000400000 */
[--C-:B------:R-:W-:Y:S02]  /*140f0*/  HADD2.F32 R22, -RZ, R5.reuse.H0_H0 ;  /* 0x20000005ff167230 */ /* 0x100fe40000004100 */
[----:B------:R-:W-:-:S05]  /*14100*/  HADD2.F32 R5, -RZ, R5.H1_H1 ;  /* 0x30000005ff057230 */ /* 0x000fca0000004100 */
[C---:B------:R-:W-:Y:S01]  /*14110*/  FFMA R29, R2.reuse, R5, R29 ;  /* 0x00000005021d7223 */ /* 0x040fe2000000001d */
[----:B------:R-:W-:Y:S01]  /*14120*/  F2FP.F16.E4M3.UNPACK_B R5, R0 ;  /* 0x00000000ff05723e */ /* 0x000fe200020006ff */
[----:B------:R-:W-:Y:S01]  /*14130*/  FFMA R30, R2, R22, R30 ;  /* 0x00000016021e7223 */ /* 0x000fe2000000001e */
[----:B------:R-:W-:-:S03]  /*14140*/  FMUL R31, R16, R25 ;  /* 0x00000019101f7220 */ /* 0x000fc60000400000 */
[--C-:B------:R-:W-:Y:S02]  /*14150*/  HADD2.F32 R22, -RZ, R5.reuse.H0_H0 ;  /* 0x20000005ff167230 */ /* 0x100fe40000004100 */
[----:B------:R-:W-:Y:S02]  /*14160*/  HADD2.F32 R5, -RZ, R5.H1_H1 ;  /* 0x30000005ff057230 */ /* 0x000fe40000004100 */
[----:B------:R-:W-:-:S03]  /*14170*/  FMUL R32, R16, R26 ;  /* 0x0000001a10207220 */ /* 0x000fc60000400000 */
[C---:B------:R-:W-:Y:S01]  /*14180*/  FFMA R31, R2.reuse, R5, R31 ;  /* 0x00000005021f7223 */ /* 0x040fe2000000001f */
[----:B------:R-:W-:Y:S01]  /*14190*/  F2FP.F16.E4M3.UNPACK_B R5, R0.H1 ;  /* 0x00000000ff05723e */ /* 0x000fe200030006ff */
[----:B------:R-:W-:Y:S01]  /*141a0*/  FFMA R32, R2, R22, R32 ;  /* 0x0000001602207223 */ /* 0x000fe20000000020 */
[----:B------:R-:W-:-:S03]  /*141b0*/  FMUL R33, R16, R23 ;  /* 0x0000001710217220 */ /* 0x000fc60000400000 */
[--C-:B------:R-:W-:Y:S02]  /*141c0*/  HADD2.F32 R22, -RZ, R5.reuse.H0_H0 ;  /* 0x20000005ff167230 */ /* 0x100fe40000004100 */
[----:B------:R-:W-:Y:S02]  /*141d0*/  HADD2.F32 R5, -RZ, R5.H1_H1 ;  /* 0x30000005ff057230 */ /* 0x000fe40000004100 */
[----:B------:R-:W-:-:S03]  /*141e0*/  FMUL R34, R16, R24 ;  /* 0x0000001810227220 */ /* 0x000fc60000400000 */
[----:B------:R-:W-:Y:S01]  /*141f0*/  FFMA R33, R2, R5, R33 ;  /* 0x0000000502217223 */ /* 0x000fe20000000021 */
[----:B------:R-:W-:Y:S01]  /*14200*/  FFMA.SAT R5, -R4, R35, 0.5 ;  /* 0x3f00000004057423 */ /* 0x000fe20000002123 */
[----:B------:R-:W-:-:S03]  /*14210*/  FFMA R34, R2, R22, R34 ;  /* 0x0000001602227223 */ /* 0x000fc60000000022 */
[----:B------:R-:W-:-:S04]  /*14220*/  FFMA.RM R5, R5, R36, 12582913 ;  /* 0x4b40000105057423 */ /* 0x000fc80000004024 */
[----:B------:R-:W-:-:S04]  /*14230*/  FADD R22, R5, -12583039 ;  /* 0xcb40007f05167421 */ /* 0x000fc80000000000 */
[----:B------:R-:W-:-:S04]  /*14240*/  FFMA R22, -R4, 1.4426950216293334961, -R22 ;  /* 0x3fb8aa3b04167823 */ /* 0x000fc80000000916 */
[----:B------:R-:W-:-:S06]  /*14250*/  FFMA R4, -R4, 1.925963033500011079e-08, R22 ;  /* 0x32a5706004047823 */ /* 0x000fcc0000000116 */
[----:B------:R-:W1:Y:S01]  /*14260*/  MUFU.EX2 R4, R4 ;  /* 0x0000000400047308 */ /* 0x000e620000000800 */
[----:B------:R-:W-:-:S05]  /*14270*/  SHF.L.U32 R5, R5, 0x17, RZ ;  /* 0x0000001705057819 */ /* 0x000fca00000006ff */
[----:B-1----:R-:W-:Y:S01]  /*14280*/  FFMA R5, R5, R4, 1 ;  /* 0x3f80000005057423 */ /* 0x002fe20000000004 */
[----:B------:R-:W-:-:S04]  /*14290*/  FFMA.SAT R4, -R8, R35, 0.5 ;  /* 0x3f00000008047423 */ /* 0x000fc80000002123 */
[----:B------:R-:W-:-:S04]  /*142a0*/  FFMA.RM R4, R4, R36, 12582913 ;  /* 0x4b40000104047423 */ /* 0x000fc80000004024 */
[----:B------:R-:W-:-:S04]  /*142b0*/  FADD R22, R4, -12583039 ;  /* 0xcb40007f04167421 */ /* 0x000fc80000000000 */
[----:B------:R-:W-:-:S04]  /*142c0*/  FFMA R22, -R8, 1.4426950216293334961, -R22 ;  /* 0x3fb8aa3b08167823 */ /* 0x000fc80000000916 */
[----:B------:R-:W-:-:S06]  /*142d0*/  FFMA R8, -R8, 1.925963033500011079e-08, R22 ;  /* 0x32a5706008087823 */ /* 0x000fcc0000000116 */
[----:B------:R-:W1:Y:S01]  /*142e0*/  MUFU.EX2 R8, R8 ;  /* 0x0000000800087308 */ /* 0x000e620000000800 */
[----:B------:R-:W-:Y:S01]  /*142f0*/  SHF.L.U32 R28, R4, 0x17, RZ ;  /* 0x00000017041c7819 */ /* 0x000fe200000006ff */
[----:B------:R-:W-:-:S04]  /*14300*/  FFMA.SAT R4, -R10, R35, 0.5 ;  /* 0x3f0000000a047423 */ /* 0x000fc80000002123 */
[----:B------:R-:W-:-:S05]  /*14310*/  FFMA.RM R4, R4, R36, 12582913 ;  /* 0x4b40000104047423 */ /* 0x000fca0000004024 */
[----:B------:R-:W-:Y:S01]  /*14320*/  SHF.L.U32 R27, R4, 0x17, RZ ;  /* 0x00000017041b7819 */ /* 0x000fe200000006ff */
[----:B-1----:R-:W-:Y:S01]  /*14330*/  FFMA R28, R28, R8, 1 ;  /* 0x3f8000001c1c7423 */ /* 0x002fe20000000008 */
[----:B------:R-:W-:Y:S01]  /*14340*/  FADD R8, R4, -12583039 ;  /* 0xcb40007f04087421 */ /* 0x000fe20000000000 */
[----:B------:R-:W-:-:S03]  /*14350*/  FFMA.SAT R4, -R11, R35, 0.5 ;  /* 0x3f0000000b047423 */ /* 0x000fc60000002123 */
[----:B------:R-:W-:Y:S01]  /*14360*/  FFMA R8, -R10, 1.4426950216293334961, -R8 ;  /* 0x3fb8aa3b0a087823 */ /* 0x000fe20000000908 */
[----:B------:R-:W-:-:S03]  /*14370*/  FFMA.RM R4, R4, R36, 12582913 ;  /* 0x4b40000104047423 */ /* 0x000fc60000004024 */
[----:B------:R-:W-:Y:S01]  /*14380*/  FFMA R10, -R10, 1.925963033500011079e-08, R8 ;  /* 0x32a570600a0a7823 */ /* 0x000fe20000000108 */
        /* <DEDUP_REMOVED lines=9> */
[----:B------:R-:W-:Y:S02]  /*14420*/  FFMA R8, -R12, 1.4426950216293334961, -R8 ;  /* 0x3fb8aa3b0c087823 */ /* 0x000fe40000000908 */
[----:B------:R-:W-:Y:S02]  /*14430*/  FFMA.RM R4, R4, R36, 12582913 ;  /* 0x4b40000104047423 */ /* 0x000fe40000004024 */
[----:B------:R-:W-:Y:S02]  /*14440*/  FFMA R12, -R12, 1.925963033500011079e-08, R8 ;  /* 0x32a570600c0c7823 */ /* 0x000fe40000000108 */
[C---:B------:R-:W-:Y:S01]  /*14450*/  FADD R8, R4.reuse, -12583039 ;  /* 0xcb40007f04087421 */ /* 0x040fe20000000000 */
[----:B------:R-:W-:Y:S01]  /*14460*/  SHF.L.U32 R24, R4, 0x17, RZ ;  /* 0x0000001704187819 */ /* 0x000fe200000006ff */
[----:B------:R-:W-:Y:S02]  /*14470*/  FFMA.SAT R4, -R15, R35, 0.5 ;  /* 0x3f0000000f047423 */ /* 0x000fe40000002123 */
[----:B------:R-:W-:-:S02]  /*14480*/  FFMA R8, -R13, 1.4426950216293334961, -R8 ;  /* 0x3fb8aa3b0d087823 */ /* 0x000fc40000000908 */
[-C--:B------:R-:W-:Y:S02]  /*14490*/  FFMA.RM R4, R4, R36.reuse, 12582913 ;  /* 0x4b40000104047423 */ /* 0x080fe40000004024 */
[----:B------:R-:W-:Y:S02]  /*144a0*/  FFMA R13, -R13, 1.925963033500011079e-08, R8 ;  /* 0x32a570600d0d7823 */ /* 0x000fe40000000108 */
[C---:B------:R-:W-:Y:S01]  /*144b0*/  FADD R8, R4.reuse, -12583039 ;  /* 0xcb40007f04087421 */ /* 0x040fe20000000000 */
[----:B------:R-:W-:Y:S01]  /*144c0*/  SHF.L.U32 R23, R4, 0x17, RZ ;  /* 0x0000001704177819 */ /* 0x000fe200000006ff */
[----:B------:R-:W-:Y:S02]  /*144d0*/  FFMA.SAT R4, -R14, R35, 0.5 ;  /* 0x3f0000000e047423 */ /* 0x000fe40000002123 */
[----:B------:R-:W-:Y:S02]  /*144e0*/  FFMA R8, -R15, 1.4426950216293334961, -R8 ;  /* 0x3fb8aa3b0f087823 */ /* 0x000fe40000000908 */
[----:B------:R-:W-:-:S02]  /*144f0*/  FFMA.RM R4, R4, R36, 12582913 ;  /* 0x4b40000104047423 */ /* 0x000fc40000004024 */
[----:B------:R-:W-:Y:S02]  /*14500*/  FFMA R15, -R15, 1.925963033500011079e-08, R8 ;  /* 0x32a570600f0f7823 */ /* 0x000fe40000000108 */
[C---:B------:R-:W-:Y:S01]  /*14510*/  FADD R8, R4.reuse, -12583039 ;  /* 0xcb40007f04087421 */ /* 0x040fe20000000000 */
[----:B------:R-:W-:Y:S01]  /*14520*/  SHF.L.U32 R22, R4, 0x17, RZ ;  /* 0x0000001704167819 */ /* 0x000fe200000006ff */
[----:B------:R-:W-:Y:S02]  /*14530*/  FFMA.SAT R4, -R21, R35, 0.5 ;  /* 0x3f00000015047423 */ /* 0x000fe40000002123 */
[----:B------:R-:W-:Y:S02]  /*14540*/  FFMA R8, -R14, 1.4426950216293334961, -R8 ;  /* 0x3fb8aa3b0e087823 */ /* 0x000fe40000000908 */
[----:B------:R-:W-:Y:S02]  /*14550*/  FFMA.RM R4, R4, R36, 12582913 ;  /* 0x4b40000104047423 */ /* 0x000fe40000004024 */
[----:B------:R-:W-:-:S02]  /*14560*/  FFMA R14, -R14, 1.925963033500011079e-08, R8 ;  /* 0x32a570600e0e7823 */ /* 0x000fc40000000108 */
[----:B------:R-:W-:-:S04]  /*14570*/  FADD R8, R4, -12583039 ;  /* 0xcb40007f04087421 */ /* 0x000fc80000000000 */
[----:B------:R-:W-:-:S04]  /*14580*/  FFMA R8, -R21, 1.4426950216293334961, -R8 ;  /* 0x3fb8aa3b15087823 */ /* 0x000fc80000000908 */
[----:B------:R-:W-:-:S04]  /*14590*/  FFMA R21, -R21, 1.925963033500011079e-08, R8 ;  /* 0x32a5706015157823 */ /* 0x000fc80000000108 */
[----:B------:R1:W2:Y:S02]  /*145a0*/  MUFU.EX2 R8, R21 ;  /* 0x0000001500087308 */ /* 0x0002a40000000800 */
[----:B-1----:R-:W-:Y:S01]  /*145b0*/  SHF.L.U32 R21, R4, 0x17, RZ ;  /* 0x0000001704157819 */ /* 0x002fe200000006ff */
[----:B------:R-:W-:-:S04]  /*145c0*/  FFMA.SAT R4, -R20, R35, 0.5 ;  /* 0x3f00000014047423 */ /* 0x000fc80000002123 */
[----:B------:R-:W-:Y:S01]  /*145d0*/  FFMA.RM R4, R4, R36, 12582913 ;  /* 0x4b40000104047423 */ /* 0x000fe20000004024 */
[----:B--2---:R-:W-:-:S03]  /*145e0*/  FFMA R21, R21, R8, 1 ;  /* 0x3f80000015157423 */ /* 0x004fc60000000008 */
[----:B------:R-:W-:-:S04]  /*145f0*/  FADD R8, R4, -12583039 ;  /* 0xcb40007f04087421 */ /* 0x000fc80000000000 */
[----:B------:R-:W-:-:S04]  /*14600*/  FFMA R8, -R20, 1.4426950216293334961, -R8 ;  /* 0x3fb8aa3b14087823 */ /* 0x000fc80000000908 */
[----:B------:R-:W-:Y:S01]  /*14610*/  FFMA R20, -R20, 1.925963033500011079e-08, R8 ;  /* 0x32a5706014147823 */ /* 0x000fe20000000108 */
[----:B------:R-:W1:Y:S08]  /*14620*/  MUFU.EX2 R15, R15 ;  /* 0x0000000f000f7308 */ /* 0x000e700000000800 */
[----:B------:R2:W3:Y:S02]  /*14630*/  MUFU.EX2 R8, R20 ;  /* 0x0000001400087308 */ /* 0x0004e40000000800 */
[----:B--2---:R-:W-:Y:S01]  /*14640*/  SHF.L.U32 R20, R4, 0x17, RZ ;  /* 0x0000001704147819 */ /* 0x004fe200000006ff */
[----:B------:R-:W-:-:S05]  /*14650*/  FFMA.SAT R4, -R30, R35, 0.5 ;  /* 0x3f0000001e047423 */ /* 0x000fca0000002123 */
[----:B------:R-:W2:Y:S01]  /*14660*/  MUFU.EX2 R14, R14 ;  /* 0x0000000e000e7308 */ /* 0x000ea20000000800 */
[----:B------:R-:W-:Y:S01]  /*14670*/  FFMA.RM R4, R4, R36, 12582913 ;  /* 0x4b40000104047423 */ /* 0x000fe20000004024 */
[----:B-1----:R-:W-:Y:S01]  /*14680*/  FFMA R23, R23, R15, 1 ;  /* 0x3f80000017177423 */ /* 0x002fe2000000000f */
[----:B---3--:R-:W-:Y:S02]  /*14690*/  FFMA R20, R20, R8, 1 ;  /* 0x3f80000014147423 */ /* 0x008fe40000000008 */
[C---:B------:R-:W-:Y:S01]  /*146a0*/  FADD R8, R4.reuse, -12583039 ;  /* 0xcb40007f04087421 */ /* 0x040fe20000000000 */
[----:B------:R-:W-:Y:S01]  /*146b0*/  SHF.L.U32 R15, R4, 0x17, RZ ;  /* 0x00000017040f7819 */ /* 0x000fe200000006ff */
[----:B------:R-:W-:Y:S01]  /*146c0*/  FFMA.SAT R4, -R29, R35, 0.5 ;  /* 0x3f0000001d047423 */ /* 0x000fe20000002123 */
[----:B------:R-:W1:Y:S01]  /*146d0*/  MUFU.EX2 R13, R13 ;  /* 0x0000000d000d7308 */ /* 0x000e620000000800 */
[----:B------:R-:W-:Y:S02]  /*146e0*/  FFMA R8, -R30, 1.4426950216293334961, -R8 ;  /* 0x3fb8aa3b1e087823 */ /* 0x000fe40000000908 */
[----:B------:R-:W-:-:S02]  /*146f0*/  FFMA.RM R4, R4, R36, 12582913 ;  /* 0x4b40000104047423 */ /* 0x000fc40000004024 */
[----:B------:R-:W-:Y:S01]  /*14700*/  FFMA R30, -R30, 1.925963033500011079e-08, R8 ;  /* 0x32a570601e1e7823 */ /* 0x000fe20000000108 */
[----:B--2---:R-:W-:Y:S01]  /*14710*/  FFMA R22, R22, R14, 1 ;  /* 0x3f80000016167423 */ /* 0x004fe2000000000e */
[C---:B------:R-:W-:Y:S01]  /*14720*/  FADD R8, R4.reuse, -12583039 ;  /* 0xcb40007f04087421 */ /* 0x040fe20000000000 */
[----:B------:R-:W-:Y:S01]  /*14730*/  SHF.L.U32 R14, R4, 0x17, RZ ;  /* 0x00000017040e7819 */ /* 0x000fe200000006ff */
[----:B------:R-:W-:Y:S02]  /*14740*/  FFMA.SAT R4, -R32, R35, 0.5 ;  /* 0x3f00000020047423 */ /* 0x000fe40000002123 */
[C---:B------:R-:W-:Y:S02]  /*14750*/  FFMA R8, -R29.reuse, 1.4426950216293334961, -R8 ;  /* 0x3fb8aa3b1d087823 */ /* 0x040fe40000000908 */
[----:B------:R-:W-:Y:S01]  /*14760*/  FFMA.RM R4, R4, R36, 12582913 ;  /* 0x4b40000104047423 */ /* 0x000fe20000004024 */
[----:B------:R-:W2:Y:S01]  /*14770*/  MUFU.EX2 R12, R12 ;  /* 0x0000000c000c7308 */ /* 0x000ea20000000800 */
[----:B------:R-:W-:Y:S01]  /*14780*/  FFMA R29, -R29, 1.925963033500011079e-08, R8 ;  /* 0x32a570601d1d7823 */ /* 0x000fe20000000108 */
[----:B-1----:R-:W-:Y:S01]  /*14790*/  FFMA R24, R24, R13, 1 ;  /* 0x3f80000018187423 */ /* 0x002fe2000000000d */
[C---:B------:R-:W-:Y:S01]  /*147a0*/  FADD R8, R4.reuse, -12583039 ;  /* 0xcb40007f04087421 */ /* 0x040fe20000000000 */
[----:B------:R-:W-:Y:S01]  /*147b0*/  SHF.L.U32 R13, R4, 0x17, RZ ;  /* 0x00000017040d7819 */ /* 0x000fe200000006ff */
[----:B------:R-:W-:-:S02]  /*147c0*/  FFMA.SAT R4, -R31, R35, 0.5 ;  /* 0x3f0000001f047423 */ /* 0x000fc40000002123 */
[----:B------:R-:W-:Y:S02]  /*147d0*/  FFMA R8, -R32, 1.4426950216293334961, -R8 ;  /* 0x3fb8aa3b20087823 */ /* 0x000fe40000000908 */
[----:B------:R-:W-:Y:S01]  /*147e0*/  FFMA.RM R4, R4, R36, 12582913 ;  /* 0x4b40000104047423 */ /* 0x000fe20000004024 */
[----:B------:R-:W1:Y:S01]  /*147f0*/  MUFU.EX2 R10, R10 ;  /* 0x0000000a000a7308 */ /* 0x000e620000000800 */
[----:B------:R-:W-:Y:S02]  /*14800*/  FFMA R32, -R32, 1.925963033500011079e-08, R8 ;  /* 0x32a5706020207823 */ /* 0x000fe40000000108 */
[----:B------:R-:W-:-:S05]  /*14810*/  FADD R8, R4, -12583039 ;  /* 0xcb40007f04087421 */ /* 0x000fca0000000000 */
[----:B------:R-:W3:Y:S01]  /*14820*/  MUFU.EX2 R11, R11 ;  /* 0x0000000b000b7308 */ /* 0x000ee20000000800 */
[----:B------:R-:W-:Y:S01]  /*14830*/  FFMA R8, -R31, 1.4426950216293334961, -R8 ;  /* 0x3fb8aa3b1f087823 */ /* 0x000fe20000000908 */
[----:B--2---:R-:W-:Y:S01]  /*14840*/  FFMA R25, R25, R12, 1 ;  /* 0x3f80000019197423 */ /* 0x004fe2000000000c */
[----:B------:R-:W-:Y:S01]  /*14850*/  SHF.L.U32 R12, R4, 0x17, RZ ;  /* 0x00000017040c7819 */ /* 0x000fe200000006ff */
[-C--:B------:R-:W-:Y:S01]  /*14860*/  FFMA.SAT R4, -R34, R35.reuse, 0.5 ;  /* 0x3f00000022047423 */ /* 0x080fe20000002123 */
[----:B------:R-:W-:Y:S01]  /*14870*/  FFMA R31, -R31, 1.925963033500011079e-08, R8 ;  /* 0x32a570601f1f7823 */ /* 0x000fe20000000108 */
[----:B------:R-:W-:Y:S02]  /*14880*/  FFMA.SAT R8, -R33, R35, 0.5 ;  /* 0x3f00000021087423 */ /* 0x000fe40000002123 */
[-C--:B------:R-:W-:Y:S02]  /*14890*/  FFMA.RM R4, R4, R36.reuse, 12582913 ;  /* 0x4b40000104047423 */ /* 0x080fe40000004024 */
[----:B------:R-:W-:Y:S01]  /*148a0*/  FFMA.RM R8, R8, R36, 12582913 ;  /* 0x4b40000108087423 */ /* 0x000fe20000004024 */
[----:B-1----:R-:W-:Y:S01]  /*148b0*/  FFMA R27, R27, R10, 1 ;  /* 0x3f8000001b1b7423 */ /* 0x002fe2000000000a */
[----:B------:R-:W-:Y:S01]  /*148c0*/  FADD R10, R4, -12583039 ;  /* 0xcb40007f040a7421 */ /* 0x000fe20000000000 */
[----:B---3--:R-:W-:Y:S01]  /*148d0*/  FFMA R26, R26, R11, 1 ;  /* 0x3f8000001a1a7423 */ /* 0x008fe2000000000b */
[----:B------:R-:W-:Y:S01]  /*148e0*/  SHF.L.U32 R11, R4, 0x17, RZ ;  /* 0x00000017040b7819 */ /* 0x000fe200000006ff */
[----:B------:R-:W-:Y:S01]  /*148f0*/  FADD R4, R8, -12583039 ;  /* 0xcb40007f08047421 */ /* 0x000fe20000000000 */
[----:B------:R-:W-:-:S03]  /*14900*/  FFMA R10, -R34, 1.4426950216293334961, -R10 ;  /* 0x3fb8aa3b220a7823 */ /* 0x000fc6000000090a */
[----:B------:R-:W-:Y:S01]  /*14910*/  FFMA R4, -R33, 1.4426950216293334961, -R4 ;  /* 0x3fb8aa3b21047823 */ /* 0x000fe20000000904 */
[----:B------:R-:W-:-:S03]  /*14920*/  FFMA R34, -R34, 1.925963033500011079e-08, R10 ;  /* 0x32a5706022227823 */ /* 0x000fc6000000010a */
[----:B------:R-:W-:Y:S01]  /*14930*/  FFMA R33, -R33, 1.925963033500011079e-08, R4 ;  /* 0x32a5706021217823 */ /* 0x000fe20000000104 */
[----:B------:R-:W-:Y:S01]  /*14940*/  IADD3 R4, R5, 0x1800000, RZ ;  /* 0x0180000005047810 */ /* 0x000fe20007ffe0ff */
[----:B------:R-:W1:Y:S03]  /*14950*/  MUFU.EX2 R30, R30 ;  /* 0x0000001e001e7308 */ /* 0x000e660000000800 */
[----:B------:R-:W-:-:S05]  /*14960*/  LOP3.LUT R4, R4, 0x7f800000, RZ, 0xc0, !PT ;  /* 0x7f80000004047812 */ /* 0x000fca00078ec0ff */
[----:B------:R-:W2:Y:S01]  /*14970*/  MUFU.EX2 R29, R29 ;  /* 0x0000001d001d7308 */ /* 0x000ea20000000800 */
[----:B------:R-:W-:-:S07]  /*14980*/  ISETP.GT.U32.AND P2, PT, R4, 0x1ffffff, PT ;  /* 0x01ffffff0400780c */ /* 0x000fce0003f44070 */
[----:B------:R-:W3:Y:S08]  /*14990*/  MUFU.EX2 R32, R32 ;  /* 0x0000002000207308 */ /* 0x000ef00000000800 */
[----:B------:R-:W4:Y:S08]  /*149a0*/  MUFU.EX2 R31, R31 ;  /* 0x0000001f001f7308 */ /* 0x000f300000000800 */
[----:B------:R-:W5:Y:S08]  /*149b0*/  MUFU.EX2 R34, R34 ;  /* 0x0000002200227308 */ /* 0x000f700000000800 */
[----:B------:R-:W5:Y:S01]  /*149c0*/  MUFU.EX2 R33, R33 ;  /* 0x0000002100217308 */ /* 0x000f620000000800 */
[----:B------:R-:W-:Y:S01]  /*149d0*/  SHF.L.U32 R10, R8, 0x17, RZ ;  /* 0x00000017080a7819 */ /* 0x000fe200000006ff */
[----:B------:R-:W-:Y:S01]  /*149e0*/  BSSY B1, `(.L_x_113) ;  /* 0x0000010000017945 */ /* 0x000fe20003800000 */
[----:B-1----:R-:W-:Y:S01]  /*149f0*/  FFMA R15, R15, R30, 1 ;  /* 0x3f8000000f0f7423 */ /* 0x002fe2000000001e */
[----:B--2---:R-:W-:Y:S01]  /*14a00*/  FFMA R14, R14, R29, 1 ;  /* 0x3f8000000e0e7423 */ /* 0x004fe2000000001d */
[----:B---3--:R-:W-:Y:S01]  /*14a10*/  FFMA R13, R13, R32, 1 ;  /* 0x3f8000000d0d7423 */ /* 0x008fe20000000020 */
[----:B----4-:R-:W-:Y:S01]  /*14a20*/  FFMA R12, R12, R31, 1 ;  /* 0x3f8000000c0c7423 */ /* 0x010fe2000000001f */
[----:B-----5:R-:W-:Y:S01]  /*14a30*/  FFMA R11, R11, R34, 1 ;  /* 0x3f8000000b0b7423 */ /* 0x020fe20000000022 */
[----:B------:R-:W-:Y:S01]  /*14a40*/  FFMA R10, R10, R33, 1 ;  /* 0x3f8000000a0a7423 */ /* 0x000fe20000000021 */
[----:B------:R-:W-:Y:S06]  /*14a50*/  @P2 BRA `(.L_x_114) ;  /* 0x0000000000102947 */ /* 0x000fec0003800000 */
[----:B------:R-:W-:-:S07]  /*14a60*/  MOV R4, 0x14a80 ;  /* 0x00014a8000047802 */ /* 0x000fce0000000f00 */
[----:B------:R-:W-:Y:S05]  /*14a70*/  CALL.REL.NOINC `($__internal_0_$__cuda_sm20_rcp_rn_f32_slowpath) ;  /* 0x0000023400a87944 */ /* 0x000fea0003c00000 */
[----:B------:R-:W-:Y:S01]  /*14a80*/  MOV R29, R8 ;  /* 0x00000008001d7202 */ /* 0x000fe20000000f00 */
[----:B------:R-:W-:Y:S06]  /*14a90*/  BRA `(.L_x_115) ;  /* 0x0000000000107947 */ /* 0x000fec0003800000 */
.L_x_114:
[----:B------:R-:W1:Y:S02]  /*14aa0*/  MUFU.RCP R29, R5 ;  /* 0x00000005001d7308 */ /* 0x000e640000001000 */
[----:B-1----:R-:W-:-:S04]  /*14ab0*/  FFMA R5, R5, R29, -1 ;  /* 0xbf80000005057423 */ /* 0x002fc8000000001d */
[----:B------:R-:W-:-:S04]  /*14ac0*/  FADD.FTZ R5, -R5, -RZ ;  /* 0x800000ff05057221 */ /* 0x000fc80000010100 */
[----:B------:R-:W-:-:S07]  /*14ad0*/  FFMA R29, R29, R5, R29 ;  /* 0x000000051d1d7223 */ /* 0x000fce000000001d */
.L_x_115:
[----:B------:R-:W-:Y:S05]  /*14ae0*/  BSYNC B1 ;  /* 0x0000000000017941 */ /* 0x000fea0003800000 */
.L_x_113:
[----:B------:R-:W-:Y:S01]  /*14af0*/  IADD3 R4, R28, 0x1800000, RZ ;  /* 0x018000001c047810 */ /* 0x000fe20007ffe0ff */
[----:B------:R-:W-:Y:S03]  /*14b00*/  BSSY B1, `(.L_x_116) ;  /* 0x000000d000017945 */ /* 0x000fe60003800000 */
[----:B------:R-:W-:-:S04]  /*14b10*/  LOP3.LUT R4, R4, 0x7f800000, RZ, 0xc0, !PT ;  /* 0x7f80000004047812 */ /* 0x000fc800078ec0ff */
[----:B------:R-:W-:-:S13]  /*14b20*/  ISETP.GT.U32.AND P2, PT, R4, 0x1ffffff, PT ;  /* 0x01ffffff0400780c */ /* 0x000fda0003f44070 */
[----:B------:R-:W-:Y:S05]  /*14b30*/  @P2 BRA `(.L_x_117) ;  /* 0x0000000000142947 */ /* 0x000fea0003800000 */
[----:B------:R-:W-:Y:S02]  /*14b40*/  MOV R5, R28 ;  /* 0x0000001c00057202 */ /* 0x000fe40000000f00 */
[----:B------:R-:W-:-:S07]  /*14b50*/  MOV R4, 0x14b70 ;  /* 0x00014b7000047802 */ /* 0x000fce0000000f00 */
[----:B------:R-:W-:Y:S05]  /*14b60*/  CALL.REL.NOINC `($__internal_0_$__cuda_sm20_rcp_rn_f32_slowpath) ;  /* 0x00000234006c7944 */ /* 0x000fea0003c00000 */
[----:B------:R-:W-:Y:S01]  /*14b70*/  MOV R28, R8 ;  /* 0x00000008001c7202 */ /* 0x000fe20000000f00 */
[----:B------:R-:W-:Y:S06]  /*14b80*/  BRA `(.L_x_118) ;  /* 0x0000000000107947 */ /* 0x000fec0003800000 */
.L_x_117:
[----:B------:R-:W1:Y:S02]  /*14b90*/  MUFU.RCP R4, R28 ;  /* 0x0000001c00047308 */ /* 0x000e640000001000 */
[----:B-1----:R-:W-:-:S04]  /*14ba0*/  FFMA R28, R28, R4, -1 ;  /* 0xbf8000001c1c7423 */ /* 0x002fc80000000004 */
[----:B------:R-:W-:-:S04]  /*14bb0*/  FADD.FTZ R28, -R28, -RZ ;  /* 0x800000ff1c1c7221 */ /* 0x000fc80000010100 */
[----:B------:R-:W-:-:S07]  /*14bc0*/  FFMA R28, R4, R28, R4 ;  /* 0x0000001c041c7223 */ /* 0x000fce0000000004 */
.L_x_118:
[----:B------:R-:W-:Y:S05]  /*14bd0*/  BSYNC B1 ;  /* 0x0000000000017941 */ /* 0x000fea0003800000 */
.L_x_116:
        /* <DEDUP_REMOVED lines=10> */
.L_x_120:
[----:B------:R-:W1:Y:S02]  /*14c80*/  MUFU.RCP R4, R27 ;  /* 0x0000001b00047308 */ /* 0x000e640000001000 */
[----:B-1----:R-:W-:-:S04]  /*14c90*/  FFMA R27, R27, R4, -1 ;  /* 0xbf8000001b1b7423 */ /* 0x002fc80000000004 */
[----:B------:R-:W-:-:S04]  /*14ca0*/  FADD.FTZ R27, -R27, -RZ ;  /* 0x800000ff1b1b7221 */ /* 0x000fc80000010100 */
[----:B------:R-:W-:-:S07]  /*14cb0*/  FFMA R27, R4, R27, R4 ;  /* 0x0000001b041b7223 */ /* 0x000fce0000000004 */
.L_x_121:
[----:B------:R-:W-:Y:S05]  /*14cc0*/  BSYNC B1 ;  /* 0x0000000000017941 */ /* 0x000fea0003800000 */
.L_x_119:
        /* <DEDUP_REMOVED lines=10> */
.L_x_123:
[----:B------:R-:W1:Y:S02]  /*14d70*/  MUFU.RCP R4, R26 ;  /* 0x0000001a00047308 */ /* 0x000e640000001000 */
[----:B-1----:R-:W-:-:S04]  /*14d80*/  FFMA R26, R26, R4, -1 ;  /* 0xbf8000001a1a7423 */ /* 0x002fc80000000004 */
[----:B------:R-:W-:-:S04]  /*14d90*/  FADD.FTZ R26, -R26, -RZ ;  /* 0x800000ff1a1a7221 */ /* 0x000fc80000010100 */
[----:B------:R-:W-:-:S07]  /*14da0*/  FFMA R26, R4, R26, R4 ;  /* 0x0000001a041a7223 */ /* 0x000fce0000000004 */
.L_x_124:
[----:B------:R-:W-:Y:S05]  /*14db0*/  BSYNC B1 ;  /* 0x0000000000017941 */ /* 0x000fea0003800000 */
.L_x_122:
        /* <DEDUP_REMOVED lines=10> */
.L_x_126:
[----:B------:R-:W1:Y:S02]  /*14e60*/  MUFU.RCP R4, R25 ;  /* 0x0000001900047308 */ /* 0x000e640000001000 */
[----:B-1----:R-:W-:-:S04]  /*14e70*/  FFMA R25, R25, R4, -1 ;  /* 0xbf80000019197423 */ /* 0x002fc80000000004 */
[----:B------:R-:W-:-:S04]  /*14e80*/  FADD.FTZ R25, -R25, -RZ ;  /* 0x800000ff19197221 */ /* 0x000fc80000010100 */
[----:B------:R-:W-:-:S07]  /*14e90*/  FFMA R25, R4, R25, R4 ;  /* 0x0000001904197223 */ /* 0x000fce0000000004 */
.L_x_127:
[----:B------:R-:W-:Y:S05]  /*14ea0*/  BSYNC B1 ;  /* 0x0000000000017941 */ /* 0x000fea0003800000 */
.L_x_125:
        /* <DEDUP_REMOVED lines=10> */
.L_x_129:
[----:B------:R-:W1:Y:S02]  /*14f50*/  MUFU.RCP R4, R24 ;  /* 0x0000001800047308 */ /* 0x000e640000001000 */
[----:B-1----:R-:W-:-:S04]  /*14f60*/  FFMA R24, R24, R4, -1 ;  /* 0xbf80000018187423 */ /* 0x002fc80000000004 */
[----:B------:R-:W-:-:S04]  /*14f70*/  FADD.FTZ R24, -R24, -RZ ;  /* 0x800000ff18187221 */ /* 0x000fc80000010100 */
[----:B------:R-:W-:-:S07]  /*14f80*/  FFMA R24, R4, R24, R4 ;  /* 0x0000001804187223 */ /* 0x000fce0000000004 */
.L_x_130:
[----:B------:R-:W-:Y:S05]  /*14f90*/  BSYNC B1 ;  /* 0x0000000000017941 */ /* 0x000fea0003800000 */
.L_x_128:
        /* <DEDUP_REMOVED lines=10> */
.L_x_132:
[----:B------:R-:W1:Y:S02]  /*15040*/  MUFU.RCP R4, R23 ;  /* 0x0000001700047308 */ /* 0x000e640000001000 */
[----:B-1----:R-:W-:-:S04]  /*15050*/  FFMA R23, R23, R4, -1 ;  /* 0xbf80000017177423 */ /* 0x002fc80000000004 */
[----:B------:R-:W-:-:S04]  /*15060*/  FADD.FTZ R23, -R23, -RZ ;  /* 0x800000ff17177221 */ /* 0x000fc80000010100 */
[----:B------:R-:W-:-:S07]  /*15070*/  FFMA R23, R4, R23, R4 ;  /* 0x0000001704177223 */ /* 0x000fce0000000004 */
.L_x_133:
[----:B------:R-:W-:Y:S05]  /*15080*/  BSYNC B1 ;  /* 0x0000000000017941 */ /* 0x000fea0003800000 */
.L_x_131:
        /* <DEDUP_REMOVED lines=10> */
.L_x_135:
[----:B------:R-:W1:Y:S02]  /*15130*/  MUFU.RCP R4, R22 ;  /* 0x0000001600047308 */ /* 0x000e640000001000 */
[----:B-1----:R-:W-:-:S04]  /*15140*/  FFMA R22, R22, R4, -1 ;  /* 0xbf80000016167423 */ /* 0x002fc80000000004 */
[----:B------:R-:W-:-:S04]  /*15150*/  FADD.FTZ R22, -R22, -RZ ;  /* 0x800000ff16167221 */ /* 0x000fc80000010100 */
[----:B------:R-:W-:-:S07]  /*15160*/  FFMA R22, R4, R22, R4 ;  /* 0x0000001604167223 */ /* 0x000fce0000000004 */
.L_x_136:
[----:B------:R-:W-:Y:S05]  /*15170*/  BSYNC B1 ;  /* 0x0000000000017941 */ /* 0x000fea0003800000 */
.L_x_134:
        /* <DEDUP_REMOVED lines=10> */
.L_x_138:
[----:B------:R-:W1:Y:S02]  /*15220*/  MUFU.RCP R4, R21 ;  /* 0x0000001500047308 */ /* 0x000e640000001000 */
[----:B-1----:R-:W-:-:S04]  /*15230*/  FFMA R21, R21, R4, -1 ;  /* 0xbf80000015157423 */ /* 0x002fc80000000004 */
[----:B------:R-:W-:-:S04]  /*15240*/  FADD.FTZ R21, -R21, -RZ ;  /* 0x800000ff15157221 */ /* 0x000fc80000010100 */
[----:B------:R-:W-:-:S07]  /*15250*/  FFMA R21, R4, R21, R4 ;  /* 0x0000001504157223 */ /* 0x000fce0000000004 */
.L_x_139:
[----:B------:R-:W-:Y:S05]  /*15260*/  BSYNC B1 ;  /* 0x0000000000017941 */ /* 0x000fea0003800000 */
.L_x_137:
        /* <DEDUP_REMOVED lines=10> */
.L_x_141:
[----:B------:R-:W1:Y:S02]  /*15310*/  MUFU.RCP R4, R20 ;  /* 0x0000001400047308 */ /* 0x000e640000001000 */
[----:B-1----:R-:W-:-:S04]  /*15320*/  FFMA R20, R20, R4, -1 ;  /* 0xbf80000014147423 */ /* 0x002fc80000000004 */
[----:B------:R-:W-:-:S04]  /*15330*/  FADD.FTZ R20, -R20, -RZ ;  /* 0x800000ff14147221 */ /* 0x000fc80000010100 */
[----:B------:R-:W-:-:S07]  /*15340*/  FFMA R20, R4, R20, R4 ;  /* 0x0000001404147223 */ /* 0x000fce0000000004 */
.L_x_142:
[----:B------:R-:W-:Y:S05]  /*15350*/  BSYNC B1 ;  /* 0x0000000000017941 */ /* 0x000fea0003800000 */
.L_x_140:
        /* <DEDUP_REMOVED lines=10> */
.L_x_144:
[----:B------:R-:W1:Y:S02]  /*15400*/  MUFU.RCP R4, R15 ;  /* 0x0000000f00047308 */ /* 0x000e640000001000 */
[----:B-1----:R-:W-:-:S04]  /*15410*/  FFMA R15, R15, R4, -1 ;  /* 0xbf8000000f0f7423 */ /* 0x002fc80000000004 */
[----:B------:R-:W-:-:S04]  /*15420*/  FADD.FTZ R15, -R15, -RZ ;  /* 0x800000ff0f0f7221 */ /* 0x000fc80000010100 */
[----:B------:R-:W-:-:S07]  /*15430*/  FFMA R15, R4, R15, R4 ;  /* 0x0000000f040f7223 */ /* 0x000fce0000000004 */
.L_x_145:
[----:B------:R-:W-:Y:S05]  /*15440*/  BSYNC B1 ;  /* 0x0000000000017941 */ /* 0x000fea0003800000 */
.L_x_143:
        /* <DEDUP_REMOVED lines=10> */
.L_x_147:
[----:B------:R-:W1:Y:S02]  /*154f0*/  MUFU.RCP R4, R14 ;  /* 0x0000000e00047308 */ /* 0x000e640000001000 */
[----:B-1----:R-:W-:-:S04]  /*15500*/  FFMA R14, R14, R4, -1 ;  /* 0xbf8000000e0e7423 */ /* 0x002fc80000000004 */
[----:B------:R-:W-:-:S04]  /*15510*/  FADD.FTZ R14, -R14, -RZ ;  /* 0x800000ff0e0e7221 */ /* 0x000fc80000010100 */
[----:B------:R-:W-:-:S07]  /*15520*/  FFMA R14, R4, R14, R4 ;  /* 0x0000000e040e7223 */ /* 0x000fce0000000004 */
.L_x_148:
[----:B------:R-:W-:Y:S05]  /*15530*/  BSYNC B1 ;  /* 0x0000000000017941 */ /* 0x000fea0003800000 */
.L_x_146:
        /* <DEDUP_REMOVED lines=10> */
.L_x_150:
[----:B------:R-:W1:Y:S02]  /*155e0*/  MUFU.RCP R4, R13 ;  /* 0x0000000d00047308 */ /* 0x000e640000001000 */
[----:B-1----:R-:W-:-:S04]  /*155f0*/  FFMA R13, R13, R4, -1 ;  /* 0xbf8000000d0d7423 */ /* 0x002fc80000000004 */
[----:B------:R-:W-:-:S04]  /*15600*/  FADD.FTZ R13, -R13, -RZ ;  /* 0x800000ff0d0d7221 */ /* 0x000fc80000010100 */
[----:B------:R-:W-:-:S07]  /*15610*/  FFMA R13, R4, R13, R4 ;  /* 0x0000000d040d7223 */ /* 0x000fce0000000004 */
.L_x_151:
[----:B------:R-:W-:Y:S05]  /*15620*/  BSYNC B1 ;  /* 0x0000000000017941 */ /* 0x000fea0003800000 */
.L_x_149:
        /* <DEDUP_REMOVED lines=10> */
.L_x_153:
[----:B------:R-:W1:Y:S02]  /*156d0*/  MUFU.RCP R4, R12 ;  /* 0x0000000c00047308 */ /* 0x000e640000001000 */
[----:B-1----:R-:W-:-:S04]  /*156e0*/  FFMA R12, R12, R4, -1 ;  /* 0xbf8000000c0c7423 */ /* 0x002fc80000000004 */
[----:B------:R-:W-:-:S04]  /*156f0*/  FADD.FTZ R12, -R12, -RZ ;  /* 0x800000ff0c0c7221 */ /* 0x000fc80000010100 */
[----:B------:R-:W-:-:S07]  /*15700*/  FFMA R12, R4, R12, R4 ;  /* 0x0000000c040c7223 */ /* 0x000fce0000000004 */
.L_x_154:
[----:B------:R-:W-:Y:S05]  /*15710*/  BSYNC B1 ;  /* 0x0000000000017941 */ /* 0x000fea0003800000 */
.L_x_152:
        /* <DEDUP_REMOVED lines=10> */
.L_x_156:
[----:B------:R-:W1:Y:S02]  /*157c0*/  MUFU.RCP R4, R11 ;  /* 0x0000000b00047308 */ /* 0x000e640000001000 */
[----:B-1----:R-:W-:-:S04]  /*157d0*/  FFMA R11, R11, R4, -1 ;  /* 0xbf8000000b0b7423 */ /* 0x002fc80000000004 */
[----:B------:R-:W-:-:S04]  /*157e0*/  FADD.FTZ R11, -R11, -RZ ;  /* 0x800000ff0b0b7221 */ /* 0x000fc80000010100 */
[----:B------:R-:W-:-:S07]  /*157f0*/  FFMA R11, R4, R11, R4 ;  /* 0x0000000b040b7223 */ /* 0x000fce0000000004 */
.L_x_157:
[----:B------:R-:W-:Y:S05]  /*15800*/  BSYNC B1 ;  /* 0x0000000000017941 */ /* 0x000fea0003800000 */
.L_x_155:
        /* <DEDUP_REMOVED lines=10> */
.L_x_159:
[----:B------:R-:W1:Y:S02]  /*158b0*/  MUFU.RCP R4, R10 ;  /* 0x0000000a00047308 */ /* 0x000e640000001000 */
[----:B-1----:R-:W-:-:S04]  /*158c0*/  FFMA R10, R10, R4, -1 ;  /* 0xbf8000000a0a7423 */ /* 0x002fc80000000004 */
[----:B------:R-:W-:-:S04]  /*158d0*/  FADD.FTZ R10, -R10, -RZ ;  /* 0x800000ff0a0a7221 */ /* 0x000fc80000010100 */
[----:B------:R-:W-:-:S07]  /*158e0*/  FFMA R4, R4, R10, R4 ;  /* 0x0000000a04047223 */ /* 0x000fce0000000004 */
.L_x_160:
[----:B------:R-:W-:Y:S05]  /*158f0*/  BSYNC B1 ;  /* 0x0000000000017941 */ /* 0x000fea0003800000 */
.L_x_158:
[----:B------:R-:W-:Y:S02]  /*15900*/  F2FP.SATFINITE.E4M3.F32.PACK_AB_MERGE_C R28, R28, R29, RZ ;  /* 0x0000001d1c1c723e */ /* 0x000fe400048070ff */
[----:B------:R-:W-:Y:S02]  /*15910*/  F2FP.SATFINITE.E4M3.F32.PACK_AB_MERGE_C R26, R26, R27, RZ ;  /* 0x0000001b1a1a723e */ /* 0x000fe400048070ff */
[----:B------:R-:W-:Y:S02]  /*15920*/  F2FP.SATFINITE.E4M3.F32.PACK_AB_MERGE_C R24, R24, R25, RZ ;  /* 0x000000191818723e */ /* 0x000fe400048070ff */
[----:B------:R-:W-:Y:S02]  /*15930*/  F2FP.SATFINITE.E4M3.F32.PACK_AB_MERGE_C R22, R22, R23, RZ ;  /* 0x000000171616723e */ /* 0x000fe400048070ff */
[----:B------:R-:W-:Y:S02]  /*15940*/  F2FP.SATFINITE.E4M3.F32.PACK_AB_MERGE_C R20, R20, R21, RZ ;  /* 0x000000151414723e */ /* 0x000fe400048070ff */
[----:B------:R-:W-:-:S02]  /*15950*/  F2FP.SATFINITE.E4M3.F32.PACK_AB_MERGE_C R14, R14, R15, RZ ;  /* 0x0000000f0e0e723e */ /* 0x000fc400048070ff */
[----:B------:R-:W-:Y:S02]  /*15960*/  F2FP.SATFINITE.E4M3.F32.PACK_AB_MERGE_C R12, R12, R13, RZ ;  /* 0x0000000d0c0c723e */ /* 0x000fe400048070ff */
[----:B------:R-:W-:Y:S01]  /*15970*/  F2FP.SATFINITE.E4M3.F32.PACK_AB_MERGE_C R4, R4, R11, RZ ;  /* 0x0000000b0404723e */ /* 0x000fe200048070ff */
[----:B------:R-:W-:Y:S06]  /*15980*/  @P5 BRA `(.L_x_161) ;  /* 0x0000000000045947 */ /* 0x000fec0003800000 */
[----:B------:R-:W-:-:S04]  /*15990*/  DEPBAR.LE SB0, 0x1 ;  /* 0x000080400000791a */ /* 0x000fc80000000000 */
.L_x_161:
[----:B------:R-:W-:Y:S05]  /*159a0*/  WARPSYNC.ALL ;  /* 0x0000000000007948 */ /* 0x000fea0003800000 */
[----:B------:R-:W-:Y:S06]  /*159b0*/  BAR.SYNC.DEFER_BLOCKING 0x1, 0x100 ;  /* 0x0044000000007b1d */ /* 0x000fec0000010000 */
[----:B------:R-:W-:Y:S01]  /*159c0*/  BSSY B0, `(.L_x_162) ;  /* 0x0000019000007945 */ /* 0x000fe20003800000 */
[----:B------:R1:W-:Y:S04]  /*159d0*/  STS.U16 [R17+UR48+0x5100], R28 ;  /* 0x0051001c11007988 */ /* 0x0003e80008000430 */
[----:B------:R1:W-:Y:S04]  /*159e0*/  STS.U16 [R17+UR48+0x5200], R26 ;  /* 0x0052001a11007988 */ /* 0x0003e80008000430 */
[----:B------:R1:W-:Y:S04]  /*159f0*/  STS.U16 [R17+UR48+0x5108], R24 ;  /* 0x0051081811007988 */ /* 0x0003e80008000430 */
[----:B------:R1:W-:Y:S04]  /*15a00*/  STS.U16 [R17+UR48+0x5208], R22 ;  /* 0x0052081611007988 */ /* 0x0003e80008000430 */
        /* <DEDUP_REMOVED lines=9> */
[----:B--2---:R-:W2:Y:S02]  /*15aa0*/  FENCE.VIEW.ASYNC.S ;  /* 0x00000000000073c6 */ /* 0x004ea40000000000 */
[----:B--2---:R-:W-:Y:S06]  /*15ab0*/  BAR.SYNC.DEFER_BLOCKING 0x1, 0x100 ;  /* 0x0044000000007b1d */ /* 0x004fec0000010000 */
[----:B-1----:R-:W-:Y:S05]  /*15ac0*/  @P5 BRA `(.L_x_163) ;  /* 0x0000000000205947 */ /* 0x002fea0003800000 */
[----:B------:R-:W-:Y:S02]  /*15ad0*/  UIADD3 UR8, UP0, UR58, 0x4f0, URZ ;  /* 0x000004f03a087890 */ /* 0x000fe4000ff1e03f */
[----:B------:R-:W-:Y:S02]  /*15ae0*/  UIADD3 UR6, UR42, 0x80, URZ ;  /* 0x000000802a067890 */ /* 0x000fe4000fffe03f */
[----:B------:R-:W-:Y:S02]  /*15af0*/  UIADD3 UR4, UR48, 0x5100, URZ ;  /* 0x0000510030047890 */ /* 0x000fe4000fffe03f */
[----:B------:R-:W-:Y:S01]  /*15b00*/  UIADD3.X UR9, URZ, UR59, URZ, UP0, !UPT ;  /* 0x0000003b3f097290 */ /* 0x000fe200087fe43f */
[----:B------:R-:W-:Y:S01]  /*15b10*/  UMOV UR5, UR41 ;  /* 0x0000002900057c82 */ /* 0x000fe20008000000 */
[----:B------:R-:W-:-:S07]  /*15b20*/  UMOV UR7, UR43 ;  /* 0x0000002b00077c82 */ /* 0x000fce0008000000 */
[----:B------:R1:W-:Y:S02]  /*15b30*/  UTMASTG.3D [UR4], [UR8] ;  /* 0x00000004080073b5 */ /* 0x0003e40008010000 */
[----:B-1----:R0:W-:Y:S02]  /*15b40*/  UTMACMDFLUSH ;  /* 0x00000000000079b7 */ /* 0x0021e40000000000 */
.L_x_163:
[----:B------:R-:W-:Y:S05]  /*15b50*/  BSYNC B0 ;  /* 0x0000000000007941 */ /* 0x000fea0003800000 */
.L_x_162:
[----:B------:R-:W-:Y:S01]  /*15b60*/  BSSY B0, `(.L_x_164) ;  /* 0x0000038000007945 */ /* 0x000fe20003800000 */
[----:B------:R-:W-:Y:S02]  /*15b70*/  MOV R10, R18 ;  /* 0x00000012000a7202 */ /* 0x000fe40000000f00 */
[----:B------:R-:W-:Y:S01]  /*15b80*/  MOV R11, R19 ;  /* 0x00000013000b7202 */ /* 0x000fe20000000f00 */
[----:B------:R-:W-:Y:S06]  /*15b90*/  @P0 BRA `(.L_x_165) ;  /* 0x0000000000d00947 */ /* 0x000fec0003800000 */
[----:B------:R-:W-:-:S04]  /*15ba0*/  MOV R4, UR44 ;  /* 0x0000002c00047c02 */ /* 0x000fc80008000f00 */
[----:B------:R-:W-:-:S13]  /*15bb0*/  ISETP.NE.AND P3, PT, R4, 0x3, PT ;  /* 0x000000030400780c */ /* 0x000fda0003f65270 */
[----:B------:R-:W-:Y:S05]  /*15bc0*/  @!P3 BRA `(.L_x_166) ;  /* 0x000000000004b947 */ /* 0x000fea0003800000 */
[----:B------:R-:W-:Y:S01]  /*15bd0*/  BPT.TRAP 0x1 ;  /* 0x000000040000795c */ /* 0x000fe20000300000 */
.L_x_166:
[----:B------:R-:W-:Y:S01]  /*15be0*/  LEA R4, R18, UR48, 0x3 ;  /* 0x0000003012047c11 */ /* 0x000fe2000f8e18ff */
[----:B------:R-:W-:Y:S01]  /*15bf0*/  BSSY B1, `(.L_x_167) ;  /* 0x0000004000017945 */ /* 0x000fe20003800000 */
[----:B------:R-:W-:-:S04]  /*15c00*/  SHF.L.U32 R5, R19, 0x1f, RZ ;  /* 0x0000001f13057819 */ /* 0x000fc800000006ff */
[----:B------:R-:W1:Y:S02]  /*15c10*/  SYNCS.PHASECHK.TRANS64.TRYWAIT P2, [R4+URZ+0x60], R5 ;  /* 0x00006005040075a7 */ /* 0x000e64000804017f */
[----:B-1----:R-:W-:Y:S05]  /*15c20*/  @!P2 BRA `(.L_x_168) ;  /* 0x000002140098a947 */ /* 0x002fea0003800000 */
.L_x_1142:
[----:B------:R-:W-:Y:S05]  /*15c30*/  BSYNC B1 ;  /* 0x0000000000017941 */ /* 0x000fea0003800000 */
.L_x_167:
[----:B------:R-:W-:Y:S04]  /*15c40*/  BSSY B1, `(.L_x_169) ;  /* 0x0000016000017945 */ /* 0x000fe80003800000 */
[----:B------:R-:W-:Y:S05]  /*15c50*/  @P1 BRA `(.L_x_170) ;  /* 0x0000000000501947 */ /* 0x000fea0003800000 */
[----:B------:R-:W-:Y:S01]  /*15c60*/  LEA R0, R18, R17, 0xc ;  /* 0x0000001112007211 */ /* 0x000fe200078e60ff */
[----:B------:R-:W2:Y:S04]  /*15c70*/  S2R R8, SR_TID.X ;  /* 0x0000000000087919 */ /* 0x000ea80000002100 */
[----:B------:R-:W-:Y:S04]  /*15c80*/  LDS.U16 R7, [R0+UR48+0x200] ;  /* 0x0002003000077984 */ /* 0x000fe80008000400 */
[----:B------:R-:W3:Y:S04]  /*15c90*/  LDS.U16 R3, [R0+UR48+0x100] ;  /* 0x0001003000037984 */ /* 0x000ee80008000400 */
[----:B------:R-:W-:Y:S01]  /*15ca0*/  LDS.U16 R6, [R0+UR48+0x108] ;  /* 0x0001083000067984 */ /* 0x000fe20008000400 */
[----:B--2---:R-:W-:-:S04]  /*15cb0*/  SHF.R.U32.HI R8, RZ, 0x4, R8 ;  /* 0x00000004ff087819 */ /* 0x004fc80000011608 */
[----:B------:R-:W-:Y:S02]  /*15cc0*/  LOP3.LUT P2, RZ, R8, 0x1, RZ, 0xc0, !PT ;  /* 0x0000000108ff7812 */ /* 0x000fe4000784c0ff */
[----:B------:R-:W-:-:S04]  /*15cd0*/  MOV R8, 0x8 ;  /* 0x0000000800087802 */ /* 0x000fc80000000f00 */
[----:B------:R-:W-:Y:S02]  /*15ce0*/  SEL R8, R8, 0xfffffff8, !P2 ;  /* 0xfffffff808087807 */ /* 0x000fe40005000000 */
[----:B---3--:R-:W-:Y:S02]  /*15cf0*/  PRMT R7, R3, 0x5410, R7 ;  /* 0x0000541003077816 */ /* 0x008fe40000000007 */
[----:B------:R2:W3:Y:S02]  /*15d00*/  LDS.U16 R3, [R0+UR48+0x208] ;  /* 0x0002083000037984 */ /* 0x0004e40008000400 */
[----:B--2---:R-:W-:-:S04]  /*15d10*/  IADD3 R0, R0, UR48, RZ ;  /* 0x0000003000007c10 */ /* 0x004fc8000fffe0ff */
[----:B------:R-:W-:-:S05]  /*15d20*/  LEA R0, R8, R0, 0x1 ;  /* 0x0000000008007211 */ /* 0x000fca00078e08ff */
[----:B-1----:R-:W-:Y:S01]  /*15d30*/  LDS.U16 R5, [R0+0x200] ;  /* 0x0002000000057984 */ /* 0x002fe20000000400 */
[----:B---3--:R-:W-:-:S03]  /*15d40*/  PRMT R6, R6, 0x5410, R3 ;  /* 0x0000541006067816 */ /* 0x008fc60000000003 */
[----:B------:R-:W1:Y:S02]  /*15d50*/  LDS.U16 R3, [R0+0x100] ;  /* 0x0001000000037984 */ /* 0x000e640000000400 */
[----:B-1----:R-:W-:Y:S02]  /*15d60*/  PRMT R3, R3, 0x5410, R5 ;  /* 0x0000541003037816 */ /* 0x002fe40000000005 */
[----:B------:R-:W-:Y:S04]  /*15d70*/  LDS.U16 R5, [R0+0x208] ;  /* 0x0002080000057984 */ /* 0x000fe80000000400 */
[----:B------:R-:W1:Y:S02]  /*15d80*/  LDS.U16 R0, [R0+0x108] ;  /* 0x0001080000007984 */ /* 0x000e640000000400 */
[----:B-1----:R-:W-:-:S07]  /*15d90*/  PRMT R0, R0, 0x5410, R5 ;  /* 0x0000541000007816 */ /* 0x002fce0000000005 */
.L_x_170:
[----:B------:R-:W-:Y:S05]  /*15da0*/  BSYNC B1 ;  /* 0x0000000000017941 */ /* 0x000fea0003800000 */
.L_x_169:
[----:B------:R-:W-:Y:S01]  /*15db0*/  @!PT LDS RZ, [RZ] ;  /* 0x00000000fffff984 */ /* 0x000fe20000000800 */
[----:B------:R-:W-:Y:S01]  /*15dc0*/  @!PT LDS RZ, [RZ] ;  /* 0x00000000fffff984 */ /* 0x000fe20000000800 */
[----:B------:R-:W-:Y:S01]  /*15dd0*/  @!PT LDS RZ, [RZ] ;  /* 0x00000000fffff984 */ /* 0x000fe20000000800 */
[----:B------:R-:W-:Y:S01]  /*15de0*/  @!PT LDS RZ, [RZ] ;  /* 0x00000000fffff984 */ /* 0x000fe20000000800 */
[----:B------:R2:W-:Y:S06]  /*15df0*/  MEMBAR.ALL.CTA ;  /* 0x0000000000007992 */ /* 0x0005ec0000008000 */
[----:B--2---:R-:W2:Y:S01]  /*15e00*/  FENCE.VIEW.ASYNC.S ;  /* 0x00000000000073c6 */ /* 0x004ea20000000000 */
[----:B------:R-:W-:Y:S05]  /*15e10*/  @!P3 BRA `(.L_x_171) ;  /* 0x000000000004b947 */ /* 0x000fea0003800000 */
[----:B------:R-:W-:Y:S01]  /*15e20*/  BPT.TRAP 0x1 ;  /* 0x000000040000795c */ /* 0x000fe20000300000 */
.L_x_171:
[----:B-1----:R-:W1:Y:S01]  /*15e30*/  S2R R5, SR_CgaCtaId ;  /* 0x0000000000057919 */ /* 0x002e620000008800 */
[----:B------:R-:W-:Y:S02]  /*15e40*/  IADD3 R4, R4, 0x80, RZ ;  /* 0x0000008004047810 */ /* 0x000fe40007ffe0ff */
[----:B------:R-:W-:-:S04]  /*15e50*/  IADD3 R10, R18, 0x1, RZ ;  /* 0x00000001120a7810 */ /* 0x000fc80007ffe0ff */
[----:B------:R-:W-:-:S04]  /*15e60*/  ISETP.NE.AND P2, PT, R10, 0x4, PT ;  /* 0x000000040a00780c */ /* 0x000fc80003f45270 */
[----:B------:R-:W-:Y:S02]  /*15e70*/  SEL R11, RZ, 0x1, P2 ;  /* 0x00000001ff0b7807 */ /* 0x000fe40001000000 */
[----:B------:R-:W-:Y:S02]  /*15e80*/  SEL R10, R10, RZ, P2 ;  /* 0x000000ff0a0a7207 */ /* 0x000fe40001000000 */
[----:B------:R-:W-:Y:S02]  /*15e90*/  LOP3.LUT R11, R19, R11, RZ, 0x3c, !PT ;  /* 0x0000000b130b7212 */ /* 0x000fe400078e3cff */
[----:B------:R-:W-:Y:S02]  /*15ea0*/  MOV R18, R10 ;  /* 0x0000000a00127202 */ /* 0x000fe40000000f00 */
[----:B------:R-:W-:Y:S02]  /*15eb0*/  MOV R19, R11 ;  /* 0x0000000b00137202 */ /* 0x000fe40000000f00 */
[----:B-1----:R-:W-:-:S04]  /*15ec0*/  PRMT R4, R5, 0x654, R4 ;  /* 0x0000065405047816 */ /* 0x002fc80000000004 */
[----:B--2---:R1:W-:Y:S03]  /*15ed0*/  SYNCS.ARRIVE.TRANS64.RED.A1T0 RZ, [R4+URZ], RZ ;  /* 0x000000ff04ff79a7 */ /* 0x0043e6000810043f */
.L_x_165:
[----:B------:R-:W-:Y:S05]  /*15ee0*/  BSYNC B0 ;  /* 0x0000000000007941 */ /* 0x000fea0003800000 */
.L_x_164:
[----:B-1----:R-:W-:Y:S01]  /*15ef0*/  F2FP.F16.E4M3.UNPACK_B R4, R7 ;  /* 0x00000007ff04723e */ /* 0x002fe200020006ff */
[C---:B------:R-:W-:Y:S01]  /*15f00*/  FMUL R25, R16.reuse, R167 ;  /* 0x000000a710197220 */ /* 0x040fe20000400000 */
[C---:B------:R-:W-:Y:S01]  /*15f10*/  FMUL R26, R16.reuse, R166 ;  /* 0x000000a6101a7220 */ /* 0x040fe20000400000 */
[C---:B------:R-:W-:Y:S01]  /*15f20*/  FMUL R23, R16.reuse, R169 ;  /* 0x000000a910177220 */ /* 0x040fe20000400000 */
[C---:B------:R-:W-:Y:S01]  /*15f30*/  FMUL R24, R16.reuse, R168 ;  /* 0x000000a810187220 */ /* 0x040fe20000400000 */
[--C-:B------:R-:W-:Y:S02]  /*15f40*/  HADD2.F32 R5, -RZ, R4.reuse.H0_H0 ;  /* 0x20000004ff057230 */ /* 0x100fe40000004100 */
[C---:B------:R-:W-:Y:S01]  /*15f50*/  FMUL R21, R16.reuse, R171 ;  /* 0x000000ab10157220 */ /* 0x040fe20000400000 */
[----:B------:R-:W-:Y:S02]  /*15f60*/  HADD2.F32 R4, -RZ, R4.H1_H1 ;  /* 0x30000004ff047230 */ /* 0x000fe40000004100 */
[C---:B------:R-:W-:Y:S01]  /*15f70*/  FMUL R22, R16.reuse, R170 ;  /* 0x000000aa10167220 */ /* 0x040fe20000400000 */
[----:B------:R-:W-:Y:S01]  /*15f80*/  FMUL R15, R16, R173 ;  /* 0x000000ad100f7220 */ /* 0x000fe20000400000 */
[----:B------:R-:W-:Y:S01]  /*15f90*/  FFMA R26, R2, R5, R26 ;  /* 0x00000005021a7223 */ /* 0x000fe2000000001a */
[----:B------:R-:W-:Y:S01]  /*15fa0*/  FMUL R20, R16, R172 ;  /* 0x000000ac10147220 */ /* 0x000fe20000400000 */
[----:B------:R-:W-:Y:S01]  /*15fb0*/  FFMA R25, R2, R4, R25 ;  /* 0x0000000402197223 */ /* 0x000fe20000000019 */
[----:B------:R-:W-:Y:S01]  /*15fc0*/  F2FP.F16.E4M3.UNPACK_B R4, R7.H1 ;  /* 0x00000007ff04723e */ /* 0x000fe200030006ff */
[C---:B------:R-:W-:Y:S01]  /*15fd0*/  FMUL R13, R16.reuse, R175 ;  /* 0x000000af100d7220 */ /* 0x040fe20000400000 */
[C---:B------:R-:W-:Y:S01]  /*15fe0*/  FMUL R12, R16.reuse, R174 ;  /* 0x000000ae100c7220 */ /* 0x040fe20000400000 */
[C---:B------:R-:W-:Y:S01]  /*15ff0*/  FMUL R8, R16.reuse, R177 ;  /* 0x000000b110087220 */ /* 0x040fe20000400000 */
[----:B------:R-:W-:Y:S01]  /*16000*/  FMUL R14, R16, R176 ;  /* 0x000000b0100e7220 */ /* 0x000fe20000400000 */
[----:B------:R-:W-:-:S02]  /*16010*/  HADD2.F32 R5, -RZ, R4.H0_H0 ;  /* 0x20000004ff057230 */ /* 0x000fc40000004100 */
[C---:B------:R-:W-:Y:S01]  /*16020*/  FMUL R31, R16.reuse, R178 ;  /* 0x000000b2101f7220 */ /* 0x040fe20000400000 */
[----:B------:R-:W-:Y:S02]  /*16030*/  HADD2.F32 R4, -RZ, R4.H1_H1 ;  /* 0x30000004ff047230 */ /* 0x000fe40000004100 */
[----:B------:R-:W-:Y:S01]  /*16040*/  FMUL R32, R16, R181 ;  /* 0x000000b510207220 */ /* 0x000fe20000400000 */
[----:B------:R-:W-:Y:S01]  /*16050*/  MOV R34, 0x3bbb989d ;  /* 0x3bbb989d00227802 */ /* 0x000fe20000000f00 */
[C---:B------:R-:W-:Y:S01]  /*16060*/  FFMA R24, R2.reuse, R5, R24 ;  /* 0x0000000502187223 */ /* 0x040fe20000000018 */
[----:B------:R-:W-:Y:S01]  /*16070*/  MOV R35, 0x437c0000 ;  /* 0x437c000000237802 */ /* 0x000fe20000000f00 */
[----:B------:R-:W-:Y:S01]  /*16080*/  FFMA R23, R2, R4, R23 ;  /* 0x0000000402177223 */ /* 0x000fe20000000017 */
[----:B------:R-:W-:Y:S01]  /*16090*/  F2FP.F16.E4M3.UNPACK_B R4, R6 ;  /* 0x00000006ff04723e */ /* 0x000fe200020006ff */
[----:B------:R-:W-:Y:S01]  /*160a0*/  FMUL R33, R16, R180 ;  /* 0x000000b410217220 */ /* 0x000fe20000400000 */
[----:B------:R-:W-:Y:S03]  /*160b0*/  BSSY B1, `(.L_x_172) ;  /* 0x00000ab000017945 */ /* 0x000fe60003800000 */
[----:B------:R-:W-:-:S02]  /*160c0*/  HADD2.F32 R5, -RZ, R4.H0_H0 ;  /* 0x20000004ff057230 */ /* 0x000fc40000004100 */
        /* <DEDUP_REMOVED lines=19> */
[----:B------:R-:W-:-:S05]  /*16200*/  HADD2.F32 R5, -RZ, R4.H0_H0 ;  /* 0x20000004ff057230 */ /* 0x000fca0000004100 */
[----:B------:R-:W-:Y:S01]  /*16210*/  FFMA R31, R2, R5, R31 ;  /* 0x00000005021f7223 */ /* 0x000fe2000000001f */
[----:B------:R-:W-:Y:S02]  /*16220*/  HADD2.F32 R5, -RZ, R4.H1_H1 ;  /* 0x30000004ff057230 */ /* 0x000fe40000004100 */
[----:B------:R-:W-:-:S04]  /*16230*/  FMUL R4, R16, R179 ;  /* 0x000000b310047220 */ /* 0x000fc80000400000 */
        /* <DEDUP_REMOVED lines=106> */
[----:B------:R-:W-:Y:S01]  /*168e0*/  FFMA R31, -R31, 1.925963033500011079e-08, R20 ;  /* 0x32a570601f1f7823 */ /* 0x000fe20000000114 */
[----:B------:R-:W-:Y:S01]  /*168f0*/  SHF.L.U32 R20, R8, 0x17, RZ ;  /* 0x0000001708147819 */ /* 0x000fe200000006ff */
[----:B------:R-:W-:-:S04]  /*16900*/  FFMA.SAT R8, -R4, R34, 0.5 ;  /* 0x3f00000004087423 */ /* 0x000fc80000002122 */
[----:B------:R-:W-:Y:S01]  /*16910*/  FFMA.RM R8, R8, R35, 12582913 ;  /* 0x4b40000108087423 */ /* 0x000fe20000004023 */
[----:B------:R-:W1:Y:S03]  /*16920*/  MUFU.EX2 R31, R31 ;  /* 0x0000001f001f7308 */ /* 0x000e660000000800 */
[----:B------:R-:W-:-:S04]  /*16930*/  FADD R21, R8, -12583039 ;  /* 0xcb40007f08157421 */ /* 0x000fc80000000000 */
[----:B------:R-:W-:-:S04]  /*16940*/  FFMA R21, -R4, 1.4426950216293334961, -R21 ;  /* 0x3fb8aa3b04157823 */ /* 0x000fc80000000915 */
[----:B------:R-:W-:Y:S01]  /*16950*/  FFMA R4, -R4, 1.925963033500011079e-08, R21 ;  /* 0x32a5706004047823 */ /* 0x000fe20000000115 */
[----:B------:R-:W-:Y:S01]  /*16960*/  SHF.L.U32 R21, R8, 0x17, RZ ;  /* 0x0000001708157819 */ /* 0x000fe200000006ff */
[----:B------:R-:W-:-:S04]  /*16970*/  FFMA.SAT R8, -R32, R34, 0.5 ;  /* 0x3f00000020087423 */ /* 0x000fc80000002122 */
[----:B------:R-:W2:Y:S01]  /*16980*/  MUFU.EX2 R4, R4 ;  /* 0x0000000400047308 */ /* 0x000ea20000000800 */
[----:B------:R-:W-:Y:S01]  /*16990*/  FFMA.RM R8, R8, R35, 12582913 ;  /* 0x4b40000108087423 */ /* 0x000fe20000004023 */
[----:B-1----:R-:W-:-:S04]  /*169a0*/  FFMA R20, R20, R31, 1 ;  /* 0x3f80000014147423 */ /* 0x002fc8000000001f */
[----:B------:R-:W-:Y:S01]  /*169b0*/  SHF.L.U32 R23, R8, 0x17, RZ ;  /* 0x0000001708177819 */ /* 0x000fe200000006ff */
[----:B--2---:R-:W-:Y:S01]  /*169c0*/  FFMA R21, R21, R4, 1 ;  /* 0x3f80000015157423 */ /* 0x004fe20000000004 */
[----:B------:R-:W-:-:S04]  /*169d0*/  FFMA.SAT R4, -R33, R34, 0.5 ;  /* 0x3f00000021047423 */ /* 0x000fc80000002122 */
[----:B------:R-:W-:-:S04]  /*169e0*/  FFMA.RM R4, R4, R35, 12582913 ;  /* 0x4b40000104047423 */ /* 0x000fc80000004023 */
[----:B------:R-:W-:-:S04]  /*169f0*/  FADD R22, R4, -12583039 ;  /* 0xcb40007f04167421 */ /* 0x000fc80000000000 */
[----:B------:R-:W-:-:S04]  /*16a00*/  FFMA R22, -R33, 1.4426950216293334961, -R22 ;  /* 0x3fb8aa3b21167823 */ /* 0x000fc80000000916 */
[----:B------:R-:W-:Y:S01]  /*16a10*/  FFMA R33, -R33, 1.925963033500011079e-08, R22 ;  /* 0x32a5706021217823 */ /* 0x000fe20000000116 */
[----:B------:R-:W-:Y:S01]  /*16a20*/  SHF.L.U32 R22, R4, 0x17, RZ ;  /* 0x0000001704167819 */ /* 0x000fe200000006ff */
[----:B------:R-:W-:-:S04]  /*16a30*/  FADD R4, R8, -12583039 ;  /* 0xcb40007f08047421 */ /* 0x000fc80000000000 */
[C---:B------:R-:W-:Y:S01]  /*16a40*/  FFMA R4, -R32.reuse, 1.4426950216293334961, -R4 ;  /* 0x3fb8aa3b20047823 */ /* 0x040fe20000000904 */
[----:B------:R-:W1:Y:S03]  /*16a50*/  MUFU.EX2 R33, R33 ;  /* 0x0000002100217308 */ /* 0x000e660000000800 */
[----:B------:R-:W-:Y:S01]  /*16a60*/  FFMA R32, -R32, 1.925963033500011079e-08, R4 ;  /* 0x32a5706020207823 */ /* 0x000fe20000000104 */
[----:B------:R-:W-:-:S04]  /*16a70*/  IADD3 R4, R5, 0x1800000, RZ ;  /* 0x0180000005047810 */ /* 0x000fc80007ffe0ff */
[----:B------:R-:W-:Y:S01]  /*16a80*/  LOP3.LUT R4, R4, 0x7f800000, RZ, 0xc0, !PT ;  /* 0x7f80000004047812 */ /* 0x000fe200078ec0ff */
[----:B------:R-:W2:Y:S03]  /*16a90*/  MUFU.EX2 R32, R32 ;  /* 0x0000002000207308 */ /* 0x000ea60000000800 */
[----:B------:R-:W-:Y:S01]  /*16aa0*/  ISETP.GT.U32.AND P2, PT, R4, 0x1ffffff, PT ;  /* 0x01ffffff0400780c */ /* 0x000fe20003f44070 */
[----:B-1----:R-:W-:Y:S01]  /*16ab0*/  FFMA R22, R22, R33, 1 ;  /* 0x3f80000016167423 */ /* 0x002fe20000000021 */
[----:B--2---:R-:W-:-:S11]  /*16ac0*/  FFMA R23, R23, R32, 1 ;  /* 0x3f80000017177423 */ /* 0x004fd60000000020 */
[----:B------:R-:W-:Y:S05]  /*16ad0*/  @P2 BRA `(.L_x_173) ;  /* 0x0000000000102947 */ /* 0x000fea0003800000 */
[----:B------:R-:W-:-:S07]  /*16ae0*/  MOV R4, 0x16b00 ;  /* 0x00016b0000047802 */ /* 0x000fce0000000f00 */
[----:B------:R-:W-:Y:S05]  /*16af0*/  CALL.REL.NOINC `($__internal_0_$__cuda_sm20_rcp_rn_f32_slowpath) ;  /* 0x0000021400887944 */ /* 0x000fea0003c00000 */
[----:B------:R-:W-:Y:S01]  /*16b00*/  MOV R35, R8 ;  /* 0x0000000800237202 */ /* 0x000fe20000000f00 */
[----:B------:R-:W-:Y:S06]  /*16b10*/  BRA `(.L_x_174) ;  /* 0x0000000000107947 */ /* 0x000fec0003800000 */
.L_x_173:
[----:B------:R-:W1:Y:S02]  /*16b20*/  MUFU.RCP R35, R5 ;  /* 0x0000000500237308 */ /* 0x000e640000001000 */
[----:B-1----:R-:W-:-:S04]  /*16b30*/  FFMA R5, R5, R35, -1 ;  /* 0xbf80000005057423 */ /* 0x002fc80000000023 */
[----:B------:R-:W-:-:S04]  /*16b40*/  FADD.FTZ R5, -R5, -RZ ;  /* 0x800000ff05057221 */ /* 0x000fc80000010100 */
[----:B------:R-:W-:-:S07]  /*16b50*/  FFMA R35, R35, R5, R35 ;  /* 0x0000000523237223 */ /* 0x000fce0000000023 */
.L_x_174:
[----:B------:R-:W-:Y:S05]  /*16b60*/  BSYNC B1 ;  /* 0x0000000000017941 */ /* 0x000fea0003800000 */
.L_x_172:
        /* <DEDUP_REMOVED lines=10> */
.L_x_176:
[----:B------:R-:W1:Y:S02]  /*16c10*/  MUFU.RCP R34, R30 ;  /* 0x0000001e00227308 */ /* 0x000e640000001000 */
[----:B-1----:R-:W-:-:S04]  /*16c20*/  FFMA R30, R30, R34, -1 ;  /* 0xbf8000001e1e7423 */ /* 0x002fc80000000022 */
[----:B------:R-:W-:-:S04]  /*16c30*/  FADD.FTZ R30, -R30, -RZ ;  /* 0x800000ff1e1e7221 */ /* 0x000fc80000010100 */
[----:B------:R-:W-:-:S07]  /*16c40*/  FFMA R34, R34, R30, R34 ;  /* 0x0000001e22227223 */ /* 0x000fce0000000022 */
.L_x_177:
[----:B------:R-:W-:Y:S05]  /*16c50*/  BSYNC B1 ;  /* 0x0000000000017941 */ /* 0x000fea0003800000 */
.L_x_175:
        /* <DEDUP_REMOVED lines=10> */
.L_x_179:
[----:B------:R-:W1:Y:S02]  /*16d00*/  MUFU.RCP R33, R29 ;  /* 0x0000001d00217308 */ /* 0x000e640000001000 */
[----:B-1----:R-:W-:-:S04]  /*16d10*/  FFMA R29, R29, R33, -1 ;  /* 0xbf8000001d1d7423 */ /* 0x002fc80000000021 */
[----:B------:R-:W-:-:S04]  /*16d20*/  FADD.FTZ R29, -R29, -RZ ;  /* 0x800000ff1d1d7221 */ /* 0x000fc80000010100 */
[----:B------:R-:W-:-:S07]  /*16d30*/  FFMA R33, R33, R29, R33 ;  /* 0x0000001d21217223 */ /* 0x000fce0000000021 */
.L_x_180:
[----:B------:R-:W-:Y:S05]  /*16d40*/  BSYNC B1 ;  /* 0x0000000000017941 */ /* 0x000fea0003800000 */
.L_x_178:
        /* <DEDUP_REMOVED lines=10> */
.L_x_182:
[----:B------:R-:W1:Y:S02]  /*16df0*/  MUFU.RCP R32, R28 ;  /* 0x0000001c00207308 */ /* 0x000e640000001000 */
[----:B-1----:R-:W-:-:S04]  /*16e00*/  FFMA R28, R28, R32, -1 ;  /* 0xbf8000001c1c7423 */ /* 0x002fc80000000020 */
[----:B------:R-:W-:-:S04]  /*16e10*/  FADD.FTZ R28, -R28, -RZ ;  /* 0x800000ff1c1c7221 */ /* 0x000fc80000010100 */
[----:B------:R-:W-:-:S07]  /*16e20*/  FFMA R32, R32, R28, R32 ;  /* 0x0000001c20207223 */ /* 0x000fce0000000020 */
.L_x_183:
[----:B------:R-:W-:Y:S05]  /*16e30*/  BSYNC B1 ;  /* 0x0000000000017941 */ /* 0x000fea0003800000 */
.L_x_181:
        /* <DEDUP_REMOVED lines=10> */
.L_x_185:
[----:B------:R-:W1:Y:S02]  /*16ee0*/  MUFU.RCP R30, R27 ;  /* 0x0000001b001e7308 */ /* 0x000e640000001000 */
[----:B-1----:R-:W-:-:S04]  /*16ef0*/  FFMA R27, R27, R30, -1 ;  /* 0xbf8000001b1b7423 */ /* 0x002fc8000000001e */
[----:B------:R-:W-:-:S04]  /*16f00*/  FADD.FTZ R27, -R27, -RZ ;  /* 0x800000ff1b1b7221 */ /* 0x000fc80000010100 */
[----:B------:R-:W-:-:S07]  /*16f10*/  FFMA R30, R30, R27, R30 ;  /* 0x0000001b1e1e7223 */ /* 0x000fce000000001e */
.L_x_186:
[----:B------:R-:W-:Y:S05]  /*16f20*/  BSYNC B1 ;  /* 0x0000000000017941 */ /* 0x000fea0003800000 */
.L_x_184:
        /* <DEDUP_REMOVED lines=10> */
.L_x_188:
[----:B------:R-:W1:Y:S02]  /*16fd0*/  MUFU.RCP R29, R26 ;  /* 0x0000001a001d7308 */ /* 0x000e640000001000 */
[----:B-1----:R-:W-:-:S04]  /*16fe0*/  FFMA R26, R26, R29, -1 ;  /* 0xbf8000001a1a7423 */ /* 0x002fc8000000001d */
[----:B------:R-:W-:-:S04]  /*16ff0*/  FADD.FTZ R26, -R26, -RZ ;  /* 0x800000ff1a1a7221 */ /* 0x000fc80000010100 */
[----:B------:R-:W-:-:S07]  /*17000*/  FFMA R29, R29, R26, R29 ;  /* 0x0000001a1d1d7223 */ /* 0x000fce000000001d */
.L_x_189:
[----:B------:R-:W-:Y:S05]  /*17010*/  BSYNC B1 ;  /* 0x0000000000017941 */ /* 0x000fea0003800000 */
.L_x_187:
        /* <DEDUP_REMOVED lines=10> */
.L_x_191:
[----:B------:R-:W1:Y:S02]  /*170c0*/  MUFU.RCP R28, R25 ;  /* 0x00000019001c7308 */ /* 0x000e640000001000 */
[----:B-1----:R-:W-:-:S04]  /*170d0*/  FFMA R25, R25, R28, -1 ;  /* 0xbf80000019197423 */ /* 0x002fc8000000001c */
[----:B------:R-:W-:-:S04]  /*170e0*/  FADD.FTZ R25, -R25, -RZ ;  /* 0x800000ff19197221 */ /* 0x000fc80000010100 */
[----:B------:R-:W-:-:S07]  /*170f0*/  FFMA R28, R28, R25, R28 ;  /* 0x000000191c1c7223 */ /* 0x000fce000000001c */
.L_x_192:
[----:B------:R-:W-:Y:S05]  /*17100*/  BSYNC B1 ;  /* 0x0000000000017941 */ /* 0x000fea0003800000 */
.L_x_190:
        /* <DEDUP_REMOVED lines=10> */
.L_x_194:
[----:B------:R-:W1:Y:S02]  /*171b0*/  MUFU.RCP R27, R24 ;  /* 0x00000018001b7308 */ /* 0x000e640000001000 */
[----:B-1----:R-:W-:-:S04]  /*171c0*/  FFMA R24, R24, R27, -1 ;  /* 0xbf80000018187423 */ /* 0x002fc8000000001b */
[----:B------:R-:W-:-:S04]  /*171d0*/  FADD.FTZ R24, -R24, -RZ ;  /* 0x800000ff18187221 */ /* 0x000fc80000010100 */
[----:B------:R-:W-:-:S07]  /*171e0*/  FFMA R27, R27, R24, R27 ;  /* 0x000000181b1b7223 */ /* 0x000fce000000001b */
.L_x_195:
[----:B------:R-:W-:Y:S05]  /*171f0*/  BSYNC B1 ;  /* 0x0000000000017941 */ /* 0x000fea0003800000 */
.L_x_193:
        /* <DEDUP_REMOVED lines=10> */
.L_x_197:
[----:B------:R-:W1:Y:S02]  /*172a0*/  MUFU.RCP R26, R12 ;  /* 0x0000000c001a7308 */ /* 0x000e640000001000 */
[----:B-1----:R-:W-:-:S04]  /*172b0*/  FFMA R12, R12, R26, -1 ;  /* 0xbf8000000c0c7423 */ /* 0x002fc8000000001a */
[----:B------:R-:W-:-:S04]  /*172c0*/  FADD.FTZ R12, -R12, -RZ ;  /* 0x800000ff0c0c7221 */ /* 0x000fc80000010100 */
[----:B------:R-:W-:-:S07]  /*172d0*/  FFMA R26, R26, R12, R26 ;  /* 0x0000000c1a1a7223 */ /* 0x000fce000000001a */
.L_x_198:
[----:B------:R-:W-:Y:S05]  /*172e0*/  BSYNC B1 ;  /* 0x0000000000017941 */ /* 0x000fea0003800000 */
.L_x_196:
        /* <DEDUP_REMOVED lines=10> */
.L_x_200:
[----:B------:R-:W1:Y:S02]  /*17390*/  MUFU.RCP R25, R13 ;  /* 0x0000000d00197308 */ /* 0x000e640000001000 */
[----:B-1----:R-:W-:-:S04]  /*173a0*/  FFMA R13, R13, R25, -1 ;  /* 0xbf8000000d0d7423 */ /* 0x002fc80000000019 */
[----:B------:R-:W-:-:S04]  /*173b0*/  FADD.FTZ R13, -R13, -RZ ;  /* 0x800000ff0d0d7221 */ /* 0x000fc80000010100 */
[----:B------:R-:W-:-:S07]  /*173c0*/  FFMA R25, R25, R13, R25 ;  /* 0x0000000d19197223 */ /* 0x000fce0000000019 */
.L_x_201:
[----:B------:R-:W-:Y:S05]  /*173d0*/  BSYNC B1 ;  /* 0x0000000000017941 */ /* 0x000fea0003800000 */
.L_x_199:
        /* <DEDUP_REMOVED lines=10> */
.L_x_203:
[----:B------:R-:W1:Y:S02]  /*17480*/  MUFU.RCP R24, R14 ;  /* 0x0000000e00187308 */ /* 0x000e640000001000 */
[----:B-1----:R-:W-:-:S04]  /*17490*/  FFMA R14, R14, R24, -1 ;  /* 0xbf8000000e0e7423 */ /* 0x002fc80000000018 */
[----:B------:R-:W-:-:S04]  /*174a0*/  FADD.FTZ R14, -R14, -RZ ;  /* 0x800000ff0e0e7221 */ /* 0x000fc80000010100 */
[----:B------:R-:W-:-:S07]  /*174b0*/  FFMA R24, R24, R14, R24 ;  /* 0x0000000e18187223 */ /* 0x000fce0000000018 */
.L_x_204:
[----:B------:R-:W-:Y:S05]  /*174c0*/  BSYNC B1 ;  /* 0x0000000000017941 */ /* 0x000fea0003800000 */
.L_x_202:
        /* <DEDUP_REMOVED lines=10> */
.L_x_206:
[----:B------:R-:W1:Y:S02]  /*17570*/  MUFU.RCP R4, R15 ;  /* 0x0000000f00047308 */ /* 0x000e640000001000 */
[----:B-1----:R-:W-:-:S04]  /*17580*/  FFMA R15, R15, R4, -1 ;  /* 0xbf8000000f0f7423 */ /* 0x002fc80000000004 */
[----:B------:R-:W-:-:S04]  /*17590*/  FADD.FTZ R15, -R15, -RZ ;  /* 0x800000ff0f0f7221 */ /* 0x000fc80000010100 */
[----:B------:R-:W-:-:S07]  /*175a0*/  FFMA R15, R4, R15, R4 ;  /* 0x0000000f040f7223 */ /* 0x000fce0000000004 */
.L_x_207:
[----:B------:R-:W-:Y:S05]  /*175b0*/  BSYNC B1 ;  /* 0x0000000000017941 */ /* 0x000fea0003800000 */
.L_x_205:
        /* <DEDUP_REMOVED lines=10> */
.L_x_209:
[----:B------:R-:W1:Y:S02]  /*17660*/  MUFU.RCP R12, R20 ;  /* 0x00000014000c7308 */ /* 0x000e640000001000 */
[----:B-1----:R-:W-:-:S04]  /*17670*/  FFMA R20, R20, R12, -1 ;  /* 0xbf80000014147423 */ /* 0x002fc8000000000c */
[----:B------:R-:W-:-:S04]  /*17680*/  FADD.FTZ R20, -R20, -RZ ;  /* 0x800000ff14147221 */ /* 0x000fc80000010100 */
[----:B------:R-:W-:-:S07]  /*17690*/  FFMA R12, R12, R20, R12 ;  /* 0x000000140c0c7223 */ /* 0x000fce000000000c */
.L_x_210:
[----:B------:R-:W-:Y:S05]  /*176a0*/  BSYNC B1 ;  /* 0x0000000000017941 */ /* 0x000fea0003800000 */
.L_x_208:
        /* <DEDUP_REMOVED lines=10> */
.L_x_212:
[----:B------:R-:W1:Y:S02]  /*17750*/  MUFU.RCP R13, R21 ;  /* 0x00000015000d7308 */ /* 0x000e640000001000 */
[----:B-1----:R-:W-:-:S04]  /*17760*/  FFMA R21, R21, R13, -1 ;  /* 0xbf80000015157423 */ /* 0x002fc8000000000d */
[----:B------:R-:W-:-:S04]  /*17770*/  FADD.FTZ R21, -R21, -RZ ;  /* 0x800000ff15157221 */ /* 0x000fc80000010100 */
[----:B------:R-:W-:-:S07]  /*17780*/  FFMA R13, R13, R21, R13 ;  /* 0x000000150d0d7223 */ /* 0x000fce000000000d */
.L_x_213:
[----:B------:R-:W-:Y:S05]  /*17790*/  BSYNC B1 ;  /* 0x0000000000017941 */ /* 0x000fea0003800000 */
.L_x_211:
        /* <DEDUP_REMOVED lines=10> */
.L_x_215:
[----:B------:R-:W1:Y:S02]  /*17840*/  MUFU.RCP R14, R22 ;  /* 0x00000016000e7308 */ /* 0x000e640000001000 */
[----:B-1----:R-:W-:-:S04]  /*17850*/  FFMA R22, R22, R14, -1 ;  /* 0xbf80000016167423 */ /* 0x002fc8000000000e */
[----:B------:R-:W-:-:S04]  /*17860*/  FADD.FTZ R22, -R22, -RZ ;  /* 0x800000ff16167221 */ /* 0x000fc80000010100 */
[----:B------:R-:W-:-:S07]  /*17870*/  FFMA R14, R14, R22, R14 ;  /* 0x000000160e0e7223 */ /* 0x000fce000000000e */
.L_x_216:
[----:B------:R-:W-:Y:S05]  /*17880*/  BSYNC B1 ;  /* 0x0000000000017941 */ /* 0x000fea0003800000 */
.L_x_214:
        /* <DEDUP_REMOVED lines=10> */
.L_x_218:
[----:B------:R-:W1:Y:S02]  /*17930*/  MUFU.RCP R4, R23 ;  /* 0x0000001700047308 */ /* 0x000e640000001000 */
[----:B-1----:R-:W-:-:S04]  /*17940*/  FFMA R23, R23, R4, -1 ;  /* 0xbf80000017177423 */ /* 0x002fc80000000004 */
[----:B------:R-:W-:-:S04]  /*17950*/  FADD.FTZ R23, -R23, -RZ ;  /* 0x800000ff17177221 */ /* 0x000fc80000010100 */
[----:B------:R-:W-:-:S07]  /*17960*/  FFMA R4, R4, R23, R4 ;  /* 0x0000001704047223 */ /* 0x000fce0000000004 */
.L_x_219:
[----:B------:R-:W-:Y:S05]  /*17970*/  BSYNC B1 ;  /* 0x0000000000017941 */ /* 0x000fea0003800000 */
.L_x_217:
        /* <DEDUP_REMOVED lines=10> */
.L_x_220:
        /* <DEDUP_REMOVED lines=27> */
.L_x_222:
[----:B------:R-:W-:Y:S05]  /*17bd0*/  BSYNC B0 ;  /* 0x0000000000007941 */ /* 0x000fea0003800000 */
.L_x_221:
[----:B------:R-:W-:Y:S04]  /*17be0*/  BSSY B0, `(.L_x_223) ;  /* 0x000003a000007945 */ /* 0x000fe80003800000 */
[----:B------:R-:W-:Y:S05]  /*17bf0*/  @P0 BRA `(.L_x_224) ;  /* 0x0000000000e00947 */ /* 0x000fea0003800000 */
[----:B------:R-:W-:-:S04]  /*17c00*/  MOV R4, UR44 ;  /* 0x0000002c00047c02 */ /* 0x000fc80008000f00 */
[----:B------:R-:W-:-:S13]  /*17c10*/  ISETP.NE.AND P3, PT, R4, 0x3, PT ;  /* 0x000000030400780c */ /* 0x000fda0003f65270 */
[----:B------:R-:W-:Y:S05]  /*17c20*/  @!P3 BRA `(.L_x_225) ;  /* 0x000000000004b947 */ /* 0x000fea0003800000 */
[----:B------:R-:W-:Y:S01]  /*17c30*/  BPT.TRAP 0x1 ;  /* 0x000000040000795c */ /* 0x000fe20000300000 */
.L_x_225:
[----:B------:R-:W-:Y:S01]  /*17c40*/  LEA R4, R18, UR48, 0x3 ;  /* 0x0000003012047c11 */ /* 0x000fe2000f8e18ff */
[----:B------:R-:W-:Y:S01]  /*17c50*/  BSSY B1, `(.L_x_226) ;  /* 0x0000004000017945 */ /* 0x000fe20003800000 */
[----:B------:R-:W-:-:S04]  /*17c60*/  SHF.L.U32 R5, R19, 0x1f, RZ ;  /* 0x0000001f13057819 */ /* 0x000fc800000006ff */
[----:B------:R-:W1:Y:S02]  /*17c70*/  SYNCS.PHASECHK.TRANS64.TRYWAIT P2, [R4+URZ+0x60], R5 ;  /* 0x00006005040075a7 */ /* 0x000e64000804017f */
[----:B-1----:R-:W-:Y:S05]  /*17c80*/  @!P2 BRA `(.L_x_227) ;  /* 0x000001f40094a947 */ /* 0x002fea0003800000 */
.L_x_1143:
[----:B------:R-:W-:Y:S05]  /*17c90*/  BSYNC B1 ;  /* 0x0000000000017941 */ /* 0x000fea0003800000 */
.L_x_226:
[----:B------:R-:W-:Y:S04]  /*17ca0*/  BSSY B1, `(.L_x_228) ;  /* 0x0000016000017945 */ /* 0x000fe80003800000 */
[----:B------:R-:W-:Y:S05]  /*17cb0*/  @P1 BRA `(.L_x_229) ;  /* 0x0000000000501947 */ /* 0x000fea0003800000 */
[----:B------:R-:W2:Y:S01]  /*17cc0*/  S2R R8, SR_TID.X ;  /* 0x0000000000087919 */ /* 0x000ea20000002100 */
[----:B------:R-:W-:-:S04]  /*17cd0*/  LEA R12, R18, R17, 0xc ;  /* 0x00000011120c7211 */ /* 0x000fc800078e60ff */
[----:B------:R-:W-:Y:S01]  /*17ce0*/  IADD3 R0, R12, UR48, RZ ;  /* 0x000000300c007c10 */ /* 0x000fe2000fffe0ff */
[----:B------:R-:W-:Y:S04]  /*17cf0*/  LDS.U16 R7, [R12+UR48+0x200] ;  /* 0x000200300c077984 */ /* 0x000fe80008000400 */
[----:B------:R-:W-:Y:S04]  /*17d00*/  LDS.U16 R6, [R12+UR48+0x208] ;  /* 0x000208300c067984 */ /* 0x000fe80008000400 */
[----:B------:R-:W3:Y:S01]  /*17d10*/  LDS.U16 R3, [R12+UR48+0x108] ;  /* 0x000108300c037984 */ /* 0x000ee20008000400 */
[----:B--2---:R-:W-:-:S04]  /*17d20*/  SHF.R.U32.HI R8, RZ, 0x4, R8 ;  /* 0x00000004ff087819 */ /* 0x004fc80000011608 */
[----:B------:R-:W-:Y:S02]  /*17d30*/  LOP3.LUT P2, RZ, R8, 0x1, RZ, 0xc0, !PT ;  /* 0x0000000108ff7812 */ /* 0x000fe4000784c0ff */
[----:B------:R-:W-:-:S04]  /*17d40*/  MOV R8, 0x8 ;  /* 0x0000000800087802 */ /* 0x000fc80000000f00 */
[----:B------:R-:W-:-:S04]  /*17d50*/  SEL R8, R8, 0xfffffff8, !P2 ;  /* 0xfffffff808087807 */ /* 0x000fc80005000000 */
[----:B------:R-:W-:Y:S02]  /*17d60*/  LEA R14, R8, R0, 0x1 ;  /* 0x00000000080e7211 */ /* 0x000fe400078e08ff */
[----:B------:R-:W2:Y:S04]  /*17d70*/  LDS.U16 R0, [R12+UR48+0x100] ;  /* 0x000100300c007984 */ /* 0x000ea80008000400 */
[----:B-1----:R-:W-:Y:S01]  /*17d80*/  LDS.U16 R4, [R14+0x200] ;  /* 0x000200000e047984 */ /* 0x002fe20000000400 */
[----:B---3--:R-:W-:-:S03]  /*17d90*/  PRMT R6, R3, 0x5410, R6 ;  /* 0x0000541003067816 */ /* 0x008fc60000000006 */
[----:B------:R-:W1:Y:S04]  /*17da0*/  LDS.U16 R5, [R14+0x100] ;  /* 0x000100000e057984 */ /* 0x000e680000000400 */
[----:B------:R-:W-:Y:S04]  /*17db0*/  LDS.U16 R8, [R14+0x208] ;  /* 0x000208000e087984 */ /* 0x000fe80000000400 */
[----:B------:R-:W3:Y:S01]  /*17dc0*/  LDS.U16 R13, [R14+0x108] ;  /* 0x000108000e0d7984 */ /* 0x000ee20000000400 */
[----:B--2---:R-:W-:Y:S02]  /*17dd0*/  PRMT R7, R0, 0x5410, R7 ;  /* 0x0000541000077816 */ /* 0x004fe40000000007 */
[----:B-1----:R-:W-:-:S02]  /*17de0*/  PRMT R3, R5, 0x5410, R4 ;  /* 0x0000541005037816 */ /* 0x002fc40000000004 */
[----:B---3--:R-:W-:-:S07]  /*17df0*/  PRMT R0, R13, 0x5410, R8 ;  /* 0x000054100d007816 */ /* 0x008fce0000000008 */
.L_x_229:
[----:B------:R-:W-:Y:S05]  /*17e00*/  BSYNC B1 ;  /* 0x0000000000017941 */ /* 0x000fea0003800000 */
.L_x_228:
        /* <DEDUP_REMOVED lines=8> */
.L_x_230:
[----:B-1----:R-:W1:Y:S01]  /*17e90*/  S2R R5, SR_CgaCtaId ;  /* 0x0000000000057919 */ /* 0x002e620000008800 */
[C---:B------:R-:W-:Y:S02]  /*17ea0*/  LEA R4, R10.reuse, UR48, 0x3 ;  /* 0x000000300a047c11 */ /* 0x040fe4000f8e18ff */
[----:B------:R-:W-:Y:S02]  /*17eb0*/  IADD3 R10, R10, 0x1, RZ ;  /* 0x000000010a0a7810 */ /* 0x000fe40007ffe0ff */
[----:B------:R-:W-:Y:S02]  /*17ec0*/  IADD3 R4, R4, 0x80, RZ ;  /* 0x0000008004047810 */ /* 0x000fe40007ffe0ff */
[----:B------:R-:W-:Y:S02]  /*17ed0*/  ISETP.NE.AND P2, PT, R10, 0x4, PT ;  /* 0x000000040a00780c */ /* 0x000fe40003f45270 */
[----:B------:R-:W-:Y:S02]  /*17ee0*/  IADD3 R18, R18, 0x1, RZ ;  /* 0x0000000112127810 */ /* 0x000fe40007ffe0ff */
[----:B------:R-:W-:-:S02]  /*17ef0*/  SEL R10, R10, RZ, P2 ;  /* 0x000000ff0a0a7207 */ /* 0x000fc40001000000 */
[----:B------:R-:W-:-:S04]  /*17f00*/  ISETP.NE.AND P3, PT, R18, 0x4, PT ;  /* 0x000000041200780c */ /* 0x000fc80003f65270 */
[----:B------:R-:W-:Y:S02]  /*17f10*/  SEL R18, R18, RZ, P3 ;  /* 0x000000ff12127207 */ /* 0x000fe40001800000 */
[----:B-1----:R-:W-:-:S04]  /*17f20*/  PRMT R4, R5, 0x654, R4 ;  /* 0x0000065405047816 */ /* 0x002fc80000000004 */
[----:B--2---:R1:W-:Y:S02]  /*17f30*/  SYNCS.ARRIVE.TRANS64.RED.A1T0 RZ, [R4+URZ], RZ ;  /* 0x000000ff04ff79a7 */ /* 0x0043e4000810043f */
[----:B-1----:R-:W-:-:S04]  /*17f40*/  SEL R4, RZ, 0x1, P2 ;  /* 0x00000001ff047807 */ /* 0x002fc80001000000 */
[----:B------:R-:W-:Y:S02]  /*17f50*/  LOP3.LUT R11, R11, R4, RZ, 0x3c, !PT ;  /* 0x000000040b0b7212 */ /* 0x000fe400078e3cff */
[----:B------:R-:W-:-:S04]  /*17f60*/  SEL R4, RZ, 0x1, P3 ;  /* 0x00000001ff047807 */ /* 0x000fc80001800000 */
[----:B------:R-:W-:-:S07]  /*17f70*/  LOP3.LUT R19, R19, R4, RZ, 0x3c, !PT ;  /* 0x0000000413137212 */ /* 0x000fce00078e3cff */
.L_x_224:
[----:B------:R-:W-:Y:S05]  /*17f80*/  BSYNC B0 ;  /* 0x0000000000007941 */ /* 0x000fea0003800000 */
.L_x_223:
[----:B------:R-:W2:Y:S04]  /*17f90*/  LDL.LU R5, [R1+0x2e0] ;  /* 0x0002e00001057983 */ /* 0x000ea80000300800 */
[----:B------:R-:W3:Y:S04]  /*17fa0*/  LDL.LU R13, [R1+0x2e4] ;  /* 0x0002e400010d7983 */ /* 0x000ee80000300800 */
[----:B------:R-:W4:Y:S04]  /*17fb0*/  LDL.LU R20, [R1+0x2e8] ;  /* 0x0002e80001147983 */ /* 0x000f280000300800 */
[----:B------:R-:W5:Y:S04]  /*17fc0*/  LDL.LU R15, [R1+0x2ec] ;  /* 0x0002ec00010f7983 */ /* 0x000f680000300800 */
[----:B------:R-:W5:Y:S04]  /*17fd0*/  LDL.LU R25, [R1+0x2f0] ;  /* 0x0002f00001197983 */ /* 0x000f680000300800 */
[----:B------:R-:W5:Y:S01]  /*17fe0*/  LDL.LU R22, [R1+0x2f4] ;  /* 0x0002f40001167983 */ /* 0x000f620000300800 */
[----:B------:R-:W-:-:S03]  /*17ff0*/  F2FP.F16.E4M3.UNPACK_B R4, R7 ;  /* 0x00000007ff04723e */ /* 0x000fc600020006ff */
[----:B------:R-:W5:Y:S04]  /*18000*/  LDL.LU R24, [R1+0x2f8] ;  /* 0x0002f80001187983 */ /* 0x000f680000300800 */
        /* <DEDUP_REMOVED lines=8> */
[----:B------:R-:W5:Y:S01]  /*18090*/  LDL.LU R30, [R1+0x31c] ;  /* 0x00031c00011e7983 */ /* 0x000f620000300800 */
[----:B------:R-:W-:-:S02]  /*180a0*/  HADD2.F32 R8, -RZ, R4.H0_H0 ;  /* 0x20000004ff087230 */ /* 0x000fc40000004100 */
[----:B------:R-:W-:Y:S01]  /*180b0*/  HADD2.F32 R12, -RZ, R4.H1_H1 ;  /* 0x30000004ff0c7230 */ /* 0x000fe20000004100 */
[----:B------:R-:W-:Y:S02]  /*180c0*/  MOV R33, 0x3bbb989d ;  /* 0x3bbb989d00217802 */ /* 0x000fe40000000f00 */
[----:B------:R-:W-:Y:S01]  /*180d0*/  MOV R35, 0x437c0000 ;  /* 0x437c000000237802 */ /* 0x000fe20000000f00 */
[----:B--2---:R-:W-:-:S04]  /*180e0*/  FMUL R5, R16, R5 ;  /* 0x0000000510057220 */ /* 0x004fc80000400000 */
[----:B------:R-:W-:Y:S01]  /*180f0*/  FFMA R4, R2, R8, R5 ;  /* 0x0000000802047223 */ /* 0x000fe20000000005 */
[----:B---3--:R-:W-:Y:S01]  /*18100*/  FMUL R13, R16, R13 ;  /* 0x0000000d100d7220 */ /* 0x008fe20000400000 */
[----:B------:R-:W-:-:S03]  /*18110*/  F2FP.F16.E4M3.UNPACK_B R8, R7.H1 ;  /* 0x00000007ff08723e */ /* 0x000fc600030006ff */
[----:B------:R-:W-:Y:S01]  /*18120*/  FFMA R5, R2, R12, R13 ;  /* 0x0000000c02057223 */ /* 0x000fe2000000000d */
[C---:B----4-:R-:W-:Y:S01]  /*18130*/  FMUL R13, R16.reuse, R20 ;  /* 0x00000014100d7220 */ /* 0x050fe20000400000 */
[--C-:B------:R-:W-:Y:S02]  /*18140*/  HADD2.F32 R12, -RZ, R8.reuse.H0_H0 ;  /* 0x20000008ff0c7230 */ /* 0x100fe40000004100 */
[----:B------:R-:W-:Y:S02]  /*18150*/  HADD2.F32 R14, -RZ, R8.H1_H1 ;  /* 0x30000008ff0e7230 */ /* 0x000fe40000004100 */
[----:B-----5:R-:W-:Y:S01]  /*18160*/  FMUL R15, R16, R15 ;  /* 0x0000000f100f7220 */ /* 0x020fe20000400000 */
[C---:B------:R-:W-:Y:S01]  /*18170*/  FFMA R8, R2.reuse, R12, R13 ;  /* 0x0000000c02087223 */ /* 0x040fe2000000000d */
[----:B------:R-:W-:Y:S02]  /*18180*/  F2FP.F16.E4M3.UNPACK_B R13, R6 ;  /* 0x00000006ff0d723e */ /* 0x000fe400020006ff */
[----:B------:R-:W-:Y:S01]  /*18190*/  FFMA R12, R2, R14, R15 ;  /* 0x0000000e020c7223 */ /* 0x000fe2000000000f */
[----:B------:R-:W-:-:S02]  /*181a0*/  FMUL R25, R16, R25 ;  /* 0x0000001910197220 */ /* 0x000fc40000400000 */
[----:B------:R-:W-:-:S05]  /*181b0*/  HADD2.F32 R14, -RZ, R13.H0_H0 ;  /* 0x2000000dff0e7230 */ /* 0x000fca0000004100 */
[----:B------:R-:W-:Y:S01]  /*181c0*/  FFMA R25, R2, R14, R25 ;  /* 0x0000000e02197223 */ /* 0x000fe20000000019 */
[----:B------:R-:W-:Y:S01]  /*181d0*/  F2FP.F16.E4M3.UNPACK_B R14, R6.H1 ;  /* 0x00000006ff0e723e */ /* 0x000fe200030006ff */
[----:B------:R-:W-:Y:S02]  /*181e0*/  HADD2.F32 R20, -RZ, R13.H1_H1 ;  /* 0x3000000dff147230 */ /* 0x000fe40000004100 */
[C---:B------:R-:W-:Y:S01]  /*181f0*/  FMUL R13, R16.reuse, R22 ;  /* 0x00000016100d7220 */ /* 0x040fe20000400000 */
[----:B------:R-:W-:Y:S01]  /*18200*/  FMUL R15, R16, R24 ;  /* 0x00000018100f7220 */ /* 0x000fe20000400000 */
[----:B------:R-:W-:-:S05]  /*18210*/  HADD2.F32 R22, -RZ, R14.H0_H0 ;  /* 0x2000000eff167230 */ /* 0x000fca0000004100 */
[C---:B------:R-:W-:Y:S01]  /*18220*/  FFMA R22, R2.reuse, R22, R15 ;  /* 0x0000001602167223 */ /* 0x040fe2000000000f */
[----:B------:R-:W-:Y:S01]  /*18230*/  F2FP.F16.E4M3.UNPACK_B R15, R3 ;  /* 0x00000003ff0f723e */ /* 0x000fe200020006ff */
[----:B------:R-:W-:Y:S01]  /*18240*/  FFMA R13, R2, R20, R13 ;  /* 0x00000014020d7223 */ /* 0x000fe2000000000d */
[----:B------:R-:W-:-:S03]  /*18250*/  FMUL R23, R16, R23 ;  /* 0x0000001710177220 */ /* 0x000fc60000400000 */
[--C-:B------:R-:W-:Y:S02]  /*18260*/  HADD2.F32 R20, -RZ, R15.reuse.H0_H0 ;  /* 0x2000000fff147230 */ /* 0x100fe40000004100 */
[----:B------:R-:W-:Y:S02]  /*18270*/  HADD2.F32 R24, -RZ, R15.H1_H1 ;  /* 0x3000000fff187230 */ /* 0x000fe40000004100 */
[----:B------:R-:W-:Y:S01]  /*18280*/  FMUL R15, R16, R28 ;  /* 0x0000001c100f7220 */ /* 0x000fe20000400000 */
[----:B------:R-:W-:Y:S02]  /*18290*/  HADD2.F32 R14, -RZ, R14.H1_H1 ;  /* 0x3000000eff0e7230 */ /* 0x000fe40000004100 */
[----:B------:R-:W-:Y:S01]  /*182a0*/  FFMA R23, R2, R20, R23 ;  /* 0x0000001402177223 */ /* 0x000fe20000000017 */
[----:B------:R-:W-:Y:S01]  /*182b0*/  F2FP.F16.E4M3.UNPACK_B R20, R3.H1 ;  /* 0x00000003ff14723e */ /* 0x000fe200030006ff */
[----:B------:R-:W-:Y:S01]  /*182c0*/  FMUL R21, R16, R21 ;  /* 0x0000001510157220 */ /* 0x000fe20000400000 */
[----:B------:R-:W-:-:S03]  /*182d0*/  FFMA R15, R2, R24, R15 ;  /* 0x00000018020f7223 */ /* 0x000fc6000000000f */
[----:B------:R-:W-:Y:S01]  /*182e0*/  FFMA R14, R2, R14, R21 ;  /* 0x0000000e020e7223 */ /* 0x000fe20000000015 */
[----:B------:R-:W-:Y:S02]  /*182f0*/  HADD2.F32 R24, -RZ, R20.H0_H0 ;  /* 0x20000014ff187230 */ /* 0x000fe40000004100 */
[----:B------:R-:W-:-:S04]  /*18300*/  FMUL R21, R16, R27 ;  /* 0x0000001b10157220 */ /* 0x000fc80000400000 */
[----:B------:R-:W-:Y:S01]  /*18310*/  FFMA R24, R2, R24, R21 ;  /* 0x0000001802187223 */ /* 0x000fe20000000015 */
[----:B------:R-:W-:Y:S01]  /*18320*/  F2FP.F16.E4M3.UNPACK_B R21, R0 ;  /* 0x00000000ff15723e */ /* 0x000fe200020006ff */
[C---:B------:R-:W-:Y:S01]  /*18330*/  FMUL R27, R16.reuse, R26 ;  /* 0x0000001a101b7220 */ /* 0x040fe20000400000 */
[----:B------:R-:W-:-:S03]  /*18340*/  FMUL R31, R16, R31 ;  /* 0x0000001f101f7220 */ /* 0x000fc60000400000 */
[--C-:B------:R-:W-:Y:S02]  /*18350*/  HADD2.F32 R26, -RZ, R21.reuse.H0_H0 ;  /* 0x20000015ff1a7230 */ /* 0x100fe40000004100 */
[----:B------:R-:W-:Y:S02]  /*18360*/  HADD2.F32 R28, -RZ, R21.H1_H1 ;  /* 0x30000015ff1c7230 */ /* 0x000fe40000004100 */
[----:B------:R-:W-:Y:S01]  /*18370*/  FMUL R21, R16, R32 ;  /* 0x0000002010157220 */ /* 0x000fe20000400000 */
[----:B------:R-:W-:Y:S01]  /*18380*/  FFMA R31, R2, R26, R31 ;  /* 0x0000001a021f7223 */ /* 0x000fe2000000001f */
[----:B------:R-:W-:Y:S01]  /*18390*/  FFMA.SAT R26, -R4, R33, 0.5 ;  /* 0x3f000000041a7423 */ /* 0x000fe20000002121 */
[----:B------:R-:W-:Y:S02]  /*183a0*/  HADD2.F32 R20, -RZ, R20.H1_H1 ;  /* 0x30000014ff147230 */ /* 0x000fe40000004100 */
[----:B------:R-:W-:Y:S01]  /*183b0*/  FFMA R21, R2, R28, R21 ;  /* 0x0000001c02157223 */ /* 0x000fe20000000015 */
[----:B------:R-:W-:Y:S01]  /*183c0*/  F2FP.F16.E4M3.UNPACK_B R28, R0.H1 ;  /* 0x00000000ff1c723e */ /* 0x000fe200030006ff */
[----:B------:R-:W-:Y:S01]  /*183d0*/  FFMA.RM R26, R26, R35, 12582913 ;  /* 0x4b4000011a1a7423 */ /* 0x000fe20000004023 */
[----:B------:R-:W-:Y:S01]  /*183e0*/  FFMA R20, R2, R20, R27 ;  /* 0x0000001402147223 */ /* 0x000fe2000000001b */
[----:B------:R-:W-:-:S02]  /*183f0*/  FMUL R27, R16, R29 ;  /* 0x0000001d101b7220 */ /* 0x000fc40000400000 */
[----:B------:R-:W-:Y:S01]  /*18400*/  FADD R29, R26, -12583039 ;  /* 0xcb40007f1a1d7421 */ /* 0x000fe20000000000 */
[----:B------:R-:W-:-:S03]  /*18410*/  HADD2.F32 R34, -RZ, R28.H0_H0 ;  /* 0x2000001cff227230 */ /* 0x000fc60000004100 */
[----:B------:R-:W-:Y:S01]  /*18420*/  FFMA R29, -R4, 1.4426950216293334961, -R29 ;  /* 0x3fb8aa3b041d7823 */ /* 0x000fe2000000091d */
[----:B------:R-:W-:Y:S02]  /*18430*/  HADD2.F32 R28, -RZ, R28.H1_H1 ;  /* 0x3000001cff1c7230 */ /* 0x000fe40000004100 */
[----:B------:R-:W-:Y:S01]  /*18440*/  FFMA R34, R2, R34, R27 ;  /* 0x0000002202227223 */ /* 0x000fe2000000001b */
[----:B------:R-:W-:Y:S01]  /*18450*/  FMUL R27, R16, R30 ;  /* 0x0000001e101b7220 */ /* 0x000fe20000400000 */
[----:B------:R-:W-:Y:S01]  /*18460*/  FFMA R29, -R4, 1.925963033500011079e-08, R29 ;  /* 0x32a57060041d7823 */ /* 0x000fe2000000011d */
[-C--:B------:R-:W-:Y:S02]  /*18470*/  FFMA.SAT R4, -R5, R33.reuse, 0.5 ;  /* 0x3f00000005047423 */ /* 0x080fe40000002121 */
[----:B------:R-:W-:Y:S01]  /*18480*/  FFMA R36, R2, R28, R27 ;  /* 0x0000001c02247223 */ /* 0x000fe2000000001b */
[----:B------:R-:W-:Y:S01]  /*18490*/  FFMA.SAT R28, -R8, R33, 0.5 ;  /* 0x3f000000081c7423 */ /* 0x000fe20000002121 */
[----:B------:R-:W-:-:S03]  /*184a0*/  FFMA.RM R27, R4, R35, 12582913 ;  /* 0x4b400001041b7423 */ /* 0x000fc60000004023 */
[----:B------:R-:W-:Y:S01]  /*184b0*/  FFMA.RM R4, R28, R35, 12582913 ;  /* 0x4b4000011c047423 */ /* 0x000fe20000004023 */
[----:B------:R-:W-:-:S04]  /*184c0*/  FADD R28, R27, -12583039 ;  /* 0xcb40007f1b1c7421 */ /* 0x000fc80000000000 */
[----:B------:R-:W-:-:S04]  /*184d0*/  FFMA R28, -R5, 1.4426950216293334961, -R28 ;  /* 0x3fb8aa3b051c7823 */ /* 0x000fc8000000091c */
[----:B------:R-:W-:Y:S02]  /*184e0*/  FFMA R32, -R5, 1.925963033500011079e-08, R28 ;  /* 0x32a5706005207823 */ /* 0x000fe4000000011c */
[----:B------:R-:W1:Y:S01]  /*184f0*/  MUFU.EX2 R5, R29 ;  /* 0x0000001d00057308 */ /* 0x000e620000000800 */
[----:B------:R-:W-:Y:S01]  /*18500*/  SHF.L.U32 R26, R26, 0x17, RZ ;  /* 0x000000171a1a7819 */ /* 0x000fe200000006ff */
[----:B------:R-:W-:-:S04]  /*18510*/  FADD R37, R4, -12583039 ;  /* 0xcb40007f04257421 */ /* 0x000fc80000000000 */
[----:B------:R-:W-:Y:S01]  /*18520*/  FFMA R37, -R8, 1.4426950216293334961, -R37 ;  /* 0x3fb8aa3b08257823 */ /* 0x000fe20000000925 */
[----:B-1----:R-:W-:Y:S01]  /*18530*/  FFMA R5, R26, R5, 1 ;  /* 0x3f8000001a057423 */ /* 0x002fe20000000005 */
[----:B------:R-:W-:-:S04]  /*18540*/  FFMA.SAT R26, -R13, R33, 0.5 ;  /* 0x3f0000000d1a7423 */ /* 0x000fc80000002121 */
[----:B------:R-:W-:-:S04]  /*18550*/  FFMA.RM R29, R26, R35, 12582913 ;  /* 0x4b4000011a1d7423 */ /* 0x000fc80000004023 */
[----:B------:R-:W-:Y:S01]  /*18560*/  FADD R26, R29, -12583039 ;  /* 0xcb40007f1d1a7421 */ /* 0x000fe20000000000 */
[----:B------:R-:W-:-:S03]  /*18570*/  FFMA R30, -R8, 1.925963033500011079e-08, R37 ;  /* 0x32a57060081e7823 */ /* 0x000fc60000000125 */
[----:B------:R-:W-:Y:S01]  /*18580*/  FFMA R26, -R13, 1.4426950216293334961, -R26 ;  /* 0x3fb8aa3b0d1a7823 */ /* 0x000fe2000000091a */
[----:B------:R-:W-:-:S03]  /*18590*/  FFMA.SAT R28, -R12, R33, 0.5 ;  /* 0x3f0000000c1c7423 */ /* 0x000fc60000002121 */
[----:B------:R-:W-:Y:S01]  /*185a0*/  FFMA R13, -R13, 1.925963033500011079e-08, R26 ;  /* 0x32a570600d0d7823 */ /* 0x000fe2000000011a */
[----:B------:R-:W-:Y:S01]  /*185b0*/  FFMA.RM R28, R28, R35, 12582913 ;  /* 0x4b4000011c1c7423 */ /* 0x000fe20000004023 */
[----:B------:R-:W1:Y:S01]  /*185c0*/  MUFU.EX2 R26, R30 ;  /* 0x0000001e001a7308 */ /* 0x000e620000000800 */
[----:B------:R-:W-:Y:S02]  /*185d0*/  FFMA.SAT R8, -R25, R33, 0.5 ;  /* 0x3f00000019087423 */ /* 0x000fe40000002121 */
[----:B------:R-:W-:Y:S01]  /*185e0*/  FADD R37, R28, -12583039 ;  /* 0xcb40007f1c257421 */ /* 0x000fe20000000000 */
[----:B------:R-:W-:Y:S01]  /*185f0*/  SHF.L.U32 R40, R27, 0x17, RZ ;  /* 0x000000171b287819 */ /* 0x000fe200000006ff */
[----:B------:R-:W-:Y:S01]  /*18600*/  FFMA.RM R8, R8, R35, 12582913 ;  /* 0x4b40000108087423 */ /* 0x000fe20000004023 */
[----:B------:R-:W-:Y:S01]  /*18610*/  SHF.L.U32 R27, R4, 0x17, RZ ;  /* 0x00000017041b7819 */ /* 0x000fe200000006ff */
[----:B------:R-:W-:Y:S01]  /*18620*/  FFMA R37, -R12, 1.4426950216293334961, -R37 ;  /* 0x3fb8aa3b0c257823 */ /* 0x000fe20000000925 */
[----:B------:R-:W-:Y:S01]  /*18630*/  FFMA.SAT R4, -R14, R33, 0.5 ;  /* 0x3f0000000e047423 */ /* 0x000fe20000002121 */
[----:B------:R-:W-:-:S02]  /*18640*/  FADD R38, R8, -12583039 ;  /* 0xcb40007f08267421 */ /* 0x000fc40000000000 */
[----:B------:R-:W-:Y:S01]  /*18650*/  FFMA R12, -R12, 1.925963033500011079e-08, R37 ;  /* 0x32a570600c0c7823 */ /* 0x000fe20000000125 */
[----:B------:R-:W-:Y:S01]  /*18660*/  FFMA.RM R4, R4, R35, 12582913 ;  /* 0x4b40000104047423 */ /* 0x000fe20000004023 */
[----:B------:R-:W-:Y:S01]  /*18670*/  FFMA R38, -R25, 1.4426950216293334961, -R38 ;  /* 0x3fb8aa3b19267823 */ /* 0x000fe20000000926 */
[----:B-1----:R-:W-:Y:S02]  /*18680*/  FFMA R26, R27, R26, 1 ;  /* 0x3f8000001b1a7423 */ /* 0x002fe4000000001a */
[----:B------:R-:W-:Y:S01]  /*18690*/  FADD R27, R4, -12583039 ;  /* 0xcb40007f041b7421 */ /* 0x000fe20000000000 */
[----:B------:R-:W-:Y:S01]  /*186a0*/  FFMA R37, -R25, 1.925963033500011079e-08, R38 ;  /* 0x32a5706019257823 */ /* 0x000fe20000000126 */
[----:B------:R-:W1:Y:S01]  /*186b0*/  MUFU.EX2 R12, R12 ;  /* 0x0000000c000c7308 */ /* 0x000e620000000800 */
[----:B------:R-:W-:Y:S01]  /*186c0*/  FFMA.SAT R38, -R22, R33, 0.5 ;  /* 0x3f00000016267423 */ /* 0x000fe20000002121 */
[----:B------:R-:W-:-:S03]  /*186d0*/  FFMA R27, -R14, 1.4426950216293334961, -R27 ;  /* 0x3fb8aa3b0e1b7823 */ /* 0x000fc6000000091b */
[----:B------:R-:W-:Y:S01]  /*186e0*/  FFMA.RM R38, R38, R35, 12582913 ;  /* 0x4b40000126267423 */ /* 0x000fe20000004023 */
[----:B------:R-:W-:Y:S01]  /*186f0*/  FFMA R14, -R14, 1.925963033500011079e-08, R27 ;  /* 0x32a570600e0e7823 */ /* 0x000fe2000000011b */
[----:B------:R-:W-:Y:S02]  /*18700*/  SHF.L.U32 R27, R28, 0x17, RZ ;  /* 0x000000171c1b7819 */ /* 0x000fe400000006ff */
[----:B------:R-:W-:Y:S01]  /*18710*/  FADD R39, R38, -12583039 ;  /* 0xcb40007f26277421 */ /* 0x000fe20000000000 */
[----:B------:R-:W-:Y:S01]  /*18720*/  SHF.L.U32 R28, R8, 0x17, RZ ;  /* 0x00000017081c7819 */ /* 0x000fe200000006ff */
[----:B------:R-:W-:Y:S02]  /*18730*/  FFMA.SAT R8, -R15, R33, 0.5 ;  /* 0x3f0000000f087423 */ /* 0x000fe40000002121 */
[----:B------:R-:W-:Y:S01]  /*18740*/  FFMA R39, -R22, 1.4426950216293334961, -R39 ;  /* 0x3fb8aa3b16277823 */ /* 0x000fe20000000927 */
[----:B------:R-:W2:Y:S01]  /*18750*/  MUFU.EX2 R13, R13 ;  /* 0x0000000d000d7308 */ /* 0x000ea20000000800 */
[----:B------:R-:W-:Y:S01]  /*18760*/  FFMA.RM R8, R8, R35, 12582913 ;  /* 0x4b40000108087423 */ /* 0x000fe20000004023 */
[----:B------:R-:W-:Y:S01]  /*18770*/  FFMA.SAT R30, -R23, R33, 0.5 ;  /* 0x3f000000171e7423 */ /* 0x000fe20000002121 */
[----:B------:R-:W-:Y:S01]  /*18780*/  FFMA R22, -R22, 1.925963033500011079e-08, R39 ;  /* 0x32a5706016167823 */ /* 0x000fe20000000127 */
[----:B-1----:R-:W-:Y:S01]  /*18790*/  FFMA R27, R27, R12, 1 ;  /* 0x3f8000001b1b7423 */ /* 0x002fe2000000000c */
[----:B------:R-:W-:Y:S01]  /*187a0*/  FADD R12, R8, -12583039 ;  /* 0xcb40007f080c7421 */ /* 0x000fe20000000000 */
[----:B------:R-:W-:-:S02]  /*187b0*/  FFMA.RM R39, R30, R35, 12582913 ;  /* 0x4b4000011e277423 */ /* 0x000fc40000004023 */
[----:B------:R-:W1:Y:S01]  /*187c0*/  MUFU.EX2 R37, R37 ;  /* 0x0000002500257308 */ /* 0x000e620000000800 */
[----:B------:R-:W-:Y:S01]  /*187d0*/  FFMA R12, -R15, 1.4426950216293334961, -R12 ;  /* 0x3fb8aa3b0f0c7823 */ /* 0x000fe2000000090c */
[----:B------:R-:W-:-:S03]  /*187e0*/  FADD R30, R39, -12583039 ;  /* 0xcb40007f271e7421 */ /* 0x000fc60000000000 */
[----:B------:R-:W-:-:S03]  /*187f0*/  FFMA R15, -R15, 1.925963033500011079e-08, R12 ;  /* 0x32a570600f0f7823 */ /* 0x000fc6000000010c */
[----:B------:R-:W3:Y:S01]  /*18800*/  MUFU.EX2 R22, R22 ;  /* 0x0000001600167308 */ /* 0x000ee20000000800 */
[----:B------:R-:W-:Y:S01]  /*18810*/  SHF.L.U32 R12, R29, 0x17, RZ ;  /* 0x000000171d0c7819 */ /* 0x000fe200000006ff */
[----:B------:R-:W-:Y:S01]  /*18820*/  FFMA R30, -R23, 1.4426950216293334961, -R30 ;  /* 0x3fb8aa3b171e7823 */ /* 0x000fe2000000091e */
[----:B------:R-:W-:-:S03]  /*18830*/  SHF.L.U32 R41, R38, 0x17, RZ ;  /* 0x0000001726297819 */ /* 0x000fc600000006ff */
[----:B--2---:R-:W-:Y:S01]  /*18840*/  FFMA R29, R12, R13, 1 ;  /* 0x3f8000000c1d7423 */ /* 0x004fe2000000000d */
[-C--:B------:R-:W-:Y:S01]  /*18850*/  FFMA.SAT R12, -R20, R33.reuse, 0.5 ;  /* 0x3f000000140c7423 */ /* 0x080fe20000002121 */
[----:B------:R-:W-:Y:S01]  /*18860*/  FFMA R23, -R23, 1.925963033500011079e-08, R30 ;  /* 0x32a5706017177823 */ /* 0x000fe2000000011e */
[----:B------:R-:W-:Y:S01]  /*18870*/  FFMA.SAT R30, -R24, R33, 0.5 ;  /* 0x3f000000181e7423 */ /* 0x000fe20000002121 */
[----:B-1----:R-:W-:Y:S01]  /*18880*/  FFMA R28, R28, R37, 1 ;  /* 0x3f8000001c1c7423 */ /* 0x002fe20000000025 */
[-C--:B------:R-:W-:Y:S02]  /*18890*/  FFMA.RM R13, R12, R35.reuse, 12582913 ;  /* 0x4b4000010c0d7423 */ /* 0x080fe40000004023 */
[----:B------:R-:W-:Y:S01]  /*188a0*/  FFMA.RM R37, R30, R35, 12582913 ;  /* 0x4b4000011e257423 */ /* 0x000fe20000004023 */
[----:B---3--:R-:W-:Y:S01]  /*188b0*/  FFMA R30, R41, R22, 1 ;  /* 0x3f800000291e7423 */ /* 0x008fe20000000016 */
[----:B------:R-:W-:Y:S01]  /*188c0*/  FADD R41, R13, -12583039 ;  /* 0xcb40007f0d297421 */ /* 0x000fe20000000000 */
[----:B------:R-:W-:-:S03]  /*188d0*/  FFMA.SAT R22, -R31, R33, 0.5 ;  /* 0x3f0000001f167423 */ /* 0x000fc60000002121 */
[----:B------:R-:W-:-:S04]  /*188e0*/  FFMA R41, -R20, 1.4426950216293334961, -R41 ;  /* 0x3fb8aa3b14297823 */ /* 0x000fc80000000929 */
[----:B------:R-:W-:Y:S01]  /*188f0*/  FFMA R20, -R20, 1.925963033500011079e-08, R41 ;  /* 0x32a5706014147823 */ /* 0x000fe20000000129 */
[----:B------:R-:W-:Y:S01]  /*18900*/  SHF.L.U32 R41, R4, 0x17, RZ ;  /* 0x0000001704297819 */ /* 0x000fe200000006ff */
[----:B------:R-:W-:Y:S01]  /*18910*/  FFMA.RM R4, R22, R35, 12582913 ;  /* 0x4b40000116047423 */ /* 0x000fe20000004023 */
[----:B------:R-:W1:Y:S03]  /*18920*/  MUFU.EX2 R14, R14 ;  /* 0x0000000e000e7308 */ /* 0x000e660000000800 */
[----:B------:R-:W-:-:S04]  /*18930*/  FADD R22, R4, -12583039 ;  /* 0xcb40007f04167421 */ /* 0x000fc80000000000 */
[C---:B------:R-:W-:Y:S01]  /*18940*/  FFMA R22, -R31.reuse, 1.4426950216293334961, -R22 ;  /* 0x3fb8aa3b1f167823 */ /* 0x040fe20000000916 */
[----:B------:R1:W2:Y:S03]  /*18950*/  MUFU.EX2 R25, R32 ;  /* 0x0000002000197308 */ /* 0x0002a60000000800 */
[----:B------:R-:W-:Y:S01]  /*18960*/  FFMA R31, -R31, 1.925963033500011079e-08, R22 ;  /* 0x32a570601f1f7823 */ /* 0x000fe20000000116 */
[----:B------:R-:W-:-:S04]  /*18970*/  FFMA.SAT R22, -R21, R33, 0.5 ;  /* 0x3f00000015167423 */ /* 0x000fc80000002121 */
[----:B------:R-:W-:Y:S01]  /*18980*/  FFMA.RM R22, R22, R35, 12582913 ;  /* 0x4b40000116167423 */ /* 0x000fe20000004023 */
[----:B-1----:R-:W-:-:S03]  /*18990*/  FFMA R32, R41, R14, 1 ;  /* 0x3f80000029207423 */ /* 0x002fc6000000000e */
[----:B------:R-:W-:Y:S01]  /*189a0*/  FADD R14, R22, -12583039 ;  /* 0xcb40007f160e7421 */ /* 0x000fe20000000000 */
[----:B------:R-:W-:-:S03]  /*189b0*/  FFMA.SAT R38, -R34, R33, 0.5 ;  /* 0x3f00000022267423 */ /* 0x000fc60000002121 */
[----:B------:R-:W-:Y:S01]  /*189c0*/  FFMA R14, -R21, 1.4426950216293334961, -R14 ;  /* 0x3fb8aa3b150e7823 */ /* 0x000fe2000000090e */
[----:B------:R1:W-:Y:S01]  /*189d0*/  MUFU.EX2 R12, R23 ;  /* 0x00000017000c7308 */ /* 0x0003e20000000800 */
[----:B--2---:R-:W-:Y:S01]  /*189e0*/  FFMA R25, R40, R25, 1 ;  /* 0x3f80000028197423 */ /* 0x004fe20000000019 */
[----:B------:R-:W-:Y:S01]  /*189f0*/  FFMA.SAT R40, -R36, R33, 0.5 ;  /* 0x3f00000024287423 */ /* 0x000fe20000002121 */
[----:B------:R-:W-:Y:S01]  /*18a00*/  FADD R43, R37, -12583039 ;  /* 0xcb40007f252b7421 */ /* 0x000fe20000000000 */
[----:B-1----:R-:W-:Y:S01]  /*18a10*/  FFMA R23, -R21, 1.925963033500011079e-08, R14 ;  /* 0x32a5706015177823 */ /* 0x002fe2000000010e */
[----:B------:R-:W-:-:S03]  /*18a20*/  FFMA.RM R21, R38, R35, 12582913 ;  /* 0x4b40000126157423 */ /* 0x000fc60000004023 */
[----:B------:R-:W1:Y:S01]  /*18a30*/  MUFU.EX2 R15, R15 ;  /* 0x0000000f000f7308 */ /* 0x000e620000000800 */
[----:B------:R-:W-:Y:S01]  /*18a40*/  FADD R33, R21, -12583039 ;  /* 0xcb40007f15217421 */ /* 0x000fe20000000000 */
[----:B------:R-:W-:Y:S01]  /*18a50*/  FFMA R43, -R24, 1.4426950216293334961, -R43 ;  /* 0x3fb8aa3b182b7823 */ /* 0x000fe2000000092b */
[----:B------:R-:W-:Y:S02]  /*18a60*/  FFMA.RM R35, R40, R35, 12582913 ;  /* 0x4b40000128237423 */ /* 0x000fe40000004023 */
[----:B------:R-:W-:Y:S01]  /*18a70*/  FFMA R33, -R34, 1.4426950216293334961, -R33 ;  /* 0x3fb8aa3b22217823 */ /* 0x000fe20000000921 */
[----:B------:R-:W-:-:S03]  /*18a80*/  FFMA R24, -R24, 1.925963033500011079e-08, R43 ;  /* 0x32a5706018187823 */ /* 0x000fc6000000012b */
[----:B------:R-:W-:Y:S01]  /*18a90*/  FFMA R34, -R34, 1.925963033500011079e-08, R33 ;  /* 0x32a5706022227823 */ /* 0x000fe20000000121 */
[----:B------:R-:W-:Y:S01]  /*18aa0*/  FADD R33, R35, -12583039 ;  /* 0xcb40007f23217421 */ /* 0x000fe20000000000 */
[----:B------:R2:W-:Y:S03]  /*18ab0*/  MUFU.EX2 R14, R24 ;  /* 0x00000018000e7308 */ /* 0x0005e60000000800 */
[----:B------:R-:W-:-:S05]  /*18ac0*/  FFMA R33, -R36, 1.4426950216293334961, -R33 ;  /* 0x3fb8aa3b24217823 */ /* 0x000fca0000000921 */
[----:B------:R-:W3:Y:S01]  /*18ad0*/  MUFU.EX2 R20, R20 ;  /* 0x0000001400147308 */ /* 0x000ee20000000800 */
[----:B--2---:R-:W-:Y:S01]  /*18ae0*/  SHF.L.U32 R24, R8, 0x17, RZ ;  /* 0x0000001708187819 */ /* 0x004fe200000006ff */
[----:B------:R-:W-:Y:S01]  /*18af0*/  FFMA R36, -R36, 1.925963033500011079e-08, R33 ;  /* 0x32a5706024247823 */ /* 0x000fe20000000121 */
[----:B------:R-:W-:-:S03]  /*18b00*/  SHF.L.U32 R33, R13, 0x17, RZ ;  /* 0x000000170d217819 */ /* 0x000fc600000006ff */
[----:B-1----:R-:W-:Y:S01]  /*18b10*/  FFMA R13, R24, R15, 1 ;  /* 0x3f800000180d7423 */ /* 0x002fe2000000000f */
[----:B------:R-:W-:Y:S01]  /*18b20*/  IADD3 R24, R5, 0x1800000, RZ ;  /* 0x0180000005187810 */ /* 0x000fe20007ffe0ff */
[----:B------:R-:W1:Y:S03]  /*18b30*/  MUFU.EX2 R31, R31 ;  /* 0x0000001f001f7308 */ /* 0x000e660000000800 */
[----:B------:R-:W-:-:S05]  /*18b40*/  LOP3.LUT R24, R24, 0x7f800000, RZ, 0xc0, !PT ;  /* 0x7f80000018187812 */ /* 0x000fca00078ec0ff */
[----:B------:R-:W2:Y:S01]  /*18b50*/  MUFU.EX2 R23, R23 ;  /* 0x0000001700177308 */ /* 0x000ea20000000800 */
[----:B------:R-:W-:Y:S01]  /*18b60*/  ISETP.GT.U32.AND P2, PT, R24, 0x1ffffff, PT ;  /* 0x01ffffff1800780c */ /* 0x000fe20003f44070 */
[----:B---3--:R-:W-:-:S06]  /*18b70*/  FFMA R15, R33, R20, 1 ;  /* 0x3f800000210f7423 */ /* 0x008fcc0000000014 */
[----:B------:R-:W3:Y:S01]  /*18b80*/  MUFU.EX2 R8, R34 ;  /* 0x0000002200087308 */ /* 0x000ee20000000800 */
[----:B------:R-:W-:-:S07]  /*18b90*/  SHF.L.U32 R20, R4, 0x17, RZ ;  /* 0x0000001704147819 */ /* 0x000fce00000006ff */
[----:B------:R-:W4:Y:S01]  /*18ba0*/  MUFU.EX2 R36, R36 ;  /* 0x0000002400247308 */ /* 0x000f220000000800 */
[----:B-1----:R-:W-:Y:S01]  /*18bb0*/  FFMA R20, R20, R31, 1 ;  /* 0x3f80000014147423 */ /* 0x002fe2000000001f */
[----:B------:R-:W-:Y:S02]  /*18bc0*/  SHF.L.U32 R22, R22, 0x17, RZ ;  /* 0x0000001716167819 */ /* 0x000fe400000006ff */
[----:B------:R-:W-:Y:S02]  /*18bd0*/  SHF.L.U32 R39, R39, 0x17, RZ ;  /* 0x0000001727277819 */ /* 0x000fe400000006ff */
[----:B------:R-:W-:Y:S02]  /*18be0*/  SHF.L.U32 R37, R37, 0x17, RZ ;  /* 0x0000001725257819 */ /* 0x000fe400000006ff */
[----:B------:R-:W-:Y:S02]  /*18bf0*/  SHF.L.U32 R31, R21, 0x17, RZ ;  /* 0x00000017151f7819 */ /* 0x000fe400000006ff */
[----:B------:R-:W-:Y:S01]  /*18c00*/  SHF.L.U32 R35, R35, 0x17, RZ ;  /* 0x0000001723237819 */ /* 0x000fe200000006ff */
[----:B------:R-:W-:Y:S01]  /*18c10*/  BSSY B1, `(.L_x_231) ;  /* 0x000000f000017945 */ /* 0x000fe20003800000 */
[----:B--2---:R-:W-:Y:S01]  /*18c20*/  FFMA R21, R22, R23, 1 ;  /* 0x3f80000016157423 */ /* 0x004fe20000000017 */
[----:B------:R-:W-:Y:S01]  /*18c30*/  FFMA R12, R39, R12, 1 ;  /* 0x3f800000270c7423 */ /* 0x000fe2000000000c */
[----:B------:R-:W-:Y:S01]  /*18c40*/  FFMA R14, R37, R14, 1 ;  /* 0x3f800000250e7423 */ /* 0x000fe2000000000e */
[----:B---3--:R-:W-:Y:S01]  /*18c50*/  FFMA R22, R31, R8, 1 ;  /* 0x3f8000001f167423 */ /* 0x008fe20000000008 */
[----:B----4-:R-:W-:Y:S01]  /*18c60*/  FFMA R23, R35, R36, 1 ;  /* 0x3f80000023177423 */ /* 0x010fe20000000024 */
[----:B------:R-:W-:Y:S06]  /*18c70*/  @P2 BRA `(.L_x_232) ;  /* 0x0000000000102947 */ /* 0x000fec0003800000 */
[----:B------:R-:W-:-:S07]  /*18c80*/  MOV R4, 0x18ca0 ;  /* 0x00018ca000047802 */ /* 0x000fce0000000f00 */
[----:B------:R-:W-:Y:S05]  /*18c90*/  CALL.REL.NOINC `($__internal_0_$__cuda_sm20_rcp_rn_f32_slowpath) ;  /* 0x000001f400207944 */ /* 0x000fea0003c00000 */
[----:B------:R-:W-:Y:S01]  /*18ca0*/  MOV R24, R8 ;  /* 0x0000000800187202 */ /* 0x000fe20000000f00 */
[----:B------:R-:W-:Y:S06]  /*18cb0*/  BRA `(.L_x_233) ;  /* 0x0000000000107947 */ /* 0x000fec0003800000 */
.L_x_232:
[----:B------:R-:W1:Y:S02]  /*18cc0*/  MUFU.RCP R24, R5 ;  /* 0x0000000500187308 */ /* 0x000e640000001000 */
[----:B-1----:R-:W-:-:S04]  /*18cd0*/  FFMA R4, R5, R24, -1 ;  /* 0xbf80000005047423 */ /* 0x002fc80000000018 */
[----:B------:R-:W-:-:S04]  /*18ce0*/  FADD.FTZ R31, -R4, -RZ ;  /* 0x800000ff041f7221 */ /* 0x000fc80000010100 */
[----:B------:R-:W-:-:S07]  /*18cf0*/  FFMA R24, R24, R31, R24 ;  /* 0x0000001f18187223 */ /* 0x000fce0000000018 */
.L_x_233:
[----:B------:R-:W-:Y:S05]  /*18d00*/  BSYNC B1 ;  /* 0x0000000000017941 */ /* 0x000fea0003800000 */
.L_x_231:
        /* <DEDUP_REMOVED lines=10> */
.L_x_235:
[----:B------:R-:W1:Y:S02]  /*18db0*/  MUFU.RCP R4, R25 ;  /* 0x0000001900047308 */ /* 0x000e640000001000 */
[----:B-1----:R-:W-:-:S04]  /*18dc0*/  FFMA R5, R25, R4, -1 ;  /* 0xbf80000019057423 */ /* 0x002fc80000000004 */
[----:B------:R-:W-:-:S04]  /*18dd0*/  FADD.FTZ R5, -R5, -RZ ;  /* 0x800000ff05057221 */ /* 0x000fc80000010100 */
[----:B------:R-:W-:-:S07]  /*18de0*/  FFMA R25, R4, R5, R4 ;  /* 0x0000000504197223 */ /* 0x000fce0000000004 */
.L_x_236:
[----:B------:R-:W-:Y:S05]  /*18df0*/  BSYNC B1 ;  /* 0x0000000000017941 */ /* 0x000fea0003800000 */
.L_x_234:
        /* <DEDUP_REMOVED lines=10> */
.L_x_238:
[----:B------:R-:W1:Y:S02]  /*18ea0*/  MUFU.RCP R5, R26 ;  /* 0x0000001a00057308 */ /* 0x000e640000001000 */
[----:B-1----:R-:W-:-:S04]  /*18eb0*/  FFMA R4, R26, R5, -1 ;  /* 0xbf8000001a047423 */ /* 0x002fc80000000005 */
[----:B------:R-:W-:-:S04]  /*18ec0*/  FADD.FTZ R4, -R4, -RZ ;  /* 0x800000ff04047221 */ /* 0x000fc80000010100 */
[----:B------:R-:W-:-:S07]  /*18ed0*/  FFMA R26, R5, R4, R5 ;  /* 0x00000004051a7223 */ /* 0x000fce0000000005 */
.L_x_239:
[----:B------:R-:W-:Y:S05]  /*18ee0*/  BSYNC B1 ;  /* 0x0000000000017941 */ /* 0x000fea0003800000 */
.L_x_237:
        /* <DEDUP_REMOVED lines=10> */
.L_x_241:
[----:B------:R-:W1:Y:S02]  /*18f90*/  MUFU.RCP R4, R27 ;  /* 0x0000001b00047308 */ /* 0x000e640000001000 */
[----:B-1----:R-:W-:-:S04]  /*18fa0*/  FFMA R5, R27, R4, -1 ;  /* 0xbf8000001b057423 */ /* 0x002fc80000000004 */
[----:B------:R-:W-:-:S04]  /*18fb0*/  FADD.FTZ R5, -R5, -RZ ;  /* 0x800000ff05057221 */ /* 0x000fc80000010100 */
[----:B------:R-:W-:-:S07]  /*18fc0*/  FFMA R27, R4, R5, R4 ;  /* 0x00000005041b7223 */ /* 0x000fce0000000004 */
.L_x_242:
[----:B------:R-:W-:Y:S05]  /*18fd0*/  BSYNC B1 ;  /* 0x0000000000017941 */ /* 0x000fea0003800000 */
.L_x_240:
        /* <DEDUP_REMOVED lines=10> */
.L_x_244:
[----:B------:R-:W1:Y:S02]  /*19080*/  MUFU.RCP R5, R28 ;  /* 0x0000001c00057308 */ /* 0x000e640000001000 */
[----:B-1----:R-:W-:-:S04]  /*19090*/  FFMA R4, R28, R5, -1 ;  /* 0xbf8000001c047423 */ /* 0x002fc80000000005 */
[----:B------:R-:W-:-:S04]  /*190a0*/  FADD.FTZ R4, -R4, -RZ ;  /* 0x800000ff04047221 */ /* 0x000fc80000010100 */
[----:B------:R-:W-:-:S07]  /*190b0*/  FFMA R28, R5, R4, R5 ;  /* 0x00000004051c7223 */ /* 0x000fce0000000005 */
.L_x_245:
[----:B------:R-:W-:Y:S05]  /*190c0*/  BSYNC B1 ;  /* 0x0000000000017941 */ /* 0x000fea0003800000 */
.L_x_243:
        /* <DEDUP_REMOVED lines=10> */
.L_x_247:
[----:B------:R-:W1:Y:S02]  /*19170*/  MUFU.RCP R4, R29 ;  /* 0x0000001d00047308 */ /* 0x000e640000001000 */
[----:B-1----:R-:W-:-:S04]  /*19180*/  FFMA R5, R29, R4, -1 ;  /* 0xbf8000001d057423 */ /* 0x002fc80000000004 */
[----:B------:R-:W-:-:S04]  /*19190*/  FADD.FTZ R5, -R5, -RZ ;  /* 0x800000ff05057221 */ /* 0x000fc80000010100 */
[----:B------:R-:W-:-:S07]  /*191a0*/  FFMA R29, R4, R5, R4 ;  /* 0x00000005041d7223 */ /* 0x000fce0000000004 */
.L_x_248:
[----:B------:R-:W-:Y:S05]  /*191b0*/  BSYNC B1 ;  /* 0x0000000000017941 */ /* 0x000fea0003800000 */
.L_x_246:
        /* <DEDUP_REMOVED lines=10> */
.L_x_250:
[----:B------:R-:W1:Y:S02]  /*19260*/  MUFU.RCP R5, R30 ;  /* 0x0000001e00057308 */ /* 0x000e640000001000 */
[----:B-1----:R-:W-:-:S04]  /*19270*/  FFMA R4, R30, R5, -1 ;  /* 0xbf8000001e047423 */ /* 0x002fc80000000005 */
[----:B------:R-:W-:-:S04]  /*19280*/  FADD.FTZ R4, -R4, -RZ ;  /* 0x800000ff04047221 */ /* 0x000fc80000010100 */
[----:B------:R-:W-:-:S07]  /*19290*/  FFMA R30, R5, R4, R5 ;  /* 0x00000004051e7223 */ /* 0x000fce0000000005 */
.L_x_251:
[----:B------:R-:W-:Y:S05]  /*192a0*/  BSYNC B1 ;  /* 0x0000000000017941 */ /* 0x000fea0003800000 */
.L_x_249:
        /* <DEDUP_REMOVED lines=10> */
.L_x_253:
[----:B------:R-:W1:Y:S02]  /*19350*/  MUFU.RCP R5, R32 ;  /* 0x0000002000057308 */ /* 0x000e640000001000 */
[----:B-1----:R-:W-:-:S04]  /*19360*/  FFMA R4, R32, R5, -1 ;  /* 0xbf80000020047423 */ /* 0x002fc80000000005 */
[----:B------:R-:W-:-:S04]  /*19370*/  FADD.FTZ R4, -R4, -RZ ;  /* 0x800000ff04047221 */ /* 0x000fc80000010100 */
[----:B------:R-:W-:-:S07]  /*19380*/  FFMA R32, R5, R4, R5 ;  /* 0x0000000405207223 */ /* 0x000fce0000000005 */
.L_x_254:
[----:B------:R-:W-:Y:S05]  /*19390*/  BSYNC B1 ;  /* 0x0000000000017941 */ /* 0x000fea0003800000 */
.L_x_252:
        /* <DEDUP_REMOVED lines=10> */
.L_x_256:
[----:B------:R-:W1:Y:S02]  /*19440*/  MUFU.RCP R5, R12 ;  /* 0x0000000c00057308 */ /* 0x000e640000001000 */
[----:B-1----:R-:W-:-:S04]  /*19450*/  FFMA R4, R12, R5, -1 ;  /* 0xbf8000000c047423 */ /* 0x002fc80000000005 */
[----:B------:R-:W-:-:S04]  /*19460*/  FADD.FTZ R4, -R4, -RZ ;  /* 0x800000ff04047221 */ /* 0x000fc80000010100 */
[----:B------:R-:W-:-:S07]  /*19470*/  FFMA R12, R5, R4, R5 ;  /* 0x00000004050c7223 */ /* 0x000fce0000000005 */
.L_x_257:
[----:B------:R-:W-:Y:S05]  /*19480*/  BSYNC B1 ;  /* 0x0000000000017941 */ /* 0x000fea0003800000 */
.L_x_255:
        /* <DEDUP_REMOVED lines=10> */
.L_x_259:
[----:B------:R-:W1:Y:S02]  /*19530*/  MUFU.RCP R4, R13 ;  /* 0x0000000d00047308 */ /* 0x000e640000001000 */
[----:B-1----:R-:W-:-:S04]  /*19540*/  FFMA R5, R13, R4, -1 ;  /* 0xbf8000000d057423 */ /* 0x002fc80000000004 */
[----:B------:R-:W-:-:S04]  /*19550*/  FADD.FTZ R5, -R5, -RZ ;  /* 0x800000ff05057221 */ /* 0x000fc80000010100 */
[----:B------:R-:W-:-:S07]  /*19560*/  FFMA R13, R4, R5, R4 ;  /* 0x00000005040d7223 */ /* 0x000fce0000000004 */
.L_x_260:
[----:B------:R-:W-:Y:S05]  /*19570*/  BSYNC B1 ;  /* 0x0000000000017941 */ /* 0x000fea0003800000 */
.L_x_258:
        /* <DEDUP_REMOVED lines=10> */
.L_x_262:
[----:B------:R-:W1:Y:S02]  /*19620*/  MUFU.RCP R5, R14 ;  /* 0x0000000e00057308 */ /* 0x000e640000001000 */
[----:B-1----:R-:W-:-:S04]  /*19630*/  FFMA R4, R14, R5, -1 ;  /* 0xbf8000000e047423 */ /* 0x002fc80000000005 */
[----:B------:R-:W-:-:S04]  /*19640*/  FADD.FTZ R4, -R4, -RZ ;  /* 0x800000ff04047221 */ /* 0x000fc80000010100 */
[----:B------:R-:W-:-:S07]  /*19650*/  FFMA R14, R5, R4, R5 ;  /* 0x00000004050e7223 */ /* 0x000fce0000000005 */
.L_x_263:
[----:B------:R-:W-:Y:S05]  /*19660*/  BSYNC B1 ;  /* 0x0000000000017941 */ /* 0x000fea0003800000 */
.L_x_261:
        /* <DEDUP_REMOVED lines=10> */
.L_x_265:
[----:B------:R-:W1:Y:S02]  /*19710*/  MUFU.RCP R4, R15 ;  /* 0x0000000f00047308 */ /* 0x000e640000001000 */
[----:B-1----:R-:W-:-:S04]  /*19720*/  FFMA R5, R15, R4, -1 ;  /* 0xbf8000000f057423 */ /* 0x002fc80000000004 */
[----:B------:R-:W-:-:S04]  /*19730*/  FADD.FTZ R5, -R5, -RZ ;  /* 0x800000ff05057221 */ /* 0x000fc80000010100 */
[----:B------:R-:W-:-:S07]  /*19740*/  FFMA R15, R4, R5, R4 ;  /* 0x00000005040f7223 */ /* 0x000fce0000000004 */
.L_x_266:
[----:B------:R-:W-:Y:S05]  /*19750*/  BSYNC B1 ;  /* 0x0000000000017941 */ /* 0x000fea0003800000 */
.L_x_264:
        /* <DEDUP_REMOVED lines=10> */
.L_x_268:
[----:B------:R-:W1:Y:S02]  /*19800*/  MUFU.RCP R5, R20 ;  /* 0x0000001400057308 */ /* 0x000e640000001000 */
[----:B-1----:R-:W-:-:S04]  /*19810*/  FFMA R4, R20, R5, -1 ;  /* 0xbf80000014047423 */ /* 0x002fc80000000005 */
[----:B------:R-:W-:-:S04]  /*19820*/  FADD.FTZ R4, -R4, -RZ ;  /* 0x800000ff04047221 */ /* 0x000fc80000010100 */
[----:B------:R-:W-:-:S07]  /*19830*/  FFMA R20, R5, R4, R5 ;  /* 0x0000000405147223 */ /* 0x000fce0000000005 */
.L_x_269:
[----:B------:R-:W-:Y:S05]  /*19840*/  BSYNC B1 ;  /* 0x0000000000017941 */ /* 0x000fea0003800000 */
.L_x_267:
        /* <DEDUP_REMOVED lines=10> */
.L_x_271:
[----:B------:R-:W1:Y:S02]  /*198f0*/  MUFU.RCP R4, R21 ;  /* 0x0000001500047308 */ /* 0x000e640000001000 */
[----:B-1----:R-:W-:-:S04]  /*19900*/  FFMA R5, R21, R4, -1 ;  /* 0xbf80000015057423 */ /* 0x002fc80000000004 */
[----:B------:R-:W-:-:S04]  /*19910*/  FADD.FTZ R5, -R5, -RZ ;  /* 0x800000ff05057221 */ /* 0x000fc80000010100 */
[----:B------:R-:W-:-:S07]  /*19920*/  FFMA R21, R4, R5, R4 ;  /* 0x0000000504157223 */ /* 0x000fce0000000004 */
.L_x_272:
[----:B------:R-:W-:Y:S05]  /*19930*/  BSYNC B1 ;  /* 0x0000000000017941 */ /* 0x000fea0003800000 */
.L_x_270:
        /* <DEDUP_REMOVED lines=10> */
.L_x_274:
[----:B------:R-:W1:Y:S02]  /*199e0*/  MUFU.RCP R5, R22 ;  /* 0x0000001600057308 */ /* 0x000e640000001000 */
[----:B-1----:R-:W-:-:S04]  /*199f0*/  FFMA R4, R22, R5, -1 ;  /* 0xbf80000016047423 */ /* 0x002fc80000000005 */
[----:B------:R-:W-:-:S04]  /*19a00*/  FADD.FTZ R4, -R4, -RZ ;  /* 0x800000ff04047221 */ /* 0x000fc80000010100 */
[----:B------:R-:W-:-:S07]  /*19a10*/  FFMA R22, R5, R4, R5 ;  /* 0x0000000405167223 */ /* 0x000fce0000000005 */
.L_x_275:
[----:B------:R-:W-:Y:S05]  /*19a20*/  BSYNC B1 ;  /* 0x0000000000017941 */ /* 0x000fea0003800000 */
.L_x_273:
        /* <DEDUP_REMOVED lines=8> */
[----:B------:R-:W-:Y:S05]  /*19ab0*/  BRA `(.L_x_278) ;  /* 0x0000000000107947 */ /* 0x000fea0003800000 */
.L_x_277:
[----:B------:R-:W1:Y:S02]  /*19ac0*/  MUFU.RCP R8, R23 ;  /* 0x0000001700087308 */ /* 0x000e640000001000 */
[----:B-1----:R-:W-:-:S04]  /*19ad0*/  FFMA R4, R23, R8, -1 ;  /* 0xbf80000017047423 */ /* 0x002fc80000000008 */
[----:B------:R-:W-:-:S04]  /*19ae0*/  FADD.FTZ R5, -R4, -RZ ;  /* 0x800000ff04057221 */ /* 0x000fc80000010100 */
[----:B------:R-:W-:-:S07]  /*19af0*/  FFMA R8, R8, R5, R8 ;  /* 0x0000000508087223 */ /* 0x000fce0000000008 */
.L_x_278:
[----:B------:R-:W-:Y:S05]  /*19b00*/  BSYNC B1 ;  /* 0x0000000000017941 */ /* 0x000fea0003800000 */
.L_x_276:
        /* <DEDUP_REMOVED lines=10> */
.L_x_279:
        /* <DEDUP_REMOVED lines=22> */
[----:B------:R-:W-:Y:S02]  /*19d10*/  UIADD3 UR4, UR48, 0x5100, URZ ;  /* 0x0000510030047890 */ /* 0x000fe4000fffe03f */
[----:B------:R-:W-:Y:S01]  /*19d20*/  UIADD3.X UR9, URZ, UR59, URZ, UP0, !UPT ;  /* 0x0000003b3f097290 */ /* 0x000fe200087fe43f */
[----:B------:R-:W-:-:S08]  /*19d30*/  UMOV UR7, UR43 ;  /* 0x0000002b00077c82 */ /* 0x000fd00008000000 */
[----:B------:R1:W-:Y:S02]  /*19d40*/  UTMASTG.3D [UR4], [UR8] ;  /* 0x00000004080073b5 */ /* 0x0003e40008010000 */
[----:B-1----:R0:W-:Y:S02]  /*19d50*/  UTMACMDFLUSH ;  /* 0x00000000000079b7 */ /* 0x0021e40000000000 */
.L_x_281:
[----:B------:R-:W-:Y:S05]  /*19d60*/  BSYNC B0 ;  /* 0x0000000000007941 */ /* 0x000fea0003800000 */
.L_x_280:
[----:B------:R-:W-:Y:S04]  /*19d70*/  BSSY B0, `(.L_x_282) ;  /* 0x000003a000007945 */ /* 0x000fe80003800000 */
[----:B------:R-:W-:Y:S05]  /*19d80*/  @P0 BRA `(.L_x_283) ;  /* 0x0000000000e00947 */ /* 0x000fea0003800000 */
[----:B------:R-:W-:-:S04]  /*19d90*/  MOV R4, UR44 ;  /* 0x0000002c00047c02 */ /* 0x000fc80008000f00 */
[----:B------:R-:W-:-:S13]  /*19da0*/  ISETP.NE.AND P3, PT, R4, 0x3, PT ;  /* 0x000000030400780c */ /* 0x000fda0003f65270 */
[----:B------:R-:W-:Y:S05]  /*19db0*/  @!P3 BRA `(.L_x_284) ;  /* 0x000000000004b947 */ /* 0x000fea0003800000 */
[----:B------:R-:W-:Y:S01]  /*19dc0*/  BPT.TRAP 0x1 ;  /* 0x000000040000795c */ /* 0x000fe20000300000 */
.L_x_284:
[----:B------:R-:W-:Y:S01]  /*19dd0*/  LEA R4, R18, UR48, 0x3 ;  /* 0x0000003012047c11 */ /* 0x000fe2000f8e18ff */
[----:B------:R-:W-:Y:S01]  /*19de0*/  BSSY B1, `(.L_x_285) ;  /* 0x0000004000017945 */ /* 0x000fe20003800000 */
[----:B------:R-:W-:-:S04]  /*19df0*/  SHF.L.U32 R5, R19, 0x1f, RZ ;  /* 0x0000001f13057819 */ /* 0x000fc800000006ff */
[----:B------:R-:W1:Y:S02]  /*19e00*/  SYNCS.PHASECHK.TRANS64.TRYWAIT P2, [R4+URZ+0x60], R5 ;  /* 0x00006005040075a7 */ /* 0x000e64000804017f */
[----:B-1----:R-:W-:Y:S05]  /*19e10*/  @!P2 BRA `(.L_x_286) ;  /* 0x000001d40044a947 */ /* 0x002fea0003800000 */
.L_x_1144:
[----:B------:R-:W-:Y:S05]  /*19e20*/  BSYNC B1 ;  /* 0x0000000000017941 */ /* 0x000fea0003800000 */
.L_x_285:
        /* <DEDUP_REMOVED lines=22> */
.L_x_288:
[----:B------:R-:W-:Y:S05]  /*19f90*/  BSYNC B1 ;  /* 0x0000000000017941 */ /* 0x000fea0003800000 */
.L_x_287:
        /* <DEDUP_REMOVED lines=8> */
.L_x_289:
[----:B-1----:R-:W1:Y:S01]  /*1a020*/  S2R R5, SR_CgaCtaId ;  /* 0x0000000000057919 */ /* 0x002e620000008800 */
[C---:B------:R-:W-:Y:S02]  /*1a030*/  LEA R4, R10.reuse, UR48, 0x3 ;  /* 0x000000300a047c11 */ /* 0x040fe4000f8e18ff */
[----:B------:R-:W-:Y:S02]  /*1a040*/  IADD3 R10, R10, 0x1, RZ ;  /* 0x000000010a0a7810 */ /* 0x000fe40007ffe0ff */
[----:B------:R-:W-:Y:S02]  /*1a050*/  IADD3 R4, R4, 0x80, RZ ;  /* 0x0000008004047810 */ /* 0x000fe40007ffe0ff */
[----:B------:R-:W-:Y:S02]  /*1a060*/  IADD3 R18, R18, 0x1, RZ ;  /* 0x0000000112127810 */ /* 0x000fe40007ffe0ff */
[----:B------:R-:W-:Y:S02]  /*1a070*/  ISETP.NE.AND P2, PT, R10, 0x4, PT ;  /* 0x000000040a00780c */ /* 0x000fe40003f45270 */
[----:B------:R-:W-:-:S02]  /*1a080*/  ISETP.NE.AND P3, PT, R18, 0x4, PT ;  /* 0x000000041200780c */ /* 0x000fc40003f65270 */
[----:B------:R-:W-:Y:S02]  /*1a090*/  SEL R10, R10, RZ, P2 ;  /* 0x000000ff0a0a7207 */ /* 0x000fe40001000000 */
[----:B------:R-:W-:Y:S02]  /*1a0a0*/  SEL R8, RZ, 0x1, P3 ;  /* 0x00000001ff087807 */ /* 0x000fe40001800000 */
[----:B------:R-:W-:Y:S02]  /*1a0b0*/  SEL R18, R18, RZ, P3 ;  /* 0x000000ff12127207 */ /* 0x000fe40001800000 */
[----:B------:R-:W-:Y:S02]  /*1a0c0*/  LOP3.LUT R19, R19, R8, RZ, 0x3c, !PT ;  /* 0x0000000813137212 */ /* 0x000fe400078e3cff */
[----:B-1----:R-:W-:-:S04]  /*1a0d0*/  PRMT R4, R5, 0x654, R4 ;  /* 0x0000065405047816 */ /* 0x002fc80000000004 */
[----:B--2---:R1:W-:Y:S02]  /*1a0e0*/  SYNCS.ARRIVE.TRANS64.RED.A1T0 RZ, [R4+URZ], RZ ;  /* 0x000000ff04ff79a7 */ /* 0x0043e4000810043f */
[----:B-1----:R-:W-:-:S04]  /*1a0f0*/  SEL R4, RZ, 0x1, P2 ;  /* 0x00000001ff047807 */ /* 0x002fc80001000000 */
[----:B------:R-:W-:-:S07]  /*1a100*/  LOP3.LUT R11, R11, R4, RZ, 0x3c, !PT ;  /* 0x000000040b0b7212 */ /* 0x000fce00078e3cff */
.L_x_283:
[----:B------:R-:W-:Y:S05]  /*1a110*/  BSYNC B0 ;  /* 0x0000000000007941 */ /* 0x000fea0003800000 */
.L_x_282:
[-C--:B------:R-:W-:Y:S01]  /*1a120*/  F2FP.F16.E4M3.UNPACK_B R4, R7.reuse ;  /* 0x00000007ff04723e */ /* 0x080fe200020006ff */
[C---:B------:R-:W-:Y:S01]  /*1a130*/  FMUL R5, R16.reuse, R182 ;  /* 0x000000b610057220 */ /* 0x040fe20000400000 */
[----:B------:R-:W-:Y:S01]  /*1a140*/  F2FP.F16.E4M3.UNPACK_B R14, R7.H1 ;  /* 0x00000007ff0e723e */ /* 0x000fe200030006ff */
[C---:B------:R-:W-:Y:S01]  /*1a150*/  FMUL R183, R16.reuse, R183 ;  /* 0x000000b710b77220 */ /* 0x040fe20000400000 */
[----:B------:R-:W-:Y:S01]  /*1a160*/  F2FP.F16.E4M3.UNPACK_B R15, R6 ;  /* 0x00000006ff0f723e */ /* 0x000fe200020006ff */
[--C-:B------:R-:W-:Y:S02]  /*1a170*/  HADD2.F32 R8, -RZ, R4.reuse.H0_H0 ;  /* 0x20000004ff087230 */ /* 0x100fe40000004100 */
[C---:B------:R-:W-:Y:S01]  /*1a180*/  FMUL R13, R16.reuse, R184 ;  /* 0x000000b8100d7220 */ /* 0x040fe20000400000 */
[----:B------:R-:W-:Y:S02]  /*1a190*/  HADD2.F32 R4, -RZ, R4.H1_H1 ;  /* 0x30000004ff047230 */ /* 0x000fe40000004100 */
[----:B------:R-:W-:Y:S01]  /*1a1a0*/  FMUL R187, R16, R187 ;  /* 0x000000bb10bb7220 */ /* 0x000fe20000400000 */
[----:B------:R-:W-:-:S02]  /*1a1b0*/  HADD2.F32 R20, -RZ, R14.H0_H0 ;  /* 0x2000000eff147230 */ /* 0x000fc40000004100 */
[C---:B------:R-:W-:Y:S01]  /*1a1c0*/  FFMA R8, R2.reuse, R8, R5 ;  /* 0x0000000802087223 */ /* 0x040fe20000000005 */
[----:B------:R-:W-:Y:S01]  /*1a1d0*/  F2FP.F16.E4M3.UNPACK_B R22, R3.H1 ;  /* 0x00000003ff16723e */ /* 0x000fe200030006ff */
[C---:B------:R-:W-:Y:S01]  /*1a1e0*/  FFMA R12, R2.reuse, R4, R183 ;  /* 0x00000004020c7223 */ /* 0x040fe200000000b7 */
[--C-:B------:R-:W-:Y:S02]  /*1a1f0*/  HADD2.F32 R4, -RZ, R15.reuse.H0_H0 ;  /* 0x2000000fff047230 */ /* 0x100fe40000004100 */
[----:B------:R-:W-:Y:S01]  /*1a200*/  FFMA R5, R2, R20, R13 ;  /* 0x0000001402057223 */ /* 0x000fe2000000000d */
[----:B------:R-:W-:Y:S02]  /*1a210*/  HADD2.F32 R20, -RZ, R15.H1_H1 ;  /* 0x3000000fff147230 */ /* 0x000fe40000004100 */
[C---:B------:R-:W-:Y:S01]  /*1a220*/  FMUL R13, R16.reuse, R186 ;  /* 0x000000ba100d7220 */ /* 0x040fe20000400000 */
[----:B------:R-:W-:Y:S01]  /*1a230*/  F2FP.F16.E4M3.UNPACK_B R15, R6.H1 ;  /* 0x00000006ff0f723e */ /* 0x000fe200030006ff */
[----:B------:R-:W-:Y:S01]  /*1a240*/  FMUL R193, R16, R193 ;  /* 0x000000c110c17220 */ /* 0x000fe20000400000 */
[----:B------:R-:W-:Y:S01]  /*1a250*/  F2FP.F16.E4M3.UNPACK_B R21, R3 ;  /* 0x00000003ff15723e */ /* 0x000fe200020006ff */
[C---:B------:R-:W-:Y:S01]  /*1a260*/  FFMA R13, R2.reuse, R4, R13 ;  /* 0x00000004020d7223 */ /* 0x040fe2000000000d */
[----:B------:R-:W-:Y:S01]  /*1a270*/  FFMA R4, R2, R20, R187 ;  /* 0x0000001402047223 */ /* 0x000fe200000000bb */
[----:B------:R-:W-:-:S02]  /*1a280*/  HADD2.F32 R20, -RZ, R15.H0_H0 ;  /* 0x2000000fff147230 */ /* 0x000fc40000004100 */
[C---:B------:R-:W-:Y:S01]  /*1a290*/  FMUL R31, R16.reuse, R190 ;  /* 0x000000be101f7220 */ /* 0x040fe20000400000 */
[----:B------:R-:W-:Y:S02]  /*1a2a0*/  HADD2.F32 R30, -RZ, R15.H1_H1 ;  /* 0x3000000fff1e7230 */ /* 0x000fe40000004100 */
[C---:B------:R-:W-:Y:S01]  /*1a2b0*/  FMUL R15, R16.reuse, R188 ;  /* 0x000000bc100f7220 */ /* 0x040fe20000400000 */
[----:B------:R-:W-:Y:S02]  /*1a2c0*/  HADD2.F32 R24, -RZ, R21.H0_H0 ;  /* 0x20000015ff187230 */ /* 0x000fe40000004100 */
[----:B------:R-:W-:Y:S01]  /*1a2d0*/  FMUL R39, R16, R192 ;  /* 0x000000c010277220 */ /* 0x000fe20000400000 */
[----:B------:R-:W-:Y:S01]  /*1a2e0*/  F2FP.F16.E4M3.UNPACK_B R23, R0 ;  /* 0x00000000ff17723e */ /* 0x000fe200020006ff */
[C---:B------:R-:W-:Y:S01]  /*1a2f0*/  FFMA R15, R2.reuse, R20, R15 ;  /* 0x00000014020f7223 */ /* 0x040fe2000000000f */
[--C-:B------:R-:W-:Y:S02]  /*1a300*/  HADD2.F32 R20, -RZ, R22.reuse.H0_H0 ;  /* 0x20000016ff147230 */ /* 0x100fe40000004100 */
[----:B------:R-:W-:Y:S01]  /*1a310*/  FFMA R31, R2, R24, R31 ;  /* 0x00000018021f7223 */ /* 0x000fe2000000001f */
[----:B------:R-:W-:-:S02]  /*1a320*/  HADD2.F32 R22, -RZ, R22.H1_H1 ;  /* 0x30000016ff167230 */ /* 0x000fc40000004100 */
[----:B------:R-:W-:Y:S01]  /*1a330*/  FMUL R191, R16, R191 ;  /* 0x000000bf10bf7220 */ /* 0x000fe20000400000 */
[----:B------:R-:W-:Y:S02]  /*1a340*/  HADD2.F32 R21, -RZ, R21.H1_H1 ;  /* 0x30000015ff157230 */ /* 0x000fe40000004100 */
[C---:B------:R-:W-:Y:S01]  /*1a350*/  FFMA R39, R2.reuse, R20, R39 ;  /* 0x0000001402277223 */ /* 0x040fe20000000027 */
[--C-:B------:R-:W-:Y:S02]  /*1a360*/  HADD2.F32 R24, -RZ, R23.reuse.H0_H0 ;  /* 0x20000017ff187230 */ /* 0x100fe40000004100 */
[C---:B------:R-:W-:Y:S01]  /*1a370*/  FFMA R40, R2.reuse, R22, R193 ;  /* 0x0000001602287223 */ /* 0x040fe200000000c1 */
[----:B------:R-:W-:Y:S01]  /*1a380*/  MOV R22, 0x3bbb989d ;  /* 0x3bbb989d00167802 */ /* 0x000fe20000000f00 */
[----:B------:R-:W-:Y:S01]  /*1a390*/  HADD2.F32 R42, -RZ, R23.H1_H1 ;  /* 0x30000017ff2a7230 */ /* 0x000fe20000004100 */
[----:B------:R-:W-:Y:S01]  /*1a3a0*/  MOV R20, 0x437c0000 ;  /* 0x437c000000147802 */ /* 0x000fe20000000f00 */
[----:B------:R-:W-:Y:S01]  /*1a3b0*/  FFMA R32, R2, R21, R191 ;  /* 0x0000001502207223 */ /* 0x000fe200000000bf */
[----:B------:R-:W-:Y:S01]  /*1a3c0*/  FMUL R41, R16, R194 ;  /* 0x000000c210297220 */ /* 0x000fe20000400000 */
[----:B------:R-:W-:Y:S01]  /*1a3d0*/  FFMA.SAT R23, -R8, R22, 0.5 ;  /* 0x3f00000008177423 */ /* 0x000fe20000002116 */
[----:B------:R-:W-:Y:S01]  /*1a3e0*/  F2FP.F16.E4M3.UNPACK_B R21, R0.H1 ;  /* 0x00000000ff15723e */ /* 0x000fe200030006ff */
[----:B------:R-:W-:Y:S01]  /*1a3f0*/  FFMA.SAT R27, -R5, R22, 0.5 ;  /* 0x3f000000051b7423 */ /* 0x000fe20000002116 */
[----:B------:R-:W-:Y:S01]  /*1a400*/  FFMA R41, R2, R24, R41 ;  /* 0x0000001802297223 */ /* 0x000fe20000000029 */
[----:B------:R-:W-:Y:S01]  /*1a410*/  FFMA.RM R36, R23, R20, 12582913 ;  /* 0x4b40000117247423 */ /* 0x000fe20000004014 */
[----:B------:R-:W-:Y:S01]  /*1a420*/  FMUL R37, R16, R196 ;  /* 0x000000c410257220 */ /* 0x000fe20000400000 */
[----:B------:R-:W-:-:S02]  /*1a430*/  HADD2.F32 R24, -RZ, R21.H0_H0 ;  /* 0x20000015ff187230 */ /* 0x000fc40000004100 */
[----:B------:R-:W-:Y:S01]  /*1a440*/  FFMA.RM R26, R27, R20, 12582913 ;  /* 0x4b4000011b1a7423 */ /* 0x000fe20000004014 */
[----:B------:R-:W-:Y:S01]  /*1a450*/  FADD R23, R36, -12583039 ;  /* 0xcb40007f24177421 */ /* 0x000fe20000000000 */
[----:B------:R-:W-:Y:S01]  /*1a460*/  FFMA.SAT R25, -R12, R22, 0.5 ;  /* 0x3f0000000c197423 */ /* 0x000fe20000002116 */
[----:B------:R-:W-:Y:S02]  /*1a470*/  HADD2.F32 R14, -RZ, R14.H1_H1 ;  /* 0x3000000eff0e7230 */ /* 0x000fe40000004100 */
[----:B------:R-:W-:Y:S01]  /*1a480*/  FMUL R185, R16, R185 ;  /* 0x000000b910b97220 */ /* 0x000fe20000400000 */
[----:B------:R-:W-:Y:S01]  /*1a490*/  FFMA R23, -R8, 1.4426950216293334961, -R23 ;  /* 0x3fb8aa3b08177823 */ /* 0x000fe20000000917 */
[----:B------:R-:W-:Y:S01]  /*1a4a0*/  FFMA R37, R2, R24, R37 ;  /* 0x0000001802257223 */ /* 0x000fe20000000025 */
[----:B------:R-:W-:Y:S02]  /*1a4b0*/  HADD2.F32 R21, -RZ, R21.H1_H1 ;  /* 0x30000015ff157230 */ /* 0x000fe40000004100 */
[----:B------:R-:W-:Y:S01]  /*1a4c0*/  FADD R24, R26, -12583039 ;  /* 0xcb40007f1a187421 */ /* 0x000fe20000000000 */
[----:B------:R-:W-:Y:S01]  /*1a4d0*/  FFMA R38, -R8, 1.925963033500011079e-08, R23 ;  /* 0x32a5706008267823 */ /* 0x000fe20000000117 */
[----:B------:R-:W-:Y:S01]  /*1a4e0*/  FMUL R43, R16, R197 ;  /* 0x000000c5102b7220 */ /* 0x000fe20000400000 */
[----:B------:R-:W-:Y:S01]  /*1a4f0*/  FFMA.RM R25, R25, R20, 12582913 ;  /* 0x4b40000119197423 */ /* 0x000fe20000004014 */
[----:B------:R-:W-:Y:S01]  /*1a500*/  FFMA.SAT R23, -R13, R22, 0.5 ;  /* 0x3f0000000d177423 */ /* 0x000fe20000002116 */
[C---:B------:R-:W-:Y:S01]  /*1a510*/  FFMA R14, R2.reuse, R14, R185 ;  /* 0x0000000e020e7223 */ /* 0x040fe200000000b9 */
[----:B------:R-:W-:Y:S01]  /*1a520*/  FFMA R24, -R5, 1.4426950216293334961, -R24 ;  /* 0x3fb8aa3b05187823 */ /* 0x000fe20000000918 */
[----:B------:R-:W-:Y:S01]  /*1a530*/  FFMA R43, R2, R21, R43 ;  /* 0x00000015022b7223 */ /* 0x000fe2000000002b */
[----:B------:R-:W-:Y:S01]  /*1a540*/  FADD R27, R25, -12583039 ;  /* 0xcb40007f191b7421 */ /* 0x000fe20000000000 */
[----:B------:R-:W-:Y:S01]  /*1a550*/  FFMA.RM R23, R23, R20, 12582913 ;  /* 0x4b40000117177423 */ /* 0x000fe20000004014 */
[-C--:B------:R-:W-:Y:S01]  /*1a560*/  FFMA.SAT R21, -R4, R22.reuse, 0.5 ;  /* 0x3f00000004157423 */ /* 0x080fe20000002116 */
[-C--:B------:R-:W-:Y:S01]  /*1a570*/  FFMA.SAT R29, -R15, R22.reuse, 0.5 ;  /* 0x3f0000000f1d7423 */ /* 0x080fe20000002116 */
[----:B------:R-:W-:Y:S01]  /*1a580*/  FFMA.SAT R33, -R14, R22, 0.5 ;  /* 0x3f0000000e217423 */ /* 0x000fe20000002116 */
[----:B------:R-:W-:Y:S01]  /*1a590*/  FFMA R35, -R5, 1.925963033500011079e-08, R24 ;  /* 0x32a5706005237823 */ /* 0x000fe20000000118 */
[C---:B------:R-:W-:Y:S01]  /*1a5a0*/  FFMA R27, -R12.reuse, 1.4426950216293334961, -R27 ;  /* 0x3fb8aa3b0c1b7823 */ /* 0x040fe2000000091b */
[----:B------:R-:W-:Y:S01]  /*1a5b0*/  FADD R8, R23, -12583039 ;  /* 0xcb40007f17087421 */ /* 0x000fe20000000000 */
[-C--:B------:R-:W-:Y:S01]  /*1a5c0*/  FFMA.RM R24, R21, R20.reuse, 12582913 ;  /* 0x4b40000115187423 */ /* 0x080fe20000004014 */
[-C--:B------:R-:W-:Y:S01]  /*1a5d0*/  FFMA.RM R21, R29, R20.reuse, 12582913 ;  /* 0x4b4000011d157423 */ /* 0x080fe20000004014 */
[----:B------:R-:W-:Y:S01]  /*1a5e0*/  FFMA.RM R33, R33, R20, 12582913 ;  /* 0x4b40000121217423 */ /* 0x000fe20000004014 */
[----:B------:R-:W-:Y:S01]  /*1a5f0*/  FFMA R27, -R12, 1.925963033500011079e-08, R27 ;  /* 0x32a570600c1b7823 */ /* 0x000fe2000000011b */
[----:B------:R-:W-:Y:S01]  /*1a600*/  FFMA R8, -R13, 1.4426950216293334961, -R8 ;  /* 0x3fb8aa3b0d087823 */ /* 0x000fe20000000908 */
[----:B------:R-:W-:Y:S01]  /*1a610*/  FADD R12, R21, -12583039 ;  /* 0xcb40007f150c7421 */ /* 0x000fe20000000000 */
[----:B------:R-:W-:Y:S01]  /*1a620*/  FADD R5, R33, -12583039 ;  /* 0xcb40007f21057421 */ /* 0x000fe20000000000 */
[----:B------:R-:W-:Y:S01]  /*1a630*/  FMUL R189, R16, R189 ;  /* 0x000000bd10bd7220 */ /* 0x000fe20000400000 */
[----:B------:R-:W-:Y:S01]  /*1a640*/  FFMA R8, -R13, 1.925963033500011079e-08, R8 ;  /* 0x32a570600d087823 */ /* 0x000fe20000000108 */
[----:B------:R-:W-:Y:S01]  /*1a650*/  FADD R13, R24, -12583039 ;  /* 0xcb40007f180d7421 */ /* 0x000fe20000000000 */
[----:B------:R-:W-:Y:S01]  /*1a660*/  FFMA R12, -R15, 1.4426950216293334961, -R12 ;  /* 0x3fb8aa3b0f0c7823 */ /* 0x000fe2000000090c */
[----:B------:R-:W-:Y:S01]  /*1a670*/  FFMA R5, -R14, 1.4426950216293334961, -R5 ;  /* 0x3fb8aa3b0e057823 */ /* 0x000fe20000000905 */
[----:B------:R-:W-:Y:S01]  /*1a680*/  FFMA.SAT R49, -R31, R22, 0.5 ;  /* 0x3f0000001f317423 */ /* 0x000fe20000002116 */
[----:B------:R-:W-:Y:S01]  /*1a690*/  FMUL R195, R16, R195 ;  /* 0x000000c310c37220 */ /* 0x000fe20000400000 */
[----:B------:R-:W-:Y:S01]  /*1a6a0*/  FFMA R13, -R4, 1.4426950216293334961, -R13 ;  /* 0x3fb8aa3b040d7823 */ /* 0x000fe2000000090d */
[----:B------:R-:W-:Y:S01]  /*1a6b0*/  FFMA R44, -R15, 1.925963033500011079e-08, R12 ;  /* 0x32a570600f2c7823 */ /* 0x000fe2000000010c */
[----:B------:R-:W-:Y:S01]  /*1a6c0*/  FFMA R30, R2, R30, R189 ;  /* 0x0000001e021e7223 */ /* 0x000fe200000000bd */
[----:B------:R-:W-:Y:S01]  /*1a6d0*/  FFMA R5, -R14, 1.925963033500011079e-08, R5 ;  /* 0x32a570600e057823 */ /* 0x000fe20000000105 */
[----:B------:R-:W-:Y:S01]  /*1a6e0*/  FFMA.RM R12, R49, R20, 12582913 ;  /* 0x4b400001310c7423 */ /* 0x000fe20000004014 */
[----:B------:R-:W-:Y:S01]  /*1a6f0*/  FFMA R42, R2, R42, R195 ;  /* 0x0000002a022a7223 */ /* 0x000fe200000000c3 */
[----:B------:R-:W-:Y:S01]  /*1a700*/  MUFU.EX2 R34, R27 ;  /* 0x0000001b00227308 */ /* 0x000fe20000000800 */
[----:B------:R-:W-:Y:S01]  /*1a710*/  FFMA R29, -R4, 1.925963033500011079e-08, R13 ;  /* 0x32a57060041d7823 */ /* 0x000fe2000000010d */
[-C--:B------:R-:W-:Y:S01]  /*1a720*/  FFMA.SAT R13, -R30, R22.reuse, 0.5 ;  /* 0x3f0000001e0d7423 */ /* 0x080fe20000002116 */
[----:B------:R-:W-:Y:S01]  /*1a730*/  FADD R46, R12, -12583039 ;  /* 0xcb40007f0c2e7421 */ /* 0x000fe20000000000 */
[-C--:B------:R-:W-:Y:S01]  /*1a740*/  FFMA.SAT R53, -R40, R22.reuse, 0.5 ;  /* 0x3f00000028357423 */ /* 0x080fe20000002116 */
[-C--:B------:R-:W-:Y:S01]  /*1a750*/  FFMA.SAT R51, -R32, R22.reuse, 0.5 ;  /* 0x3f00000020337423 */ /* 0x080fe20000002116 */
[-C--:B------:R-:W-:Y:S01]  /*1a760*/  FFMA.SAT R55, -R41, R22.reuse, 0.5 ;  /* 0x3f00000029377423 */ /* 0x080fe20000002116 */
[-C--:B------:R-:W-:Y:S01]  /*1a770*/  FFMA.SAT R47, -R42, R22.reuse, 0.5 ;  /* 0x3f0000002a2f7423 */ /* 0x080fe20000002116 */
[----:B------:R1:W-:Y:S01]  /*1a780*/  MUFU.EX2 R27, R5 ;  /* 0x00000005001b7308 */ /* 0x0003e20000000800 */
[-C--:B------:R-:W-:Y:S01]  /*1a790*/  FFMA.SAT R15, -R37, R22.reuse, 0.5 ;  /* 0x3f000000250f7423 */ /* 0x080fe20000002116 */
[----:B------:R-:W-:Y:S01]  /*1a7a0*/  FFMA.SAT R45, -R43, R22, 0.5 ;  /* 0x3f0000002b2d7423 */ /* 0x000fe20000002116 */
[----:B------:R-:W-:Y:S01]  /*1a7b0*/  FFMA R46, -R31, 1.4426950216293334961, -R46 ;  /* 0x3fb8aa3b1f2e7823 */ /* 0x000fe2000000092e */
[-C--:B------:R-:W-:Y:S01]  /*1a7c0*/  FFMA.RM R4, R53, R20.reuse, 12582913 ;  /* 0x4b40000135047423 */ /* 0x080fe20000004014 */
[-C--:B------:R-:W-:Y:S01]  /*1a7d0*/  FFMA.RM R14, R51, R20.reuse, 12582913 ;  /* 0x4b400001330e7423 */ /* 0x080fe20000004014 */
[----:B------:R-:W-:Y:S01]  /*1a7e0*/  FFMA.RM R15, R15, R20, 12582913 ;  /* 0x4b4000010f0f7423 */ /* 0x000fe20000004014 */
[----:B------:R-:W-:Y:S01]  /*1a7f0*/  FFMA R48, -R31, 1.925963033500011079e-08, R46 ;  /* 0x32a570601f307823 */ /* 0x000fe2000000012e */
[----:B------:R-:W-:Y:S01]  /*1a800*/  FADD R31, R4, -12583039 ;  /* 0xcb40007f041f7421 */ /* 0x000fe20000000000 */
[----:B-1----:R-:W-:Y:S01]  /*1a810*/  FFMA.SAT R5, -R39, R22, 0.5 ;  /* 0x3f00000027057423 */ /* 0x002fe20000002116 */
[-C--:B------:R-:W-:Y:S01]  /*1a820*/  FFMA.RM R22, R13, R20.reuse, 12582913 ;  /* 0x4b4000010d167423 */ /* 0x080fe20000004014 */
[----:B------:R1:W-:Y:S01]  /*1a830*/  MUFU.EX2 R28, R8 ;  /* 0x00000008001c7308 */ /* 0x0003e20000000800 */
[----:B------:R-:W-:Y:S01]  /*1a840*/  FFMA R31, -R40, 1.4426950216293334961, -R31 ;  /* 0x3fb8aa3b281f7823 */ /* 0x000fe2000000091f */
[-C--:B------:R-:W-:Y:S01]  /*1a850*/  FFMA.RM R13, R5, R20.reuse, 12582913 ;  /* 0x4b400001050d7423 */ /* 0x080fe20000004014 */
[----:B------:R-:W-:Y:S01]  /*1a860*/  FADD R49, R22, -12583039 ;  /* 0xcb40007f16317421 */ /* 0x000fe20000000000 */
[-C--:B------:R-:W-:Y:S01]  /*1a870*/  FFMA.RM R5, R55, R20.reuse, 12582913 ;  /* 0x4b40000137057423 */ /* 0x080fe20000004014 */
[----:B------:R-:W-:Y:S01]  /*1a880*/  SHF.L.U32 R21, R21, 0x17, RZ ;  /* 0x0000001715157819 */ /* 0x000fe200000006ff */
[----:B------:R-:W-:Y:S01]  /*1a890*/  FADD R46, R13, -12583039 ;  /* 0xcb40007f0d2e7421 */ /* 0x000fe20000000000 */
[C---:B------:R-:W-:Y:S01]  /*1a8a0*/  FFMA R49, -R30.reuse, 1.4426950216293334961, -R49 ;  /* 0x3fb8aa3b1e317823 */ /* 0x040fe20000000931 */
[----:B------:R-:W2:Y:S01]  /*1a8b0*/  MUFU.EX2 R38, R38 ;  /* 0x0000002600267308 */ /* 0x000ea20000000800 */
[-C--:B-1----:R-:W-:Y:S01]  /*1a8c0*/  FFMA.RM R8, R47, R20.reuse, 12582913 ;  /* 0x4b4000012f087423 */ /* 0x082fe20000004014 */
[----:B------:R-:W-:Y:S01]  /*1a8d0*/  FFMA R46, -R39, 1.4426950216293334961, -R46 ;  /* 0x3fb8aa3b272e7823 */ /* 0x000fe2000000092e */
[----:B------:R-:W-:Y:S01]  /*1a8e0*/  FFMA R49, -R30, 1.925963033500011079e-08, R49 ;  /* 0x32a570601e317823 */ /* 0x000fe20000000131 */
[----:B------:R-:W-:Y:S01]  /*1a8f0*/  FFMA.RM R20, R45, R20, 12582913 ;  /* 0x4b4000012d147423 */ /* 0x000fe20000004014 */
[----:B------:R-:W-:Y:S01]  /*1a900*/  FADD R45, R14, -12583039 ;  /* 0xcb40007f0e2d7421 */ /* 0x000fe20000000000 */
[----:B------:R-:W-:Y:S01]  /*1a910*/  FFMA R47, -R39, 1.925963033500011079e-08, R46 ;  /* 0x32a57060272f7823 */ /* 0x000fe2000000012e */
[----:B------:R-:W-:Y:S01]  /*1a920*/  FFMA R46, -R40, 1.925963033500011079e-08, R31 ;  /* 0x32a57060282e7823 */ /* 0x000fe2000000011f */
[----:B------:R1:W3:Y:S01]  /*1a930*/  MUFU.EX2 R30, R44 ;  /* 0x0000002c001e7308 */ /* 0x0002e20000000800 */
[----:B------:R-:W-:Y:S01]  /*1a940*/  FADD R31, R8, -12583039 ;  /* 0xcb40007f081f7421 */ /* 0x000fe20000000000 */
[----:B------:R-:W-:Y:S01]  /*1a950*/  FFMA R45, -R32, 1.4426950216293334961, -R45 ;  /* 0x3fb8aa3b202d7823 */ /* 0x000fe2000000092d */
[----:B------:R-:W-:Y:S01]  /*1a960*/  FADD R40, R5, -12583039 ;  /* 0xcb40007f05287421 */ /* 0x000fe20000000000 */
[----:B------:R-:W-:Y:S01]  /*1a970*/  FADD R50, R20, -12583039 ;  /* 0xcb40007f14327421 */ /* 0x000fe20000000000 */
[----:B------:R-:W-:Y:S01]  /*1a980*/  FFMA R31, -R42, 1.4426950216293334961, -R31 ;  /* 0x3fb8aa3b2a1f7823 */ /* 0x000fe2000000091f */
[----:B------:R-:W-:Y:S01]  /*1a990*/  FFMA R45, -R32, 1.925963033500011079e-08, R45 ;  /* 0x32a57060202d7823 */ /* 0x000fe2000000012d */
[----:B------:R-:W-:Y:S01]  /*1a9a0*/  FFMA R40, -R41, 1.4426950216293334961, -R40 ;  /* 0x3fb8aa3b29287823 */ /* 0x000fe20000000928 */
[----:B------:R-:W4:Y:S01]  /*1a9b0*/  MUFU.EX2 R29, R29 ;  /* 0x0000001d001d7308 */ /* 0x000f220000000800 */
[----:B------:R-:W-:Y:S01]  /*1a9c0*/  FFMA R42, -R42, 1.925963033500011079e-08, R31 ;  /* 0x32a570602a2a7823 */ /* 0x000fe2000000011f */
[----:B------:R-:W-:Y:S01]  /*1a9d0*/  SHF.L.U32 R31, R36, 0x17, RZ ;  /* 0x00000017241f7819 */ /* 0x000fe200000006ff */
[----:B------:R-:W-:Y:S01]  /*1a9e0*/  FADD R36, R15, -12583039 ;  /* 0xcb40007f0f247421 */ /* 0x000fe20000000000 */
[----:B------:R-:W-:Y:S01]  /*1a9f0*/  FFMA R50, -R43, 1.4426950216293334961, -R50 ;  /* 0x3fb8aa3b2b327823 */ /* 0x000fe20000000932 */
[----:B------:R-:W-:Y:S01]  /*1aa00*/  SHF.L.U32 R24, R24, 0x17, RZ ;  /* 0x0000001718187819 */ /* 0x000fe200000006ff */
[----:B------:R-:W-:Y:S01]  /*1aa10*/  FFMA R41, -R41, 1.925963033500011079e-08, R40 ;  /* 0x32a5706029297823 */ /* 0x000fe20000000128 */
[----:B--2---:R-:W-:Y:S01]  /*1aa20*/  FFMA R31, R31, R38, 1 ;  /* 0x3f8000001f1f7423 */ /* 0x004fe20000000026 */
[----:B------:R-:W2:Y:S01]  /*1aa30*/  MUFU.EX2 R32, R49 ;  /* 0x0000003100207308 */ /* 0x000ea20000000800 */
[----:B-1----:R-:W-:Y:S01]  /*1aa40*/  FFMA R44, -R37, 1.4426950216293334961, -R36 ;  /* 0x3fb8aa3b252c7823 */ /* 0x002fe20000000924 */
[----:B---3--:R-:W-:Y:S01]  /*1aa50*/  FFMA R30, R21, R30, 1 ;  /* 0x3f800000151e7423 */ /* 0x008fe2000000001e */
[----:B------:R-:W-:Y:S01]  /*1aa60*/  SHF.L.U32 R23, R23, 0x17, RZ ;  /* 0x0000001717177819 */ /* 0x000fe200000006ff */
[----:B------:R-:W-:Y:S01]  /*1aa70*/  FFMA R43, -R43, 1.925963033500011079e-08, R50 ;  /* 0x32a570602b2b7823 */ /* 0x000fe20000000132 */
[----:B------:R-:W-:Y:S01]  /*1aa80*/  SHF.L.U32 R21, R14, 0x17, RZ ;  /* 0x000000170e157819 */ /* 0x000fe200000006ff */
[----:B------:R-:W-:Y:S01]  /*1aa90*/  FFMA R44, -R37, 1.925963033500011079e-08, R44 ;  /* 0x32a57060252c7823 */ /* 0x000fe2000000012c */
[----:B------:R-:W-:Y:S01]  /*1aaa0*/  SHF.L.U32 R25, R25, 0x17, RZ ;  /* 0x0000001719197819 */ /* 0x000fe200000006ff */
[----:B------:R-:W1:Y:S01]  /*1aab0*/  MUFU.EX2 R40, R45 ;  /* 0x0000002d00287308 */ /* 0x000e620000000800 */
[----:B------:R-:W-:Y:S01]  /*1aac0*/  IADD3 R14, R31, 0x1800000, RZ ;  /* 0x018000001f0e7810 */ /* 0x000fe20007ffe0ff */
[----:B----4-:R-:W-:Y:S01]  /*1aad0*/  FFMA R29, R24, R29, 1 ;  /* 0x3f800000181d7423 */ /* 0x010fe2000000001d */
[----:B------:R-:W-:Y:S01]  /*1aae0*/  FFMA R28, R23, R28, 1 ;  /* 0x3f800000171c7423 */ /* 0x000fe2000000001c */
[----:B------:R-:W-:Y:S01]  /*1aaf0*/  FFMA R25, R25, R34, 1 ;  /* 0x3f80000019197423 */ /* 0x000fe20000000022 */
[----:B------:R-:W-:Y:S01]  /*1ab00*/  LOP3.LUT R24, R14, 0x7f800000, RZ, 0xc0, !PT ;  /* 0x7f8000000e187812 */ /* 0x000fe200078ec0ff */
[----:B------:R-:W-:Y:S01]  /*1ab10*/  BSSY B1, `(.L_x_290) ;  /* 0x0000029000017945 */ /* 0x000fe20003800000 */
[----:B------:R-:W-:Y:S01]  /*1ab20*/  SHF.L.U32 R23, R22, 0x17, RZ ;  /* 0x0000001716177819 */ /* 0x000fe200000006ff */
[----:B------:R-:W3:Y:S01]  /*1ab30*/  MUFU.EX2 R36, R47 ;  /* 0x0000002f00247308 */ /* 0x000ee20000000800 */
[----:B------:R-:W-:-:S02]  /*1ab40*/  ISETP.GT.U32.AND P2, PT, R24, 0x1ffffff, PT ;  /* 0x01ffffff1800780c */ /* 0x000fc40003f44070 */
[----:B------:R-:W-:Y:S01]  /*1ab50*/  SHF.L.U32 R24, R5, 0x17, RZ ;  /* 0x0000001705187819 */ /* 0x000fe200000006ff */
[----:B--2---:R-:W-:Y:S01]  /*1ab60*/  FFMA R32, R23, R32, 1 ;  /* 0x3f80000017207423 */ /* 0x004fe20000000020 */
[----:B------:R-:W-:Y:S02]  /*1ab70*/  SHF.L.U32 R23, R13, 0x17, RZ ;  /* 0x000000170d177819 */ /* 0x000fe400000006ff */
[----:B------:R-:W-:Y:S01]  /*1ab80*/  SHF.L.U32 R26, R26, 0x17, RZ ;  /* 0x000000171a1a7819 */ /* 0x000fe200000006ff */
[----:B------:R-:W2:Y:S01]  /*1ab90*/  MUFU.EX2 R35, R35 ;  /* 0x0000002300237308 */ /* 0x000ea20000000800 */
[----:B-1----:R-:W-:Y:S01]  /*1aba0*/  FFMA R13, R21, R40, 1 ;  /* 0x3f800000150d7423 */ /* 0x002fe20000000028 */
[----:B------:R-:W-:Y:S02]  /*1abb0*/  SHF.L.U32 R38, R33, 0x17, RZ ;  /* 0x0000001721267819 */ /* 0x000fe400000006ff */
[----:B------:R-:W-:Y:S02]  /*1abc0*/  SHF.L.U32 R12, R12, 0x17, RZ ;  /* 0x000000170c0c7819 */ /* 0x000fe400000006ff */
[----:B------:R-:W-:Y:S01]  /*1abd0*/  SHF.L.U32 R4, R4, 0x17, RZ ;  /* 0x0000001704047819 */ /* 0x000fe200000006ff */
[----:B------:R-:W-:Y:S01]  /*1abe0*/  FFMA R27, R38, R27, 1 ;  /* 0x3f800000261b7423 */ /* 0x000fe2000000001b */
[----:B------:R-:W1:Y:S01]  /*1abf0*/  MUFU.EX2 R39, R48 ;  /* 0x0000003000277308 */ /* 0x000e620000000800 */
[----:B---3--:R-:W-:Y:S01]  /*1ac00*/  FFMA R14, R23, R36, 1 ;  /* 0x3f800000170e7423 */ /* 0x008fe20000000024 */
[----:B------:R-:W-:-:S02]  /*1ac10*/  SHF.L.U32 R21, R8, 0x17, RZ ;  /* 0x0000001708157819 */ /* 0x000fc400000006ff */
[----:B------:R-:W-:Y:S02]  /*1ac20*/  SHF.L.U32 R5, R15, 0x17, RZ ;  /* 0x000000170f057819 */ /* 0x000fe400000006ff */
[----:B------:R-:W-:Y:S02]  /*1ac30*/  SHF.L.U32 R23, R20, 0x17, RZ ;  /* 0x0000001714177819 */ /* 0x000fe400000006ff */
[----:B------:R-:W3:Y:S01]  /*1ac40*/  MUFU.EX2 R37, R46 ;  /* 0x0000002e00257308 */ /* 0x000ee20000000800 */
[----:B--2---:R-:W-:-:S07]  /*1ac50*/  FFMA R26, R26, R35, 1 ;  /* 0x3f8000001a1a7423 */ /* 0x004fce0000000023 */
[----:B------:R-:W2:Y:S01]  /*1ac60*/  MUFU.EX2 R41, R41 ;  /* 0x0000002900297308 */ /* 0x000ea20000000800 */
[----:B-1----:R-:W-:-:S07]  /*1ac70*/  FFMA R12, R12, R39, 1 ;  /* 0x3f8000000c0c7423 */ /* 0x002fce0000000027 */
[----:B------:R-:W1:Y:S01]  /*1ac80*/  MUFU.EX2 R42, R42 ;  /* 0x0000002a002a7308 */ /* 0x000e620000000800 */
[----:B---3--:R-:W-:-:S07]  /*1ac90*/  FFMA R15, R4, R37, 1 ;  /* 0x3f800000040f7423 */ /* 0x008fce0000000025 */
[----:B------:R-:W3:Y:S01]  /*1aca0*/  MUFU.EX2 R22, R44 ;  /* 0x0000002c00167308 */ /* 0x000ee20000000800 */
[----:B--2---:R-:W-:-:S07]  /*1acb0*/  FFMA R20, R24, R41, 1 ;  /* 0x3f80000018147423 */ /* 0x004fce0000000029 */
[----:B------:R-:W2:Y:S01]  /*1acc0*/  MUFU.EX2 R34, R43 ;  /* 0x0000002b00227308 */ /* 0x000ea20000000800 */
[----:B-1----:R-:W-:Y:S01]  /*1acd0*/  FFMA R21, R21, R42, 1 ;  /* 0x3f80000015157423 */ /* 0x002fe2000000002a */
[----:B---3--:R-:W-:Y:S01]  /*1ace0*/  FFMA R22, R5, R22, 1 ;  /* 0x3f80000005167423 */ /* 0x008fe20000000016 */
[----:B--2---:R-:W-:Y:S01]  /*1acf0*/  FFMA R23, R23, R34, 1 ;  /* 0x3f80000017177423 */ /* 0x004fe20000000022 */
[----:B------:R-:W-:Y:S06]  /*1ad00*/  @P2 BRA `(.L_x_291) ;  /* 0x0000000000142947 */ /* 0x000fec0003800000 */
[----:B------:R-:W-:Y:S02]  /*1ad10*/  MOV R5, R31 ;  /* 0x0000001f00057202 */ /* 0x000fe40000000f00 */
[----:B------:R-:W-:-:S07]  /*1ad20*/  MOV R4, 0x1ad40 ;  /* 0x0001ad4000047802 */ /* 0x000fce0000000f00 */
[----:B------:R-:W-:Y:S05]  /*1ad30*/  CALL.REL.NOINC `($__internal_0_$__cuda_sm20_rcp_rn_f32_slowpath) ;  /* 0x000001d000f87944 */ /* 0x000fea0003c00000 */
[----:B------:R-:W-:Y:S01]  /*1ad40*/  MOV R24, R8 ;  /* 0x0000000800187202 */ /* 0x000fe20000000f00 */
[----:B------:R-:W-:Y:S06]  /*1ad50*/  BRA `(.L_x_292) ;  /* 0x0000000000107947 */ /* 0x000fec0003800000 */
.L_x_291:
[----:B------:R-:W1:Y:S02]  /*1ad60*/  MUFU.RCP R24, R31 ;  /* 0x0000001f00187308 */ /* 0x000e640000001000 */
[----:B-1----:R-:W-:-:S04]  /*1ad70*/  FFMA R4, R31, R24, -1 ;  /* 0xbf8000001f047423 */ /* 0x002fc80000000018 */
[----:B------:R-:W-:-:S04]  /*1ad80*/  FADD.FTZ R5, -R4, -RZ ;  /* 0x800000ff04057221 */ /* 0x000fc80000010100 */
[----:B------:R-:W-:-:S07]  /*1ad90*/  FFMA R24, R24, R5, R24 ;  /* 0x0000000518187223 */ /* 0x000fce0000000018 */
.L_x_292:
[----:B------:R-:W-:Y:S05]  /*1ada0*/  BSYNC B1 ;  /* 0x0000000000017941 */ /* 0x000fea0003800000 */
.L_x_290:
        /* <DEDUP_REMOVED lines=10> */
.L_x_294:
[----:B------:R-:W1:Y:S02]  /*1ae50*/  MUFU.RCP R4, R25 ;  /* 0x0000001900047308 */ /* 0x000e640000001000 */
[----:B-1----:R-:W-:-:S04]  /*1ae60*/  FFMA R5, R25, R4, -1 ;  /* 0xbf80000019057423 */ /* 0x002fc80000000004 */
[----:B------:R-:W-:-:S04]  /*1ae70*/  FADD.FTZ R5, -R5, -RZ ;  /* 0x800000ff05057221 */ /* 0x000fc80000010100 */
[----:B------:R-:W-:-:S07]  /*1ae80*/  FFMA R25, R4, R5, R4 ;  /* 0x0000000504197223 */ /* 0x000fce0000000004 */
.L_x_295:
[----:B------:R-:W-:Y:S05]  /*1ae90*/  BSYNC B1 ;  /* 0x0000000000017941 */ /* 0x000fea0003800000 */
.L_x_293:
        /* <DEDUP_REMOVED lines=10> */
.L_x_297:
[----:B------:R-:W1:Y:S02]  /*1af40*/  MUFU.RCP R5, R26 ;  /* 0x0000001a00057308 */ /* 0x000e640000001000 */
[----:B-1----:R-:W-:-:S04]  /*1af50*/  FFMA R4, R26, R5, -1 ;  /* 0xbf8000001a047423 */ /* 0x002fc80000000005 */
[----:B------:R-:W-:-:S04]  /*1af60*/  FADD.FTZ R4, -R4, -RZ ;  /* 0x800000ff04047221 */ /* 0x000fc80000010100 */
[----:B------:R-:W-:-:S07]  /*1af70*/  FFMA R26, R5, R4, R5 ;  /* 0x00000004051a7223 */ /* 0x000fce0000000005 */
.L_x_298:
[----:B------:R-:W-:Y:S05]  /*1af80*/  BSYNC B1 ;  /* 0x0000000000017941 */ /* 0x000fea0003800000 */
.L_x_296:
        /* <DEDUP_REMOVED lines=10> */
.L_x_300:
[----:B------:R-:W1:Y:S02]  /*1b030*/  MUFU.RCP R4, R27 ;  /* 0x0000001b00047308 */ /* 0x000e640000001000 */
[----:B-1----:R-:W-:-:S04]  /*1b040*/  FFMA R5, R27, R4, -1 ;  /* 0xbf8000001b057423 */ /* 0x002fc80000000004 */
[----:B------:R-:W-:-:S04]  /*1b050*/  FADD.FTZ R5, -R5, -RZ ;  /* 0x800000ff05057221 */ /* 0x000fc80000010100 */
[----:B------:R-:W-:-:S07]  /*1b060*/  FFMA R27, R4, R5, R4 ;  /* 0x00000005041b7223 */ /* 0x000fce0000000004 */
.L_x_301:
[----:B------:R-:W-:Y:S05]  /*1b070*/  BSYNC B1 ;  /* 0x0000000000017941 */ /* 0x000fea0003800000 */
.L_x_299:
        /* <DEDUP_REMOVED lines=10> */
.L_x_303:
[----:B------:R-:W1:Y:S02]  /*1b120*/  MUFU.RCP R5, R28 ;  /* 0x0000001c00057308 */ /* 0x000e640000001000 */
[----:B-1----:R-:W-:-:S04]  /*1b130*/  FFMA R4, R28, R5, -1 ;  /* 0xbf8000001c047423 */ /* 0x002fc80000000005 */
[----:B------:R-:W-:-:S04]  /*1b140*/  FADD.FTZ R4, -R4, -RZ ;  /* 0x800000ff04047221 */ /* 0x000fc80000010100 */
[----:B------:R-:W-:-:S07]  /*1b150*/  FFMA R28, R5, R4, R5 ;  /* 0x00000004051c7223 */ /* 0x000fce0000000005 */
.L_x_304:
[----:B------:R-:W-:Y:S05]  /*1b160*/  BSYNC B1 ;  /* 0x0000000000017941 */ /* 0x000fea0003800000 */
.L_x_302:
        /* <DEDUP_REMOVED lines=10> */
.L_x_306:
[----:B------:R-:W1:Y:S02]  /*1b210*/  MUFU.RCP R4, R29 ;  /* 0x0000001d00047308 */ /* 0x000e640000001000 */
[----:B-1----:R-:W-:-:S04]  /*1b220*/  FFMA R5, R29, R4, -1 ;  /* 0xbf8000001d057423 */ /* 0x002fc80000000004 */
[----:B------:R-:W-:-:S04]  /*1b230*/  FADD.FTZ R5, -R5, -RZ ;  /* 0x800000ff05057221 */ /* 0x000fc80000010100 */
[----:B------:R-:W-:-:S07]  /*1b240*/  FFMA R29, R4, R5, R4 ;  /* 0x00000005041d7223 */ /* 0x000fce0000000004 */
.L_x_307:
[----:B------:R-:W-:Y:S05]  /*1b250*/  BSYNC B1 ;  /* 0x0000000000017941 */ /* 0x000fea0003800000 */
.L_x_305:
        /* <DEDUP_REMOVED lines=10> */
.L_x_309:
[----:B------:R-:W1:Y:S02]  /*1b300*/  MUFU.RCP R5, R30 ;  /* 0x0000001e00057308 */ /* 0x000e640000001000 */
[----:B-1----:R-:W-:-:S04]  /*1b310*/  FFMA R4, R30, R5, -1 ;  /* 0xbf8000001e047423 */ /* 0x002fc80000000005 */
[----:B------:R-:W-:-:S04]  /*1b320*/  FADD.FTZ R4, -R4, -RZ ;  /* 0x800000ff04047221 */ /* 0x000fc80000010100 */
[----:B------:R-:W-:-:S07]  /*1b330*/  FFMA R30, R5, R4, R5 ;  /* 0x00000004051e7223 */ /* 0x000fce0000000005 */
.L_x_310:
[----:B------:R-:W-:Y:S05]  /*1b340*/  BSYNC B1 ;  /* 0x0000000000017941 */ /* 0x000fea0003800000 */
.L_x_308:
        /* <DEDUP_REMOVED lines=10> */
.L_x_312:
[----:B------:R-:W1:Y:S02]  /*1b3f0*/  MUFU.RCP R5, R32 ;  /* 0x0000002000057308 */ /* 0x000e640000001000 */
[----:B-1----:R-:W-:-:S04]  /*1b400*/  FFMA R4, R32, R5, -1 ;  /* 0xbf80000020047423 */ /* 0x002fc80000000005 */
[----:B------:R-:W-:-:S04]  /*1b410*/  FADD.FTZ R4, -R4, -RZ ;  /* 0x800000ff04047221 */ /* 0x000fc80000010100 */
[----:B------:R-:W-:-:S07]  /*1b420*/  FFMA R32, R5, R4, R5 ;  /* 0x0000000405207223 */ /* 0x000fce0000000005 */
.L_x_313:
[----:B------:R-:W-:Y:S05]  /*1b430*/  BSYNC B1 ;  /* 0x0000000000017941 */ /* 0x000fea0003800000 */
.L_x_311:
        /* <DEDUP_REMOVED lines=10> */
.L_x_315:
[----:B------:R-:W1:Y:S02]  /*1b4e0*/  MUFU.RCP R5, R12 ;  /* 0x0000000c00057308 */ /* 0x000e640000001000 */
[----:B-1----:R-:W-:-:S04]  /*1b4f0*/  FFMA R4, R12, R5, -1 ;  /* 0xbf8000000c047423 */ /* 0x002fc80000000005 */
[----:B------:R-:W-:-:S04]  /*1b500*/  FADD.FTZ R4, -R4, -RZ ;  /* 0x800000ff04047221 */ /* 0x000fc80000010100 */
[----:B------:R-:W-:-:S07]  /*1b510*/  FFMA R12, R5, R4, R5 ;  /* 0x00000004050c7223 */ /* 0x000fce0000000005 */
.L_x_316:
[----:B------:R-:W-:Y:S05]  /*1b520*/  BSYNC B1 ;  /* 0x0000000000017941 */ /* 0x000fea0003800000 */
.L_x_314:
        /* <DEDUP_REMOVED lines=10> */
.L_x_318:
[----:B------:R-:W1:Y:S02]  /*1b5d0*/  MUFU.RCP R4, R13 ;  /* 0x0000000d00047308 */ /* 0x000e640000001000 */
[----:B-1----:R-:W-:-:S04]  /*1b5e0*/  FFMA R5, R13, R4, -1 ;  /* 0xbf8000000d057423 */ /* 0x002fc80000000004 */
[----:B------:R-:W-:-:S04]  /*1b5f0*/  FADD.FTZ R5, -R5, -RZ ;  /* 0x800000ff05057221 */ /* 0x000fc80000010100 */
[----:B------:R-:W-:-:S07]  /*1b600*/  FFMA R13, R4, R5, R4 ;  /* 0x00000005040d7223 */ /* 0x000fce0000000004 */
.L_x_319:
[----:B------:R-:W-:Y:S05]  /*1b610*/  BSYNC B1 ;  /* 0x0000000000017941 */ /* 0x000fea0003800000 */
.L_x_317:
        /* <DEDUP_REMOVED lines=10> */
.L_x_321:
[----:B------:R-:W1:Y:S02]  /*1b6c0*/  MUFU.RCP R5, R14 ;  /* 0x0000000e00057308 */ /* 0x000e640000001000 */
[----:B-1----:R-:W-:-:S04]  /*1b6d0*/  FFMA R4, R14, R5, -1 ;  /* 0xbf8000000e047423 */ /* 0x002fc80000000005 */
[----:B------:R-:W-:-:S04]  /*1b6e0*/  FADD.FTZ R4, -R4, -RZ ;  /* 0x800000ff04047221 */ /* 0x000fc80000010100 */
[----:B------:R-:W-:-:S07]  /*1b6f0*/  FFMA R14, R5, R4, R5 ;  /* 0x00000004050e7223 */ /* 0x000fce0000000005 */
.L_x_322:
[----:B------:R-:W-:Y:S05]  /*1b700*/  BSYNC B1 ;  /* 0x0000000000017941 */ /* 0x000fea0003800000 */
.L_x_320:
        /* <DEDUP_REMOVED lines=10> */
.L_x_324:
[----:B------:R-:W1:Y:S02]  /*1b7b0*/  MUFU.RCP R4, R15 ;  /* 0x0000000f00047308 */ /* 0x000e640000001000 */
[----:B-1----:R-:W-:-:S04]  /*1b7c0*/  FFMA R5, R15, R4, -1 ;  /* 0xbf8000000f057423 */ /* 0x002fc80000000004 */
[----:B------:R-:W-:-:S04]  /*1b7d0*/  FADD.FTZ R5, -R5, -RZ ;  /* 0x800000ff05057221 */ /* 0x000fc80000010100 */
[----:B------:R-:W-:-:S07]  /*1b7e0*/  FFMA R15, R4, R5, R4 ;  /* 0x00000005040f7223 */ /* 0x000fce0000000004 */
.L_x_325:
[----:B------:R-:W-:Y:S05]  /*1b7f0*/  BSYNC B1 ;  /* 0x0000000000017941 */ /* 0x000fea0003800000 */
.L_x_323:
        /* <DEDUP_REMOVED lines=10> */
.L_x_327:
[----:B------:R-:W1:Y:S02]  /*1b8a0*/  MUFU.RCP R5, R20 ;  /* 0x0000001400057308 */ /* 0x000e640000001000 */
[----:B-1----:R-:W-:-:S04]  /*1b8b0*/  FFMA R4, R20, R5, -1 ;  /* 0xbf80000014047423 */ /* 0x002fc80000000005 */
[----:B------:R-:W-:-:S04]  /*1b8c0*/  FADD.FTZ R4, -R4, -RZ ;  /* 0x800000ff04047221 */ /* 0x000fc80000010100 */
[----:B------:R-:W-:-:S07]  /*1b8d0*/  FFMA R20, R5, R4, R5 ;  /* 0x0000000405147223 */ /* 0x000fce0000000005 */
.L_x_328:
[----:B------:R-:W-:Y:S05]  /*1b8e0*/  BSYNC B1 ;  /* 0x0000000000017941 */ /* 0x000fea0003800000 */
.L_x_326:
        /* <DEDUP_REMOVED lines=10> */
.L_x_330:
[----:B------:R-:W1:Y:S02]  /*1b990*/  MUFU.RCP R4, R21 ;  /* 0x0000001500047308 */ /* 0x000e640000001000 */
[----:B-1----:R-:W-:-:S04]  /*1b9a0*/  FFMA R5, R21, R4, -1 ;  /* 0xbf80000015057423 */ /* 0x002fc80000000004 */
[----:B------:R-:W-:-:S04]  /*1b9b0*/  FADD.FTZ R5, -R5, -RZ ;  /* 0x800000ff05057221 */ /* 0x000fc80000010100 */
[----:B------:R-:W-:-:S07]  /*1b9c0*/  FFMA R21, R4, R5, R4 ;  /* 0x0000000504157223 */ /* 0x000fce0000000004 */
.L_x_331:
[----:B------:R-:W-:Y:S05]  /*1b9d0*/  BSYNC B1 ;  /* 0x0000000000017941 */ /* 0x000fea0003800000 */
.L_x_329:
        /* <DEDUP_REMOVED lines=10> */
.L_x_333:
[----:B------:R-:W1:Y:S02]  /*1ba80*/  MUFU.RCP R5, R22 ;  /* 0x0000001600057308 */ /* 0x000e640000001000 */
[----:B-1----:R-:W-:-:S04]  /*1ba90*/  FFMA R4, R22, R5, -1 ;  /* 0xbf80000016047423 */ /* 0x002fc80000000005 */
[----:B------:R-:W-:-:S04]  /*1baa0*/  FADD.FTZ R4, -R4, -RZ ;  /* 0x800000ff04047221 */ /* 0x000fc80000010100 */
[----:B------:R-:W-:-:S07]  /*1bab0*/  FFMA R22, R5, R4, R5 ;  /* 0x0000000405167223 */ /* 0x000fce0000000005 */
.L_x_334:
[----:B------:R-:W-:Y:S05]  /*1bac0*/  BSYNC B1 ;  /* 0x0000000000017941 */ /* 0x000fea0003800000 */
.L_x_332:
        /* <DEDUP_REMOVED lines=9> */
.L_x_336:
[----:B------:R-:W1:Y:S02]  /*1bb60*/  MUFU.RCP R8, R23 ;  /* 0x0000001700087308 */ /* 0x000e640000001000 */
[----:B-1----:R-:W-:-:S04]  /*1bb70*/  FFMA R4, R23, R8, -1 ;  /* 0xbf80000017047423 */ /* 0x002fc80000000008 */
[----:B------:R-:W-:-:S04]  /*1bb80*/  FADD.FTZ R5, -R4, -RZ ;  /* 0x800000ff04057221 */ /* 0x000fc80000010100 */
[----:B------:R-:W-:-:S07]  /*1bb90*/  FFMA R8, R8, R5, R8 ;  /* 0x0000000508087223 */ /* 0x000fce0000000008 */
.L_x_337:
[----:B------:R-:W-:Y:S05]  /*1bba0*/  BSYNC B1 ;  /* 0x0000000000017941 */ /* 0x000fea0003800000 */
.L_x_335:
        /* <DEDUP_REMOVED lines=10> */
.L_x_338:
        /* <DEDUP_REMOVED lines=27> */
.L_x_340:
[----:B------:R-:W-:Y:S05]  /*1be00*/  BSYNC B0 ;  /* 0x0000000000007941 */ /* 0x000fea0003800000 */
.L_x_339:
[----:B------:R-:W-:Y:S04]  /*1be10*/  BSSY B0, `(.L_x_341) ;  /* 0x000003a000007945 */ /* 0x000fe80003800000 */
[----:B------:R-:W-:Y:S05]  /*1be20*/  @P0 BRA `(.L_x_342) ;  /* 0x0000000000e00947 */ /* 0x000fea0003800000 */
[----:B------:R-:W-:-:S04]  /*1be30*/  MOV R4, UR44 ;  /* 0x0000002c00047c02 */ /* 0x000fc80008000f00 */
[----:B------:R-:W-:-:S13]  /*1be40*/  ISETP.NE.AND P3, PT, R4, 0x3, PT ;  /* 0x000000030400780c */ /* 0x000fda0003f65270 */
[----:B------:R-:W-:Y:S05]  /*1be50*/  @!P3 BRA `(.L_x_343) ;  /* 0x000000000004b947 */ /* 0x000fea0003800000 */
[----:B------:R-:W-:Y:S01]  /*1be60*/  BPT.TRAP 0x1 ;  /* 0x000000040000795c */ /* 0x000fe20000300000 */
.L_x_343:
[----:B------:R-:W-:Y:S01]  /*1be70*/  LEA R4, R18, UR48, 0x3 ;  /* 0x0000003012047c11 */ /* 0x000fe2000f8e18ff */
[----:B------:R-:W-:Y:S01]  /*1be80*/  BSSY B1, `(.L_x_344) ;  /* 0x0000004000017945 */ /* 0x000fe20003800000 */
[----:B------:R-:W-:-:S04]  /*1be90*/  SHF.L.U32 R5, R19, 0x1f, RZ ;  /* 0x0000001f13057819 */ /* 0x000fc800000006ff */
[----:B------:R-:W1:Y:S02]  /*1bea0*/  SYNCS.PHASECHK.TRANS64.TRYWAIT P2, [R4+URZ+0x60], R5 ;  /* 0x00006005040075a7 */ /* 0x000e64000804017f */
[----:B-1----:R-:W-:Y:S05]  /*1beb0*/  @!P2 BRA `(.L_x_345) ;  /* 0x000001b40030a947 */ /* 0x002fea0003800000 */
.L_x_1145:
[----:B------:R-:W-:Y:S05]  /*1bec0*/  BSYNC B1 ;  /* 0x0000000000017941 */ /* 0x000fea0003800000 */
.L_x_344:
        /* <DEDUP_REMOVED lines=22> */
.L_x_347:
[----:B------:R-:W-:Y:S05]  /*1c030*/  BSYNC B1 ;  /* 0x0000000000017941 */ /* 0x000fea0003800000 */
.L_x_346:
        /* <DEDUP_REMOVED lines=8> */
.L_x_348:
        /* <DEDUP_REMOVED lines=15> */
.L_x_342:
[----:B------:R-:W-:Y:S05]  /*1c1b0*/  BSYNC B0 ;  /* 0x0000000000007941 */ /* 0x000fea0003800000 */
.L_x_341:
[----:B------:R-:W2:Y:S04]  /*1c1c0*/  LDL.LU R5, [R1+0x320] ;  /* 0x0003200001057983 */ /* 0x000ea80000300800 */
[----:B------:R-:W3:Y:S04]  /*1c1d0*/  LDL.LU R13, [R1+0x324] ;  /* 0x00032400010d7983 */ /* 0x000ee80000300800 */
[----:B------:R-:W4:Y:S04]  /*1c1e0*/  LDL.LU R28, [R1+0x328] ;  /* 0x00032800011c7983 */ /* 0x000f280000300800 */
[----:B------:R-:W5:Y:S04]  /*1c1f0*/  LDL.LU R25, [R1+0x32c] ;  /* 0x00032c0001197983 */ /* 0x000f680000300800 */
[----:B------:R-:W4:Y:S04]  /*1c200*/  LDL.LU R15, [R1+0x330] ;  /* 0x00033000010f7983 */ /* 0x000f280000300800 */
[----:B------:R-:W4:Y:S04]  /*1c210*/  LDL.LU R21, [R1+0x334] ;  /* 0x0003340001157983 */ /* 0x000f280000300800 */
[----:B------:R-:W4:Y:S04]  /*1c220*/  LDL.LU R24, [R1+0x338] ;  /* 0x0003380001187983 */ /* 0x000f280000300800 */
[----:B------:R-:W4:Y:S04]  /*1c230*/  LDL.LU R23, [R1+0x33c] ;  /* 0x00033c0001177983 */ /* 0x000f280000300800 */
[----:B------:R-:W4:Y:S01]  /*1c240*/  LDL.LU R22, [R1+0x340] ;  /* 0x0003400001167983 */ /* 0x000f220000300800 */
[----:B------:R-:W-:-:S03]  /*1c250*/  F2FP.F16.E4M3.UNPACK_B R4, R7 ;  /* 0x00000007ff04723e */ /* 0x000fc600020006ff */
[----:B------:R-:W4:Y:S02]  /*1c260*/  LDL.LU R27, [R1+0x344] ;  /* 0x00034400011b7983 */ /* 0x000f240000300800 */
[--C-:B------:R-:W-:Y:S02]  /*1c270*/  HADD2.F32 R20, -RZ, R4.reuse.H1_H1 ;  /* 0x30000004ff147230 */ /* 0x100fe40000004100 */
[----:B------:R-:W-:Y:S01]  /*1c280*/  HADD2.F32 R14, -RZ, R4.H0_H0 ;  /* 0x20000004ff0e7230 */ /* 0x000fe20000004100 */
[----:B------:R-:W-:Y:S02]  /*1c290*/  F2FP.F16.E4M3.UNPACK_B R8, R6 ;  /* 0x00000006ff08723e */ /* 0x000fe400020006ff */
[-C--:B------:R-:W-:Y:S02]  /*1c2a0*/  F2FP.F16.E4M3.UNPACK_B R12, R3.reuse ;  /* 0x00000003ff0c723e */ /* 0x080fe400020006ff */
[----:B------:R-:W-:Y:S02]  /*1c2b0*/  F2FP.F16.E4M3.UNPACK_B R29, R3.H1 ;  /* 0x00000003ff1d723e */ /* 0x000fe400030006ff */
[----:B------:R-:W-:-:S02]  /*1c2c0*/  F2FP.F16.E4M3.UNPACK_B R39, R0 ;  /* 0x00000000ff27723e */ /* 0x000fc400020006ff */
[----:B------:R-:W-:Y:S01]  /*1c2d0*/  F2FP.F16.E4M3.UNPACK_B R44, R0.H1 ;  /* 0x00000000ff2c723e */ /* 0x000fe200030006ff */
[----:B------:R-:W-:Y:S01]  /*1c2e0*/  BSSY B1, `(.L_x_349) ;  /* 0x00000c6000017945 */ /* 0x000fe20003800000 */
[C---:B--2---:R-:W-:Y:S01]  /*1c2f0*/  FMUL R5, R16.reuse, R5 ;  /* 0x0000000510057220 */ /* 0x044fe20000400000 */
[----:B---3--:R-:W-:-:S04]  /*1c300*/  FMUL R13, R16, R13 ;  /* 0x0000000d100d7220 */ /* 0x008fc80000400000 */
[----:B------:R-:W-:Y:S01]  /*1c310*/  FFMA R20, R2, R20, R13 ;  /* 0x0000001402147223 */ /* 0x000fe2000000000d */
[----:B-----5:R-:W-:Y:S02]  /*1c320*/  FMUL R13, R16, R25 ;  /* 0x00000019100d7220 */ /* 0x020fe40000400000 */
[----:B------:R-:W2:Y:S04]  /*1c330*/  LDL.LU R25, [R1+0x348] ;  /* 0x0003480001197983 */ /* 0x000ea80000300800 */
[----:B------:R-:W3:Y:S04]  /*1c340*/  LDL.LU R33, [R1+0x34c] ;  /* 0x00034c0001217983 */ /* 0x000ee80000300800 */
[----:B------:R-:W5:Y:S04]  /*1c350*/  LDL.LU R31, [R1+0x350] ;  /* 0x00035000011f7983 */ /* 0x000f680000300800 */
[----:B------:R-:W5:Y:S04]  /*1c360*/  LDL.LU R41, [R1+0x354] ;  /* 0x0003540001297983 */ /* 0x000f680000300800 */
[----:B------:R-:W5:Y:S04]  /*1c370*/  LDL.LU R42, [R1+0x358] ;  /* 0x00035800012a7983 */ /* 0x000f680000300800 */
[----:B------:R-:W5:Y:S01]  /*1c380*/  LDL.LU R46, [R1+0x35c] ;  /* 0x00035c00012e7983 */ /* 0x000f620000300800 */
[----:B------:R-:W-:Y:S01]  /*1c390*/  F2FP.F16.E4M3.UNPACK_B R4, R7.H1 ;  /* 0x00000007ff04723e */ /* 0x000fe200030006ff */
[----:B------:R-:W-:Y:S01]  /*1c3a0*/  FFMA R14, R2, R14, R5 ;  /* 0x0000000e020e7223 */ /* 0x000fe20000000005 */
[----:B------:R-:W-:-:S02]  /*1c3b0*/  HADD2.F32 R32, -RZ, R8.H1_H1 ;  /* 0x30000008ff207230 */ /* 0x000fc40000004100 */
[C---:B----4-:R-:W-:Y:S01]  /*1c3c0*/  FMUL R5, R16.reuse, R28 ;  /* 0x0000001c10057220 */ /* 0x050fe20000400000 */
[----:B------:R-:W-:Y:S02]  /*1c3d0*/  HADD2.F32 R26, -RZ, R4.H0_H0 ;  /* 0x20000004ff1a7230 */ /* 0x000fe40000004100 */
[C---:B------:R-:W-:Y:S01]  /*1c3e0*/  FMUL R21, R16.reuse, R21 ;  /* 0x0000001510157220 */ /* 0x040fe20000400000 */
[----:B------:R-:W-:Y:S01]  /*1c3f0*/  HADD2.F32 R34, -RZ, R8.H0_H0 ;  /* 0x20000008ff227230 */ /* 0x000fe20000004100 */
[----:B------:R-:W-:Y:S01]  /*1c400*/  F2FP.F16.E4M3.UNPACK_B R8, R6.H1 ;  /* 0x00000006ff08723e */ /* 0x000fe200030006ff */
[----:B------:R-:W-:Y:S02]  /*1c410*/  HADD2.F32 R4, -RZ, R4.H1_H1 ;  /* 0x30000004ff047230 */ /* 0x000fe40000004100 */
[----:B------:R-:W-:Y:S01]  /*1c420*/  FMUL R15, R16, R15 ;  /* 0x0000000f100f7220 */ /* 0x000fe20000400000 */
[C---:B------:R-:W-:Y:S01]  /*1c430*/  FFMA R26, R2.reuse, R26, R5 ;  /* 0x0000001a021a7223 */ /* 0x040fe20000000005 */
[----:B------:R-:W-:Y:S01]  /*1c440*/  FFMA R32, R2, R32, R21 ;  /* 0x0000002002207223 */ /* 0x000fe20000000015 */
[----:B------:R-:W-:Y:S01]  /*1c450*/  MOV R5, 0x3bbb989d ;  /* 0x3bbb989d00057802 */ /* 0x000fe20000000f00 */
[----:B------:R-:W-:Y:S01]  /*1c460*/  FMUL R21, R16, R22 ;  /* 0x0000001610157220 */ /* 0x000fe20000400000 */
[----:B------:R-:W-:-:S02]  /*1c470*/  HADD2.F32 R30, -RZ, R8.H0_H0 ;  /* 0x20000008ff1e7230 */ /* 0x000fc40000004100 */
[C---:B------:R-:W-:Y:S01]  /*1c480*/  FFMA R40, R2.reuse, R4, R13 ;  /* 0x0000000402287223 */ /* 0x040fe2000000000d */
[----:B------:R-:W-:Y:S02]  /*1c490*/  HADD2.F32 R22, -RZ, R12.H0_H0 ;  /* 0x2000000cff167230 */ /* 0x000fe40000004100 */
[----:B------:R-:W-:Y:S01]  /*1c4a0*/  FFMA R34, R2, R34, R15 ;  /* 0x0000002202227223 */ /* 0x000fe2000000000f */
[----:B------:R-:W-:Y:S02]  /*1c4b0*/  HADD2.F32 R8, -RZ, R8.H1_H1 ;  /* 0x30000008ff087230 */ /* 0x000fe40000004100 */
[----:B------:R-:W-:Y:S01]  /*1c4c0*/  FMUL R15, R16, R23 ;  /* 0x00000017100f7220 */ /* 0x000fe20000400000 */
[----:B------:R-:W-:Y:S01]  /*1c4d0*/  MOV R4, 0x437c0000 ;  /* 0x437c000000047802 */ /* 0x000fe20000000f00 */
[-C--:B------:R-:W-:Y:S01]  /*1c4e0*/  FFMA.SAT R23, -R14, R5.reuse, 0.5 ;  /* 0x3f0000000e177423 */ /* 0x080fe20000002105 */
[----:B------:R-:W-:Y:S01]  /*1c4f0*/  FFMA R22, R2, R22, R21 ;  /* 0x0000001602167223 */ /* 0x000fe20000000015 */
[----:B------:R-:W-:Y:S01]  /*1c500*/  FMUL R13, R16, R24 ;  /* 0x00000018100d7220 */ /* 0x000fe20000400000 */
[----:B------:R-:W-:Y:S01]  /*1c510*/  FFMA R28, R2, R8, R15 ;  /* 0x00000008021c7223 */ /* 0x000fe2000000000f */
[----:B------:R-:W-:Y:S01]  /*1c520*/  FFMA.SAT R21, -R20, R5, 0.5 ;  /* 0x3f00000014157423 */ /* 0x000fe20000002105 */
[----:B------:R-:W-:Y:S01]  /*1c530*/  FFMA.RM R8, R23, R4, 12582913 ;  /* 0x4b40000117087423 */ /* 0x000fe20000004004 */
[----:B------:R-:W-:-:S02]  /*1c540*/  HADD2.F32 R24, -RZ, R12.H1_H1 ;  /* 0x3000000cff187230 */ /* 0x000fc40000004100 */
[----:B------:R-:W-:Y:S01]  /*1c550*/  FFMA R30, R2, R30, R13 ;  /* 0x0000001e021e7223 */ /* 0x000fe2000000000d */
[----:B------:R-:W-:Y:S01]  /*1c560*/  FFMA.RM R12, R21, R4, 12582913 ;  /* 0x4b400001150c7423 */ /* 0x000fe20000004004 */
[----:B------:R-:W-:Y:S01]  /*1c570*/  FMUL R13, R16, R27 ;  /* 0x0000001b100d7220 */ /* 0x000fe20000400000 */
[----:B------:R-:W-:Y:S01]  /*1c580*/  FADD R15, R8, -12583039 ;  /* 0xcb40007f080f7421 */ /* 0x000fe20000000000 */
[----:B------:R-:W-:Y:S01]  /*1c590*/  FFMA.SAT R23, -R26, R5, 0.5 ;  /* 0x3f0000001a177423 */ /* 0x000fe20000002105 */
[----:B------:R-:W-:Y:S01]  /*1c5a0*/  FADD R21, R12, -12583039 ;  /* 0xcb40007f0c157421 */ /* 0x000fe20000000000 */
[----:B------:R-:W-:Y:S01]  /*1c5b0*/  FFMA R24, R2, R24, R13 ;  /* 0x0000001802187223 */ /* 0x000fe2000000000d */
[----:B------:R-:W-:Y:S01]  /*1c5c0*/  FFMA R15, -R14, 1.4426950216293334961, -R15 ;  /* 0x3fb8aa3b0e0f7823 */ /* 0x000fe2000000090f */
[----:B------:R-:W-:Y:S01]  /*1c5d0*/  FFMA.RM R13, R23, R4, 12582913 ;  /* 0x4b400001170d7423 */ /* 0x000fe20000004004 */
[----:B------:R-:W-:Y:S01]  /*1c5e0*/  FFMA R21, -R20, 1.4426950216293334961, -R21 ;  /* 0x3fb8aa3b14157823 */ /* 0x000fe20000000915 */
[----:B------:R-:W-:-:S02]  /*1c5f0*/  HADD2.F32 R36, -RZ, R29.H0_H0 ;  /* 0x2000001dff247230 */ /* 0x000fc40000004100 */
[----:B------:R-:W-:Y:S01]  /*1c600*/  FFMA R14, -R14, 1.925963033500011079e-08, R15 ;  /* 0x32a570600e0e7823 */ /* 0x000fe2000000010f */
[----:B------:R-:W-:Y:S01]  /*1c610*/  FADD R23, R13, -12583039 ;  /* 0xcb40007f0d177421 */ /* 0x000fe20000000000 */
[----:B------:R-:W-:Y:S01]  /*1c620*/  FFMA.SAT R27, -R40, R5, 0.5 ;  /* 0x3f000000281b7423 */ /* 0x000fe20000002105 */
[----:B------:R-:W-:Y:S02]  /*1c630*/  HADD2.F32 R29, -RZ, R29.H1_H1 ;  /* 0x3000001dff1d7230 */ /* 0x000fe40000004100 */
[----:B------:R-:W-:-:S04]  /*1c640*/  FFMA R23, -R26, 1.4426950216293334961, -R23 ;  /* 0x3fb8aa3b1a177823 */ /* 0x000fc80000000917 */
[----:B------:R-:W-:Y:S01]  /*1c650*/  FFMA R26, -R26, 1.925963033500011079e-08, R23 ;  /* 0x32a570601a1a7823 */ /* 0x000fe20000000117 */
[-C--:B------:R-:W-:Y:S01]  /*1c660*/  FFMA.SAT R35, -R30, R5.reuse, 0.5 ;  /* 0x3f0000001e237423 */ /* 0x080fe20000002105 */
[----:B------:R-:W-:Y:S01]  /*1c670*/  FFMA.SAT R43, -R24, R5, 0.5 ;  /* 0x3f000000182b7423 */ /* 0x000fe20000002105 */
[----:B------:R-:W-:Y:S08]  /*1c680*/  MUFU.EX2 R14, R14 ;  /* 0x0000000e000e7308 */ /* 0x000ff00000000800 */
[----:B------:R-:W1:Y:S01]  /*1c690*/  MUFU.EX2 R26, R26 ;  /* 0x0000001a001a7308 */ /* 0x000e620000000800 */
[----:B------:R-:W-:-:S05]  /*1c6a0*/  SHF.L.U32 R13, R13, 0x17, RZ ;  /* 0x000000170d0d7819 */ /* 0x000fca00000006ff */
[----:B-1----:R-:W-:Y:S01]  /*1c6b0*/  FFMA R26, R13, R26, 1 ;  /* 0x3f8000000d1a7423 */ /* 0x002fe2000000001a */
[----:B--2---:R-:W-:Y:S01]  /*1c6c0*/  FMUL R15, R16, R25 ;  /* 0x00000019100f7220 */ /* 0x004fe20000400000 */
[----:B------:R-:W-:Y:S01]  /*1c6d0*/  FFMA R25, -R20, 1.925963033500011079e-08, R21 ;  /* 0x32a5706014197823 */ /* 0x000fe20000000115 */
[----:B---3--:R-:W-:Y:S02]  /*1c6e0*/  FMUL R21, R16, R33 ;  /* 0x0000002110157220 */ /* 0x008fe40000400000 */
[----:B------:R-:W-:Y:S01]  /*1c6f0*/  FFMA R36, R2, R36, R15 ;  /* 0x0000002402247223 */ /* 0x000fe2000000000f */
[-C--:B------:R-:W-:Y:S01]  /*1c700*/  FFMA.RM R15, R27, R4.reuse, 12582913 ;  /* 0x4b4000011b0f7423 */ /* 0x080fe20000004004 */
[----:B------:R-:W-:Y:S01]  /*1c710*/  FFMA.SAT R27, -R34, R5, 0.5 ;  /* 0x3f000000221b7423 */ /* 0x000fe20000002105 */
[----:B------:R-:W-:Y:S01]  /*1c720*/  FFMA R38, R2, R29, R21 ;  /* 0x0000001d02267223 */ /* 0x000fe20000000015 */
[----:B------:R-:W-:Y:S01]  /*1c730*/  FFMA.SAT R21, -R32, R5, 0.5 ;  /* 0x3f00000020157423 */ /* 0x000fe20000002105 */
[----:B------:R-:W-:Y:S01]  /*1c740*/  FADD R23, R15, -12583039 ;  /* 0xcb40007f0f177421 */ /* 0x000fe20000000000 */
[----:B------:R-:W-:-:S02]  /*1c750*/  FFMA.RM R20, R27, R4, 12582913 ;  /* 0x4b4000011b147423 */ /* 0x000fc40000004004 */
[----:B------:R-:W-:Y:S01]  /*1c760*/  FFMA.RM R21, R21, R4, 12582913 ;  /* 0x4b40000115157423 */ /* 0x000fe20000004004 */
[----:B------:R-:W-:Y:S01]  /*1c770*/  FFMA R23, -R40, 1.4426950216293334961, -R23 ;  /* 0x3fb8aa3b28177823 */ /* 0x000fe20000000917 */
[----:B------:R-:W-:Y:S02]  /*1c780*/  FADD R29, R20, -12583039 ;  /* 0xcb40007f141d7421 */ /* 0x000fe40000000000 */
[----:B------:R-:W-:Y:S01]  /*1c790*/  FADD R33, R21, -12583039 ;  /* 0xcb40007f15217421 */ /* 0x000fe20000000000 */
[----:B------:R-:W-:Y:S01]  /*1c7a0*/  FFMA R27, -R40, 1.925963033500011079e-08, R23 ;  /* 0x32a57060281b7823 */ /* 0x000fe20000000117 */
[----:B------:R-:W-:Y:S02]  /*1c7b0*/  HADD2.F32 R40, -RZ, R39.H0_H0 ;  /* 0x20000027ff287230 */ /* 0x000fe40000004100 */
[----:B-----5:R-:W-:Y:S01]  /*1c7c0*/  FMUL R23, R16, R31 ;  /* 0x0000001f10177220 */ /* 0x020fe20000400000 */
[----:B------:R-:W-:Y:S01]  /*1c7d0*/  FFMA R29, -R34, 1.4426950216293334961, -R29 ;  /* 0x3fb8aa3b221d7823 */ /* 0x000fe2000000091d */
[----:B------:R-:W-:-:S02]  /*1c7e0*/  FFMA R33, -R32, 1.4426950216293334961, -R33 ;  /* 0x3fb8aa3b20217823 */ /* 0x000fc40000000921 */
[----:B------:R-:W-:Y:S01]  /*1c7f0*/  FFMA R40, R2, R40, R23 ;  /* 0x0000002802287223 */ /* 0x000fe20000000017 */
[----:B------:R-:W-:Y:S01]  /*1c800*/  FFMA R31, -R34, 1.925963033500011079e-08, R29 ;  /* 0x32a57060221f7823 */ /* 0x000fe2000000011d */
[----:B------:R-:W-:Y:S01]  /*1c810*/  FFMA.SAT R23, -R28, R5, 0.5 ;  /* 0x3f0000001c177423 */ /* 0x000fe20000002105 */
[----:B------:R-:W-:Y:S01]  /*1c820*/  FFMA R33, -R32, 1.925963033500011079e-08, R33 ;  /* 0x32a5706020217823 */ /* 0x000fe20000000121 */
[-C--:B------:R-:W-:Y:S01]  /*1c830*/  FFMA.RM R29, R35, R4.reuse, 12582913 ;  /* 0x4b400001231d7423 */ /* 0x080fe20000004004 */
[----:B------:R-:W-:Y:S02]  /*1c840*/  HADD2.F32 R32, -RZ, R39.H1_H1 ;  /* 0x30000027ff207230 */ /* 0x000fe40000004100 */
[----:B------:R-:W-:Y:S01]  /*1c850*/  FMUL R35, R16, R41 ;  /* 0x0000002910237220 */ /* 0x000fe20000400000 */
[----:B------:R-:W-:Y:S01]  /*1c860*/  FFMA.RM R23, R23, R4, 12582913 ;  /* 0x4b40000117177423 */ /* 0x000fe20000004004 */
[----:B------:R-:W-:Y:S02]  /*1c870*/  FADD R37, R29, -12583039 ;  /* 0xcb40007f1d257421 */ /* 0x000fe40000000000 */
[----:B------:R-:W-:Y:S01]  /*1c880*/  FFMA R32, R2, R32, R35 ;  /* 0x0000002002207223 */ /* 0x000fe20000000023 */
[----:B------:R-:W-:Y:S01]  /*1c890*/  FFMA.SAT R35, -R22, R5, 0.5 ;  /* 0x3f00000016237423 */ /* 0x000fe20000002105 */
[----:B------:R-:W-:Y:S01]  /*1c8a0*/  FADD R39, R23, -12583039 ;  /* 0xcb40007f17277421 */ /* 0x000fe20000000000 */
[----:B------:R-:W-:-:S02]  /*1c8b0*/  FFMA R37, -R30, 1.4426950216293334961, -R37 ;  /* 0x3fb8aa3b1e257823 */ /* 0x000fc40000000925 */
[----:B------:R-:W-:Y:S01]  /*1c8c0*/  FFMA.RM R34, R35, R4, 12582913 ;  /* 0x4b40000123227423 */ /* 0x000fe20000004004 */
[----:B------:R-:W-:Y:S01]  /*1c8d0*/  FFMA R39, -R28, 1.4426950216293334961, -R39 ;  /* 0x3fb8aa3b1c277823 */ /* 0x000fe20000000927 */
[----:B------:R-:W-:Y:S01]  /*1c8e0*/  FFMA R37, -R30, 1.925963033500011079e-08, R37 ;  /* 0x32a570601e257823 */ /* 0x000fe20000000125 */
[----:B------:R-:W-:Y:S02]  /*1c8f0*/  HADD2.F32 R30, -RZ, R44.H0_H0 ;  /* 0x2000002cff1e7230 */ /* 0x000fe40000004100 */
[----:B------:R-:W-:Y:S01]  /*1c900*/  FADD R41, R34, -12583039 ;  /* 0xcb40007f22297421 */ /* 0x000fe20000000000 */
[----:B------:R-:W-:Y:S01]  /*1c910*/  FFMA R39, -R28, 1.925963033500011079e-08, R39 ;  /* 0x32a570601c277823 */ /* 0x000fe20000000127 */
[----:B------:R-:W-:Y:S01]  /*1c920*/  FMUL R35, R16, R42 ;  /* 0x0000002a10237220 */ /* 0x000fe20000400000 */
[----:B------:R-:W-:Y:S01]  /*1c930*/  FFMA.RM R28, R43, R4, 12582913 ;  /* 0x4b4000012b1c7423 */ /* 0x000fe20000004004 */
[----:B------:R-:W-:Y:S01]  /*1c940*/  FFMA R41, -R22, 1.4426950216293334961, -R41 ;  /* 0x3fb8aa3b16297823 */ /* 0x000fe20000000929 */
[-C--:B------:R-:W-:Y:S01]  /*1c950*/  FFMA.SAT R45, -R36, R5.reuse, 0.5 ;  /* 0x3f000000242d7423 */ /* 0x080fe20000002105 */
[----:B------:R-:W-:Y:S01]  /*1c960*/  FFMA R30, R2, R30, R35 ;  /* 0x0000001e021e7223 */ /* 0x000fe20000000023 */
[----:B------:R-:W-:Y:S01]  /*1c970*/  FADD R35, R28, -12583039 ;  /* 0xcb40007f1c237421 */ /* 0x000fe20000000000 */
[----:B------:R-:W-:Y:S01]  /*1c980*/  FFMA R41, -R22, 1.925963033500011079e-08, R41 ;  /* 0x32a5706016297823 */ /* 0x000fe20000000129 */
[----:B------:R-:W-:Y:S01]  /*1c990*/  FFMA.SAT R47, -R38, R5, 0.5 ;  /* 0x3f000000262f7423 */ /* 0x000fe20000002105 */
[----:B------:R-:W-:Y:S01]  /*1c9a0*/  FFMA.RM R22, R45, R4, 12582913 ;  /* 0x4b4000012d167423 */ /* 0x000fe20000004004 */
[----:B------:R-:W-:-:S02]  /*1c9b0*/  FFMA R43, -R24, 1.4426950216293334961, -R35 ;  /* 0x3fb8aa3b182b7823 */ /* 0x000fc40000000923 */
[----:B------:R-:W-:Y:S01]  /*1c9c0*/  FFMA.RM R35, R47, R4, 12582913 ;  /* 0x4b4000012f237423 */ /* 0x000fe20000004004 */
[----:B------:R-:W-:Y:S01]  /*1c9d0*/  FADD R45, R22, -12583039 ;  /* 0xcb40007f162d7421 */ /* 0x000fe20000000000 */
[----:B------:R-:W-:Y:S01]  /*1c9e0*/  FFMA R42, -R24, 1.925963033500011079e-08, R43 ;  /* 0x32a57060182a7823 */ /* 0x000fe2000000012b */
[----:B------:R-:W-:Y:S02]  /*1c9f0*/  HADD2.F32 R24, -RZ, R44.H1_H1 ;  /* 0x3000002cff187230 */ /* 0x000fe40000004100 */
[----:B------:R-:W-:Y:S01]  /*1ca00*/  FMUL R43, R16, R46 ;  /* 0x0000002e102b7220 */ /* 0x000fe20000400000 */
[----:B------:R-:W-:Y:S01]  /*1ca10*/  FADD R47, R35, -12583039 ;  /* 0xcb40007f232f7421 */ /* 0x000fe20000000000 */
[----:B------:R-:W-:Y:S01]  /*1ca20*/  FFMA R45, -R36, 1.4426950216293334961, -R45 ;  /* 0x3fb8aa3b242d7823 */ /* 0x000fe2000000092d */
[-C--:B------:R-:W-:Y:S01]  /*1ca30*/  FFMA.SAT R49, -R40, R5.reuse, 0.5 ;  /* 0x3f00000028317423 */ /* 0x080fe20000002105 */
[----:B------:R-:W-:Y:S01]  /*1ca40*/  FFMA R24, R2, R24, R43 ;  /* 0x0000001802187223 */ /* 0x000fe2000000002b */
[----:B------:R-:W-:Y:S01]  /*1ca50*/  FFMA R47, -R38, 1.4426950216293334961, -R47 ;  /* 0x3fb8aa3b262f7823 */ /* 0x000fe2000000092f */
[----:B------:R-:W-:Y:S01]  /*1ca60*/  FFMA R43, -R36, 1.925963033500011079e-08, R45 ;  /* 0x32a57060242b7823 */ /* 0x000fe2000000012d */
[-C--:B------:R-:W-:Y:S01]  /*1ca70*/  FFMA.SAT R45, -R32, R5.reuse, 0.5 ;  /* 0x3f000000202d7423 */ /* 0x080fe20000002105 */
[-C--:B------:R-:W-:Y:S01]  /*1ca80*/  FFMA.RM R36, R49, R4.reuse, 12582913 ;  /* 0x4b40000131247423 */ /* 0x080fe20000004004 */
[----:B------:R-:W-:Y:S01]  /*1ca90*/  FFMA R44, -R38, 1.925963033500011079e-08, R47 ;  /* 0x32a57060262c7823 */ /* 0x000fe2000000012f */
[-C--:B------:R-:W-:Y:S01]  /*1caa0*/  FFMA.SAT R47, -R30, R5.reuse, 0.5 ;  /* 0x3f0000001e2f7423 */ /* 0x080fe20000002105 */
[-C--:B------:R-:W-:Y:S01]  /*1cab0*/  FFMA.RM R38, R45, R4.reuse, 12582913 ;  /* 0x4b4000012d267423 */ /* 0x080fe20000004004 */
[----:B------:R-:W-:Y:S01]  /*1cac0*/  FADD R45, R36, -12583039 ;  /* 0xcb40007f242d7421 */ /* 0x000fe20000000000 */
[----:B------:R-:W-:Y:S01]  /*1cad0*/  FFMA.SAT R49, -R24, R5, 0.5 ;  /* 0x3f00000018317423 */ /* 0x000fe20000002105 */
[----:B------:R-:W-:-:S02]  /*1cae0*/  FFMA.RM R5, R47, R4, 12582913 ;  /* 0x4b4000012f057423 */ /* 0x000fc40000004004 */
[----:B------:R-:W-:Y:S01]  /*1caf0*/  FFMA R45, -R40, 1.4426950216293334961, -R45 ;  /* 0x3fb8aa3b282d7823 */ /* 0x000fe2000000092d */
[----:B------:R-:W-:-:S03]  /*1cb00*/  FFMA.RM R4, R49, R4, 12582913 ;  /* 0x4b40000131047423 */ /* 0x000fc60000004004 */
[----:B------:R-:W-:Y:S01]  /*1cb10*/  FFMA R40, -R40, 1.925963033500011079e-08, R45 ;  /* 0x32a5706028287823 */ /* 0x000fe2000000012d */
[----:B------:R-:W-:Y:S01]  /*1cb20*/  FADD R45, R4, -12583039 ;  /* 0xcb40007f042d7421 */ /* 0x000fe20000000000 */
[----:B------:R-:W1:Y:S03]  /*1cb30*/  MUFU.EX2 R25, R25 ;  /* 0x0000001900197308 */ /* 0x000e660000000800 */
[----:B------:R-:W-:Y:S01]  /*1cb40*/  FFMA R51, -R24, 1.4426950216293334961, -R45 ;  /* 0x3fb8aa3b18337823 */ /* 0x000fe2000000092d */
[----:B------:R-:W-:Y:S01]  /*1cb50*/  SHF.L.U32 R45, R8, 0x17, RZ ;  /* 0x00000017082d7819 */ /* 0x000fe200000006ff */
[----:B------:R-:W-:Y:S01]  /*1cb60*/  FADD R49, R5, -12583039 ;  /* 0xcb40007f05317421 */ /* 0x000fe20000000000 */
[----:B------:R-:W-:Y:S02]  /*1cb70*/  FADD R47, R38, -12583039 ;  /* 0xcb40007f262f7421 */ /* 0x000fe40000000000 */
[----:B------:R-:W2:Y:S01]  /*1cb80*/  MUFU.EX2 R33, R33 ;  /* 0x0000002100217308 */ /* 0x000ea20000000800 */
[----:B------:R-:W-:Y:S01]  /*1cb90*/  FFMA R8, R45, R14, 1 ;  /* 0x3f8000002d087423 */ /* 0x000fe2000000000e */
[----:B------:R-:W-:Y:S01]  /*1cba0*/  FFMA R49, -R30, 1.4426950216293334961, -R49 ;  /* 0x3fb8aa3b1e317823 */ /* 0x000fe20000000931 */
[----:B------:R-:W-:Y:S01]  /*1cbb0*/  FFMA R47, -R32, 1.4426950216293334961, -R47 ;  /* 0x3fb8aa3b202f7823 */ /* 0x000fe2000000092f */
[----:B------:R-:W-:-:S02]  /*1cbc0*/  FFMA R51, -R24, 1.925963033500011079e-08, R51 ;  /* 0x32a5706018337823 */ /* 0x000fc40000000133 */
[----:B------:R-:W-:Y:S01]  /*1cbd0*/  FFMA R49, -R30, 1.925963033500011079e-08, R49 ;  /* 0x32a570601e317823 */ /* 0x000fe20000000131 */
[----:B------:R-:W-:Y:S01]  /*1cbe0*/  IADD3 R13, R8, 0x1800000, RZ ;  /* 0x01800000080d7810 */ /* 0x000fe20007ffe0ff */
[----:B------:R-:W3:Y:S01]  /*1cbf0*/  MUFU.EX2 R39, R39 ;  /* 0x0000002700277308 */ /* 0x000ee20000000800 */
[----:B------:R-:W-:Y:S01]  /*1cc00*/  FFMA R47, -R32, 1.925963033500011079e-08, R47 ;  /* 0x32a57060202f7823 */ /* 0x000fe2000000012f */
[----:B------:R-:W-:Y:S02]  /*1cc10*/  SHF.L.U32 R30, R12, 0x17, RZ ;  /* 0x000000170c1e7819 */ /* 0x000fe400000006ff */
[----:B------:R-:W-:-:S04]  /*1cc20*/  LOP3.LUT R13, R13, 0x7f800000, RZ, 0xc0, !PT ;  /* 0x7f8000000d0d7812 */ /* 0x000fc800078ec0ff */
[----:B------:R-:W4:Y:S01]  /*1cc30*/  MUFU.EX2 R27, R27 ;  /* 0x0000001b001b7308 */ /* 0x000f220000000800 */
[----:B------:R-:W-:Y:S01]  /*1cc40*/  SHF.L.U32 R14, R21, 0x17, RZ ;  /* 0x00000017150e7819 */ /* 0x000fe200000006ff */
[----:B-1----:R-:W-:Y:S01]  /*1cc50*/  FFMA R25, R30, R25, 1 ;  /* 0x3f8000001e197423 */ /* 0x002fe20000000019 */
[----:B------:R-:W-:-:S05]  /*1cc60*/  ISETP.GT.U32.AND P2, PT, R13, 0x1ffffff, PT ;  /* 0x01ffffff0d00780c */ /* 0x000fca0003f44070 */
[----:B------:R-:W1:Y:S01]  /*1cc70*/  MUFU.EX2 R37, R37 ;  /* 0x0000002500257308 */ /* 0x000e620000000800 */
[----:B------:R-:W-:Y:S02]  /*1cc80*/  SHF.L.U32 R30, R20, 0x17, RZ ;  /* 0x00000017141e7819 */ /* 0x000fe400000006ff */
[----:B------:R-:W-:-:S05]  /*1cc90*/  SHF.L.U32 R20, R29, 0x17, RZ ;  /* 0x000000171d147819 */ /* 0x000fca00000006ff */
[----:B------:R-:W5:Y:S01]  /*1cca0*/  MUFU.EX2 R40, R40 ;  /* 0x0000002800287308 */ /* 0x000f620000000800 */
[----:B--2---:R-:W-:Y:S01]  /*1ccb0*/  FFMA R29, R14, R33, 1 ;  /* 0x3f8000000e1d7423 */ /* 0x004fe20000000021 */
[----:B------:R-:W-:-:S06]  /*1ccc0*/  SHF.L.U32 R14, R23, 0x17, RZ ;  /* 0x00000017170e7819 */ /* 0x000fcc00000006ff */
[----:B------:R-:W2:Y:S08]  /*1ccd0*/  MUFU.EX2 R31, R31 ;  /* 0x0000001f001f7308 */ /* 0x000eb00000000800 */
[----:B------:R-:W2:Y:S08]  /*1cce0*/  MUFU.EX2 R41, R41 ;  /* 0x0000002900297308 */ /* 0x000eb00000000800 */
[----:B------:R-:W2:Y:S08]  /*1ccf0*/  MUFU.EX2 R42, R42 ;  /* 0x0000002a002a7308 */ /* 0x000eb00000000800 */
[----:B------:R-:W2:Y:S08]  /*1cd00*/  MUFU.EX2 R43, R43 ;  /* 0x0000002b002b7308 */ /* 0x000eb00000000800 */
[----:B------:R-:W2:Y:S08]  /*1cd10*/  MUFU.EX2 R44, R44 ;  /* 0x0000002c002c7308 */ /* 0x000eb00000000800 */
[----:B------:R-:W2:Y:S08]  /*1cd20*/  MUFU.EX2 R12, R47 ;  /* 0x0000002f000c7308 */ /* 0x000eb00000000800 */
[----:B------:R-:W2:Y:S08]  /*1cd30*/  MUFU.EX2 R49, R49 ;  /* 0x0000003100317308 */ /* 0x000eb00000000800 */
[----:B------:R-:W2:Y:S01]  /*1cd40*/  MUFU.EX2 R51, R51 ;  /* 0x0000003300337308 */ /* 0x000ea20000000800 */
[----:B------:R-:W-:-:S02]  /*1cd50*/  SHF.L.U32 R32, R15, 0x17, RZ ;  /* 0x000000170f207819 */ /* 0x000fc400000006ff */
[----:B------:R-:W-:Y:S01]  /*1cd60*/  SHF.L.U32 R23, R28, 0x17, RZ ;  /* 0x000000171c177819 */ /* 0x000fe200000006ff */
[----:B---3--:R-:W-:Y:S01]  /*1cd70*/  FFMA R28, R14, R39, 1 ;  /* 0x3f8000000e1c7423 */ /* 0x008fe20000000027 */
[----:B------:R-:W-:Y:S02]  /*1cd80*/  SHF.L.U32 R13, R36, 0x17, RZ ;  /* 0x00000017240d7819 */ /* 0x000fe400000006ff */
[----:B------:R-:W-:Y:S02]  /*1cd90*/  SHF.L.U32 R24, R34, 0x17, RZ ;  /* 0x0000001722187819 */ /* 0x000fe400000006ff */
[----:B------:R-:W-:Y:S02]  /*1cda0*/  SHF.L.U32 R22, R22, 0x17, RZ ;  /* 0x0000001716167819 */ /* 0x000fe400000006ff */
[----:B------:R-:W-:Y:S02]  /*1cdb0*/  SHF.L.U32 R21, R35, 0x17, RZ ;  /* 0x0000001723157819 */ /* 0x000fe400000006ff */
[----:B------:R-:W-:-:S02]  /*1cdc0*/  SHF.L.U32 R15, R38, 0x17, RZ ;  /* 0x00000017260f7819 */ /* 0x000fc400000006ff */
[----:B------:R-:W-:Y:S02]  /*1cdd0*/  SHF.L.U32 R14, R5, 0x17, RZ ;  /* 0x00000017050e7819 */ /* 0x000fe400000006ff */
[----:B------:R-:W-:Y:S01]  /*1cde0*/  SHF.L.U32 R4, R4, 0x17, RZ ;  /* 0x0000001704047819 */ /* 0x000fe200000006ff */
[----:B----4-:R-:W-:Y:S01]  /*1cdf0*/  FFMA R32, R32, R27, 1 ;  /* 0x3f80000020207423 */ /* 0x010fe2000000001b */
[----:B-1----:R-:W-:Y:S01]  /*1ce00*/  FFMA R27, R20, R37, 1 ;  /* 0x3f800000141b7423 */ /* 0x002fe20000000025 */
[----:B-----5:R-:W-:Y:S01]  /*1ce10*/  FFMA R20, R13, R40, 1 ;  /* 0x3f8000000d147423 */ /* 0x020fe20000000028 */
[----:B--2---:R-:W-:Y:S01]  /*1ce20*/  FFMA R30, R30, R31, 1 ;  /* 0x3f8000001e1e7423 */ /* 0x004fe2000000001f */
[----:B------:R-:W-:Y:S01]  /*1ce30*/  FFMA R24, R24, R41, 1 ;  /* 0x3f80000018187423 */ /* 0x000fe20000000029 */
[----:B------:R-:W-:Y:S01]  /*1ce40*/  FFMA R23, R23, R42, 1 ;  /* 0x3f80000017177423 */ /* 0x000fe2000000002a */
[----:B------:R-:W-:Y:S01]  /*1ce50*/  FFMA R22, R22, R43, 1 ;  /* 0x3f80000016167423 */ /* 0x000fe2000000002b */
[----:B------:R-:W-:Y:S01]  /*1ce60*/  FFMA R21, R21, R44, 1 ;  /* 0x3f80000015157423 */ /* 0x000fe2000000002c */
[----:B------:R-:W-:Y:S01]  /*1ce70*/  FFMA R15, R15, R12, 1 ;  /* 0x3f8000000f0f7423 */ /* 0x000fe2000000000c */
[----:B------:R-:W-:Y:S01]  /*1ce80*/  FFMA R14, R14, R49, 1 ;  /* 0x3f8000000e0e7423 */ /* 0x000fe20000000031 */
[----:B------:R-:W-:Y:S01]  /*1ce90*/  FFMA R13, R4, R51, 1 ;  /* 0x3f800000040d7423 */ /* 0x000fe20000000033 */
[----:B------:R-:W-:Y:S06]  /*1cea0*/  @P2 BRA `(.L_x_350) ;  /* 0x0000000000142947 */ /* 0x000fec0003800000 */
[----:B------:R-:W-:Y:S02]  /*1ceb0*/  MOV R5, R8 ;  /* 0x0000000800057202 */ /* 0x000fe40000000f00 */
[----:B------:R-:W-:-:S07]  /*1cec0*/  MOV R4, 0x1cee0 ;  /* 0x0001cee000047802 */ /* 0x000fce0000000f00 */
[----:B------:R-:W-:Y:S05]  /*1ced0*/  CALL.REL.NOINC `($__internal_0_$__cuda_sm20_rcp_rn_f32_slowpath) ;  /* 0x000001b000907944 */ /* 0x000fea0003c00000 */
[----:B------:R-:W-:Y:S01]  /*1cee0*/  MOV R12, R8 ;  /* 0x00000008000c7202 */ /* 0x000fe20000000f00 */
[----:B------:R-:W-:Y:S06]  /*1cef0*/  BRA `(.L_x_351) ;  /* 0x0000000000107947 */ /* 0x000fec0003800000 */
.L_x_350:
[----:B------:R-:W1:Y:S02]  /*1cf00*/  MUFU.RCP R5, R8 ;  /* 0x0000000800057308 */ /* 0x000e640000001000 */
[----:B-1----:R-:W-:-:S04]  /*1cf10*/  FFMA R4, R8, R5, -1 ;  /* 0xbf80000008047423 */ /* 0x002fc80000000005 */
[----:B------:R-:W-:-:S04]  /*1cf20*/  FADD.FTZ R4, -R4, -RZ ;  /* 0x800000ff04047221 */ /* 0x000fc80000010100 */
[----:B------:R-:W-:-:S07]  /*1cf30*/  FFMA R12, R5, R4, R5 ;  /* 0x00000004050c7223 */ /* 0x000fce0000000005 */
.L_x_351:
[----:B------:R-:W-:Y:S05]  /*1cf40*/  BSYNC B1 ;  /* 0x0000000000017941 */ /* 0x000fea0003800000 */
.L_x_349:
        /* <DEDUP_REMOVED lines=10> */
.L_x_353:
[----:B------:R-:W1:Y:S02]  /*1cff0*/  MUFU.RCP R4, R25 ;  /* 0x0000001900047308 */ /* 0x000e640000001000 */
[----:B-1----:R-:W-:-:S04]  /*1d000*/  FFMA R5, R25, R4, -1 ;  /* 0xbf80000019057423 */ /* 0x002fc80000000004 */
[----:B------:R-:W-:-:S04]  /*1d010*/  FADD.FTZ R5, -R5, -RZ ;  /* 0x800000ff05057221 */ /* 0x000fc80000010100 */
[----:B------:R-:W-:-:S07]  /*1d020*/  FFMA R33, R4, R5, R4 ;  /* 0x0000000504217223 */ /* 0x000fce0000000004 */
.L_x_354:
[----:B------:R-:W-:Y:S05]  /*1d030*/  BSYNC B1 ;  /* 0x0000000000017941 */ /* 0x000fea0003800000 */
.L_x_352:
        /* <DEDUP_REMOVED lines=10> */
.L_x_356:
[----:B------:R-:W1:Y:S02]  /*1d0e0*/  MUFU.RCP R25, R26 ;  /* 0x0000001a00197308 */ /* 0x000e640000001000 */
[----:B-1----:R-:W-:-:S04]  /*1d0f0*/  FFMA R4, R26, R25, -1 ;  /* 0xbf8000001a047423 */ /* 0x002fc80000000019 */
[----:B------:R-:W-:-:S04]  /*1d100*/  FADD.FTZ R4, -R4, -RZ ;  /* 0x800000ff04047221 */ /* 0x000fc80000010100 */
[----:B------:R-:W-:-:S07]  /*1d110*/  FFMA R25, R25, R4, R25 ;  /* 0x0000000419197223 */ /* 0x000fce0000000019 */
.L_x_357:
[----:B------:R-:W-:Y:S05]  /*1d120*/  BSYNC B1 ;  /* 0x0000000000017941 */ /* 0x000fea0003800000 */
.L_x_355:
        /* <DEDUP_REMOVED lines=10> */
.L_x_359:
[----:B------:R-:W1:Y:S02]  /*1d1d0*/  MUFU.RCP R5, R32 ;  /* 0x0000002000057308 */ /* 0x000e640000001000 */
[----:B-1----:R-:W-:-:S04]  /*1d1e0*/  FFMA R4, R32, R5, -1 ;  /* 0xbf80000020047423 */ /* 0x002fc80000000005 */
[----:B------:R-:W-:-:S04]  /*1d1f0*/  FADD.FTZ R4, -R4, -RZ ;  /* 0x800000ff04047221 */ /* 0x000fc80000010100 */
[----:B------:R-:W-:-:S07]  /*1d200*/  FFMA R26, R5, R4, R5 ;  /* 0x00000004051a7223 */ /* 0x000fce0000000005 */
.L_x_360:
[----:B------:R-:W-:Y:S05]  /*1d210*/  BSYNC B1 ;  /* 0x0000000000017941 */ /* 0x000fea0003800000 */
.L_x_358:
        /* <DEDUP_REMOVED lines=10> */
.L_x_362:
[----:B------:R-:W1:Y:S02]  /*1d2c0*/  MUFU.RCP R5, R30 ;  /* 0x0000001e00057308 */ /* 0x000e640000001000 */
[----:B-1----:R-:W-:-:S04]  /*1d2d0*/  FFMA R4, R30, R5, -1 ;  /* 0xbf8000001e047423 */ /* 0x002fc80000000005 */
[----:B------:R-:W-:-:S04]  /*1d2e0*/  FADD.FTZ R4, -R4, -RZ ;  /* 0x800000ff04047221 */ /* 0x000fc80000010100 */
[----:B------:R-:W-:-:S07]  /*1d2f0*/  FFMA R32, R5, R4, R5 ;  /* 0x0000000405207223 */ /* 0x000fce0000000005 */
.L_x_363:
[----:B------:R-:W-:Y:S05]  /*1d300*/  BSYNC B1 ;  /* 0x0000000000017941 */ /* 0x000fea0003800000 */
.L_x_361:
        /* <DEDUP_REMOVED lines=10> */
.L_x_365:
[----:B------:R-:W1:Y:S02]  /*1d3b0*/  MUFU.RCP R4, R29 ;  /* 0x0000001d00047308 */ /* 0x000e640000001000 */
[----:B-1----:R-:W-:-:S04]  /*1d3c0*/  FFMA R5, R29, R4, -1 ;  /* 0xbf8000001d057423 */ /* 0x002fc80000000004 */
[----:B------:R-:W-:-:S04]  /*1d3d0*/  FADD.FTZ R5, -R5, -RZ ;  /* 0x800000ff05057221 */ /* 0x000fc80000010100 */
[----:B------:R-:W-:-:S07]  /*1d3e0*/  FFMA R35, R4, R5, R4 ;  /* 0x0000000504237223 */ /* 0x000fce0000000004 */
.L_x_366:
[----:B------:R-:W-:Y:S05]  /*1d3f0*/  BSYNC B1 ;  /* 0x0000000000017941 */ /* 0x000fea0003800000 */
.L_x_364:
        /* <DEDUP_REMOVED lines=10> */
.L_x_368:
[----:B------:R-:W1:Y:S02]  /*1d4a0*/  MUFU.RCP R4, R27 ;  /* 0x0000001b00047308 */ /* 0x000e640000001000 */
[----:B-1----:R-:W-:-:S04]  /*1d4b0*/  FFMA R5, R27, R4, -1 ;  /* 0xbf8000001b057423 */ /* 0x002fc80000000004 */
[----:B------:R-:W-:-:S04]  /*1d4c0*/  FADD.FTZ R5, -R5, -RZ ;  /* 0x800000ff05057221 */ /* 0x000fc80000010100 */
[----:B------:R-:W-:-:S07]  /*1d4d0*/  FFMA R29, R4, R5, R4 ;  /* 0x00000005041d7223 */ /* 0x000fce0000000004 */
.L_x_369:
[----:B------:R-:W-:Y:S05]  /*1d4e0*/  BSYNC B1 ;  /* 0x0000000000017941 */ /* 0x000fea0003800000 */
.L_x_367:
        /* <DEDUP_REMOVED lines=10> */
.L_x_371:
[----:B------:R-:W1:Y:S02]  /*1d590*/  MUFU.RCP R5, R28 ;  /* 0x0000001c00057308 */ /* 0x000e640000001000 */
[----:B-1----:R-:W-:-:S04]  /*1d5a0*/  FFMA R4, R28, R5, -1 ;  /* 0xbf8000001c047423 */ /* 0x002fc80000000005 */
[----:B------:R-:W-:-:S04]  /*1d5b0*/  FADD.FTZ R4, -R4, -RZ ;  /* 0x800000ff04047221 */ /* 0x000fc80000010100 */
[----:B------:R-:W-:-:S07]  /*1d5c0*/  FFMA R30, R5, R4, R5 ;  /* 0x00000004051e7223 */ /* 0x000fce0000000005 */
.L_x_372:
[----:B------:R-:W-:Y:S05]  /*1d5d0*/  BSYNC B1 ;  /* 0x0000000000017941 */ /* 0x000fea0003800000 */
.L_x_370:
        /* <DEDUP_REMOVED lines=10> */
.L_x_374:
[----:B------:R-:W1:Y:S02]  /*1d680*/  MUFU.RCP R27, R24 ;  /* 0x00000018001b7308 */ /* 0x000e640000001000 */
[----:B-1----:R-:W-:-:S04]  /*1d690*/  FFMA R4, R24, R27, -1 ;  /* 0xbf80000018047423 */ /* 0x002fc8000000001b */
[----:B------:R-:W-:-:S04]  /*1d6a0*/  FADD.FTZ R4, -R4, -RZ ;  /* 0x800000ff04047221 */ /* 0x000fc80000010100 */
[----:B------:R-:W-:-:S07]  /*1d6b0*/  FFMA R27, R27, R4, R27 ;  /* 0x000000041b1b7223 */ /* 0x000fce000000001b */
.L_x_375:
[----:B------:R-:W-:Y:S05]  /*1d6c0*/  BSYNC B1 ;  /* 0x0000000000017941 */ /* 0x000fea0003800000 */
.L_x_373:
        /* <DEDUP_REMOVED lines=10> */
.L_x_377:
[----:B------:R-:W1:Y:S02]  /*1d770*/  MUFU.RCP R24, R23 ;  /* 0x0000001700187308 */ /* 0x000e640000001000 */
[----:B-1----:R-:W-:-:S04]  /*1d780*/  FFMA R4, R23, R24, -1 ;  /* 0xbf80000017047423 */ /* 0x002fc80000000018 */
[----:B------:R-:W-:-:S04]  /*1d790*/  FADD.FTZ R5, -R4, -RZ ;  /* 0x800000ff04057221 */ /* 0x000fc80000010100 */
[----:B------:R-:W-:-:S07]  /*1d7a0*/  FFMA R24, R24, R5, R24 ;  /* 0x0000000518187223 */ /* 0x000fce0000000018 */
.L_x_378:
[----:B------:R-:W-:Y:S05]  /*1d7b0*/  BSYNC B1 ;  /* 0x0000000000017941 */ /* 0x000fea0003800000 */
.L_x_376:
        /* <DEDUP_REMOVED lines=10> */
.L_x_380:
[----:B------:R-:W1:Y:S02]  /*1d860*/  MUFU.RCP R23, R22 ;  /* 0x0000001600177308 */ /* 0x000e640000001000 */
[----:B-1----:R-:W-:-:S04]  /*1d870*/  FFMA R4, R22, R23, -1 ;  /* 0xbf80000016047423 */ /* 0x002fc80000000017 */
[----:B------:R-:W-:-:S04]  /*1d880*/  FADD.FTZ R4, -R4, -RZ ;  /* 0x800000ff04047221 */ /* 0x000fc80000010100 */
[----:B------:R-:W-:-:S07]  /*1d890*/  FFMA R23, R23, R4, R23 ;  /* 0x0000000417177223 */ /* 0x000fce0000000017 */
.L_x_381:
[----:B------:R-:W-:Y:S05]  /*1d8a0*/  BSYNC B1 ;  /* 0x0000000000017941 */ /* 0x000fea0003800000 */
.L_x_379:
        /* <DEDUP_REMOVED lines=10> */
.L_x_383:
[----:B------:R-:W1:Y:S02]  /*1d950*/  MUFU.RCP R22, R21 ;  /* 0x0000001500167308 */ /* 0x000e640000001000 */
[----:B-1----:R-:W-:-:S04]  /*1d960*/  FFMA R4, R21, R22, -1 ;  /* 0xbf80000015047423 */ /* 0x002fc80000000016 */
[----:B------:R-:W-:-:S04]  /*1d970*/  FADD.FTZ R5, -R4, -RZ ;  /* 0x800000ff04057221 */ /* 0x000fc80000010100 */
[----:B------:R-:W-:-:S07]  /*1d980*/  FFMA R22, R22, R5, R22 ;  /* 0x0000000516167223 */ /* 0x000fce0000000016 */
.L_x_384:
[----:B------:R-:W-:Y:S05]  /*1d990*/  BSYNC B1 ;  /* 0x0000000000017941 */ /* 0x000fea0003800000 */
.L_x_382:
        /* <DEDUP_REMOVED lines=10> */
.L_x_386:
[----:B------:R-:W1:Y:S02]  /*1da40*/  MUFU.RCP R21, R20 ;  /* 0x0000001400157308 */ /* 0x000e640000001000 */
[----:B-1----:R-:W-:-:S04]  /*1da50*/  FFMA R4, R20, R21, -1 ;  /* 0xbf80000014047423 */ /* 0x002fc80000000015 */
[----:B------:R-:W-:-:S04]  /*1da60*/  FADD.FTZ R4, -R4, -RZ ;  /* 0x800000ff04047221 */ /* 0x000fc80000010100 */
[----:B------:R-:W-:-:S07]  /*1da70*/  FFMA R21, R21, R4, R21 ;  /* 0x0000000415157223 */ /* 0x000fce0000000015 */
.L_x_387:
[----:B------:R-:W-:Y:S05]  /*1da80*/  BSYNC B1 ;  /* 0x0000000000017941 */ /* 0x000fea0003800000 */
.L_x_385:
        /* <DEDUP_REMOVED lines=10> */
.L_x_389:
[----:B------:R-:W1:Y:S02]  /*1db30*/  MUFU.RCP R20, R15 ;  /* 0x0000000f00147308 */ /* 0x000e640000001000 */
[----:B-1----:R-:W-:-:S04]  /*1db40*/  FFMA R4, R15, R20, -1 ;  /* 0xbf8000000f047423 */ /* 0x002fc80000000014 */
[----:B------:R-:W-:-:S04]  /*1db50*/  FADD.FTZ R5, -R4, -RZ ;  /* 0x800000ff04057221 */ /* 0x000fc80000010100 */
[----:B------:R-:W-:-:S07]  /*1db60*/  FFMA R20, R20, R5, R20 ;  /* 0x0000000514147223 */ /* 0x000fce0000000014 */
.L_x_390:
[----:B------:R-:W-:Y:S05]  /*1db70*/  BSYNC B1 ;  /* 0x0000000000017941 */ /* 0x000fea0003800000 */
.L_x_388:
        /* <DEDUP_REMOVED lines=10> */
.L_x_392:
[----:B------:R-:W1:Y:S02]  /*1dc20*/  MUFU.RCP R15, R14 ;  /* 0x0000000e000f7308 */ /* 0x000e640000001000 */
[----:B-1----:R-:W-:-:S04]  /*1dc30*/  FFMA R4, R14, R15, -1 ;  /* 0xbf8000000e047423 */ /* 0x002fc8000000000f */
[----:B------:R-:W-:-:S04]  /*1dc40*/  FADD.FTZ R4, -R4, -RZ ;  /* 0x800000ff04047221 */ /* 0x000fc80000010100 */
[----:B------:R-:W-:-:S07]  /*1dc50*/  FFMA R15, R15, R4, R15 ;  /* 0x000000040f0f7223 */ /* 0x000fce000000000f */
.L_x_393:
[----:B------:R-:W-:Y:S05]  /*1dc60*/  BSYNC B1 ;  /* 0x0000000000017941 */ /* 0x000fea0003800000 */
.L_x_391:
        /* <DEDUP_REMOVED lines=9> */
.L_x_395:
[----:B------:R-:W1:Y:S02]  /*1dd00*/  MUFU.RCP R8, R13 ;  /* 0x0000000d00087308 */ /* 0x000e640000001000 */
[----:B-1----:R-:W-:-:S04]  /*1dd10*/  FFMA R4, R13, R8, -1 ;  /* 0xbf8000000d047423 */ /* 0x002fc80000000008 */
[----:B------:R-:W-:-:S04]  /*1dd20*/  FADD.FTZ R5, -R4, -RZ ;  /* 0x800000ff04057221 */ /* 0x000fc80000010100 */
[----:B------:R-:W-:-:S07]  /*1dd30*/  FFMA R8, R8, R5, R8 ;  /* 0x0000000508087223 */ /* 0x000fce0000000008 */
.L_x_396:
[----:B------:R-:W-:Y:S05]  /*1dd40*/  BSYNC B1 ;  /* 0x0000000000017941 */ /* 0x000fea0003800000 */
.L_x_394:
        /* <DEDUP_REMOVED lines=10> */
.L_x_397:
        /* <DEDUP_REMOVED lines=27> */
.L_x_399:
[----:B------:R-:W-:Y:S05]  /*1dfa0*/  BSYNC B0 ;  /* 0x0000000000007941 */ /* 0x000fea0003800000 */
.L_x_398:
[----:B------:R-:W-:Y:S04]  /*1dfb0*/  BSSY B0, `(.L_x_400) ;  /* 0x000003a000007945 */ /* 0x000fe80003800000 */
[----:B------:R-:W-:Y:S05]  /*1dfc0*/  @P0 BRA `(.L_x_401) ;  /* 0x0000000000e00947 */ /* 0x000fea0003800000 */
[----:B------:R-:W-:-:S04]  /*1dfd0*/  MOV R4, UR44 ;  /* 0x0000002c00047c02 */ /* 0x000fc80008000f00 */
[----:B------:R-:W-:-:S13]  /*1dfe0*/  ISETP.NE.AND P3, PT, R4, 0x3, PT ;  /* 0x000000030400780c */ /* 0x000fda0003f65270 */
[----:B------:R-:W-:Y:S05]  /*1dff0*/  @!P3 BRA `(.L_x_402) ;  /* 0x000000000004b947 */ /* 0x000fea0003800000 */
[----:B------:R-:W-:Y:S01]  /*1e000*/  BPT.TRAP 0x1 ;  /* 0x000000040000795c */ /* 0x000fe20000300000 */
.L_x_402:
[----:B------:R-:W-:Y:S01]  /*1e010*/  LEA R4, R18, UR48, 0x3 ;  /* 0x0000003012047c11 */ /* 0x000fe2000f8e18ff */
[----:B------:R-:W-:Y:S01]  /*1e020*/  BSSY B1, `(.L_x_403) ;  /* 0x0000004000017945 */ /* 0x000fe20003800000 */
[----:B------:R-:W-:-:S04]  /*1e030*/  SHF.L.U32 R5, R19, 0x1f, RZ ;  /* 0x0000001f13057819 */ /* 0x000fc800000006ff */
[----:B------:R-:W1:Y:S02]  /*1e040*/  SYNCS.PHASECHK.TRANS64.TRYWAIT P2, [R4+URZ+0x60], R5 ;  /* 0x00006005040075a7 */ /* 0x000e64000804017f */
[----:B-1----:R-:W-:Y:S05]  /*1e050*/  @!P2 BRA `(.L_x_404) ;  /* 0x0000019000dca947 */ /* 0x002fea0003800000 */
.L_x_1146:
[----:B------:R-:W-:Y:S05]  /*1e060*/  BSYNC B1 ;  /* 0x0000000000017941 */ /* 0x000fea0003800000 */
.L_x_403:
        /* <DEDUP_REMOVED lines=22> */
.L_x_406:
[----:B------:R-:W-:Y:S05]  /*1e1d0*/  BSYNC B1 ;  /* 0x0000000000017941 */ /* 0x000fea0003800000 */
.L_x_405:
        /* <DEDUP_REMOVED lines=8> */
.L_x_407:
        /* <DEDUP_REMOVED lines=15> */
.L_x_401:
[----:B------:R-:W-:Y:S05]  /*1e350*/  BSYNC B0 ;  /* 0x0000000000007941 */ /* 0x000fea0003800000 */
.L_x_400:
[----:B------:R-:W-:Y:S01]  /*1e360*/  F2FP.F16.E4M3.UNPACK_B R4, R7 ;  /* 0x00000007ff04723e */ /* 0x000fe200020006ff */
[C---:B------:R-:W-:Y:S01]  /*1e370*/  FMUL R5, R16.reuse, R198 ;  /* 0x000000c610057220 */ /* 0x040fe20000400000 */
[----:B------:R-:W-:Y:S01]  /*1e380*/  F2FP.F16.E4M3.UNPACK_B R8, R6 ;  /* 0x00000006ff08723e */ /* 0x000fe200020006ff */
[C---:B------:R-:W-:Y:S01]  /*1e390*/  FMUL R201, R16.reuse, R201 ;  /* 0x000000c910c97220 */ /* 0x040fe20000400000 */
[----:B------:R-:W-:Y:S01]  /*1e3a0*/  F2FP.F16.E4M3.UNPACK_B R12, R3 ;  /* 0x00000003ff0c723e */ /* 0x000fe200020006ff */
[--C-:B------:R-:W-:Y:S02]  /*1e3b0*/  HADD2.F32 R14, -RZ, R4.reuse.H0_H0 ;  /* 0x20000004ff0e7230 */ /* 0x100fe40000004100 */
[----:B------:R-:W-:Y:S01]  /*1e3c0*/  FMUL R13, R16, R202 ;  /* 0x000000ca100d7220 */ /* 0x000fe20000400000 */
[----:B------:R-:W-:Y:S01]  /*1e3d0*/  HADD2.F32 R26, -RZ, R4.H1_H1 ;  /* 0x30000004ff1a7230 */ /* 0x000fe20000004100 */
[----:B------:R-:W-:Y:S01]  /*1e3e0*/  F2FP.F16.E4M3.UNPACK_B R4, R7.H1 ;  /* 0x00000007ff04723e */ /* 0x000fe200030006ff */
[----:B------:R-:W-:-:S02]  /*1e3f0*/  HADD2.F32 R30, -RZ, R8.H0_H0 ;  /* 0x20000008ff1e7230 */ /* 0x000fc40000004100 */
[----:B------:R-:W-:Y:S01]  /*1e400*/  FFMA R14, R2, R14, R5 ;  /* 0x0000000e020e7223 */ /* 0x000fe20000000005 */
[C---:B------:R-:W-:Y:S01]  /*1e410*/  FMUL R5, R16.reuse, R200 ;  /* 0x000000c810057220 */ /* 0x040fe20000400000 */
[----:B------:R-:W-:Y:S01]  /*1e420*/  HADD2.F32 R38, -RZ, R8.H1_H1 ;  /* 0x30000008ff267230 */ /* 0x000fe20000004100 */
[----:B------:R-:W-:Y:S01]  /*1e430*/  F2FP.F16.E4M3.UNPACK_B R8, R6.H1 ;  /* 0x00000006ff08723e */ /* 0x000fe200030006ff */
[--C-:B------:R-:W-:Y:S02]  /*1e440*/  HADD2.F32 R32, -RZ, R4.reuse.H0_H0 ;  /* 0x20000004ff207230 */ /* 0x100fe40000004100 */
[C---:B------:R-:W-:Y:S01]  /*1e450*/  FMUL R199, R16.reuse, R199 ;  /* 0x000000c710c77220 */ /* 0x040fe20000400000 */
[----:B------:R-:W-:Y:S02]  /*1e460*/  HADD2.F32 R4, -RZ, R4.H1_H1 ;  /* 0x30000004ff047230 */ /* 0x000fe40000004100 */
[----:B------:R-:W-:Y:S01]  /*1e470*/  FMUL R205, R16, R205 ;  /* 0x000000cd10cd7220 */ /* 0x000fe20000400000 */
[----:B------:R-:W-:-:S02]  /*1e480*/  HADD2.F32 R36, -RZ, R8.H0_H0 ;  /* 0x20000008ff247230 */ /* 0x000fc40000004100 */
[C---:B------:R-:W-:Y:S01]  /*1e490*/  FFMA R32, R2.reuse, R32, R5 ;  /* 0x0000002002207223 */ /* 0x040fe20000000005 */
[----:B------:R-:W-:Y:S01]  /*1e4a0*/  MOV R5, 0x3bbb989d ;  /* 0x3bbb989d00057802 */ /* 0x000fe20000000f00 */
[----:B------:R-:W-:Y:S01]  /*1e4b0*/  FFMA R34, R2, R4, R201 ;  /* 0x0000000402227223 */ /* 0x000fe200000000c9 */
[----:B------:R-:W-:Y:S01]  /*1e4c0*/  HADD2.F32 R8, -RZ, R8.H1_H1 ;  /* 0x30000008ff087230 */ /* 0x000fe20000004100 */
[----:B------:R-:W-:Y:S01]  /*1e4d0*/  MOV R4, 0x437c0000 ;  /* 0x437c000000047802 */ /* 0x000fe20000000f00 */
[--C-:B------:R-:W-:Y:S02]  /*1e4e0*/  HADD2.F32 R20, -RZ, R12.reuse.H0_H0 ;  /* 0x2000000cff147230 */ /* 0x100fe40000004100 */
[-C--:B------:R-:W-:Y:S01]  /*1e4f0*/  FFMA.SAT R21, -R14, R5.reuse, 0.5 ;  /* 0x3f0000000e157423 */ /* 0x080fe20000002105 */
[----:B------:R-:W-:Y:S01]  /*1e500*/  FFMA R30, R2, R30, R13 ;  /* 0x0000001e021e7223 */ /* 0x000fe2000000000d */
[----:B------:R-:W-:Y:S01]  /*1e510*/  FMUL R15, R16, R206 ;  /* 0x000000ce100f7220 */ /* 0x000fe20000400000 */
[----:B------:R-:W-:Y:S01]  /*1e520*/  FFMA R26, R2, R26, R199 ;  /* 0x0000001a021a7223 */ /* 0x000fe200000000c7 */
[----:B------:R-:W-:Y:S01]  /*1e530*/  FMUL R13, R16, R204 ;  /* 0x000000cc100d7220 */ /* 0x000fe20000400000 */
[C---:B------:R-:W-:Y:S01]  /*1e540*/  FFMA R24, R2.reuse, R8, R205 ;  /* 0x0000000802187223 */ /* 0x040fe200000000cd */
[----:B------:R-:W-:Y:S01]  /*1e550*/  FFMA.RM R8, R21, R4, 12582913 ;  /* 0x4b40000115087423 */ /* 0x000fe20000004004 */
[C---:B------:R-:W-:Y:S01]  /*1e560*/  FFMA R20, R2.reuse, R20, R15 ;  /* 0x0000001402147223 */ /* 0x040fe2000000000f */
[----:B------:R-:W-:Y:S01]  /*1e570*/  FFMA R36, R2, R36, R13 ;  /* 0x0000002402247223 */ /* 0x000fe2000000000d */
[----:B------:R-:W-:Y:S01]  /*1e580*/  FFMA.SAT R15, -R26, R5, 0.5 ;  /* 0x3f0000001a0f7423 */ /* 0x000fe20000002105 */
[----:B------:R-:W-:Y:S01]  /*1e590*/  FADD R13, R8, -12583039 ;  /* 0xcb40007f080d7421 */ /* 0x000fe20000000000 */
[----:B------:R-:W-:-:S02]  /*1e5a0*/  HADD2.F32 R22, -RZ, R12.H1_H1 ;  /* 0x3000000cff167230 */ /* 0x000fc40000004100 */
[----:B------:R-:W-:Y:S01]  /*1e5b0*/  FFMA.SAT R21, -R32, R5, 0.5 ;  /* 0x3f00000020157423 */ /* 0x000fe20000002105 */
[----:B------:R-:W-:Y:S01]  /*1e5c0*/  F2FP.F16.E4M3.UNPACK_B R29, R3.H1 ;  /* 0x00000003ff1d723e */ /* 0x000fe200030006ff */
[-C--:B------:R-:W-:Y:S01]  /*1e5d0*/  FFMA.RM R12, R15, R4.reuse, 12582913 ;  /* 0x4b4000010f0c7423 */ /* 0x080fe20000004004 */
[----:B------:R-:W-:Y:S01]  /*1e5e0*/  FFMA R15, -R14, 1.4426950216293334961, -R13 ;  /* 0x3fb8aa3b0e0f7823 */ /* 0x000fe2000000090d */
[----:B------:R-:W-:Y:S01]  /*1e5f0*/  FFMA.RM R13, R21, R4, 12582913 ;  /* 0x4b400001150d7423 */ /* 0x000fe20000004004 */
[----:B------:R-:W-:Y:S01]  /*1e600*/  FFMA.SAT R27, -R34, R5, 0.5 ;  /* 0x3f000000221b7423 */ /* 0x000fe20000002105 */
[----:B------:R-:W-:Y:S01]  /*1e610*/  FADD R21, R12, -12583039 ;  /* 0xcb40007f0c157421 */ /* 0x000fe20000000000 */
[----:B------:R-:W-:Y:S01]  /*1e620*/  FFMA R14, -R14, 1.925963033500011079e-08, R15 ;  /* 0x32a570600e0e7823 */ /* 0x000fe2000000010f */
[--C-:B------:R-:W-:Y:S02]  /*1e630*/  HADD2.F32 R28, -RZ, R29.reuse.H0_H0 ;  /* 0x2000001dff1c7230 */ /* 0x100fe40000004100 */
[----:B------:R-:W-:Y:S01]  /*1e640*/  FMUL R15, R16, R208 ;  /* 0x000000d0100f7220 */ /* 0x000fe20000400000 */
[----:B------:R-:W-:Y:S01]  /*1e650*/  FADD R23, R13, -12583039 ;  /* 0xcb40007f0d177421 */ /* 0x000fe20000000000 */
[----:B------:R-:W-:Y:S01]  /*1e660*/  FFMA R21, -R26, 1.4426950216293334961, -R21 ;  /* 0x3fb8aa3b1a157823 */ /* 0x000fe20000000915 */
[----:B------:R-:W-:Y:S01]  /*1e670*/  FMUL R203, R16, R203 ;  /* 0x000000cb10cb7220 */ /* 0x000fe20000400000 */
[----:B------:R-:W-:Y:S01]  /*1e680*/  FFMA R28, R2, R28, R15 ;  /* 0x0000001c021c7223 */ /* 0x000fe2000000000f */
[----:B------:R-:W-:Y:S01]  /*1e690*/  FFMA R25, -R32, 1.4426950216293334961, -R23 ;  /* 0x3fb8aa3b20197823 */ /* 0x000fe20000000917 */
[----:B------:R-:W-:Y:S01]  /*1e6a0*/  FFMA.RM R15, R27, R4, 12582913 ;  /* 0x4b4000011b0f7423 */ /* 0x000fe20000004004 */
[----:B------:R-:W-:Y:S01]  /*1e6b0*/  FFMA R23, -R26, 1.925963033500011079e-08, R21 ;  /* 0x32a570601a177823 */ /* 0x000fe20000000115 */
[----:B------:R-:W-:Y:S01]  /*1e6c0*/  FFMA.SAT R21, -R30, R5, 0.5 ;  /* 0x3f0000001e157423 */ /* 0x000fe20000002105 */
[----:B------:R-:W-:-:S02]  /*1e6d0*/  HADD2.F32 R29, -RZ, R29.H1_H1 ;  /* 0x3000001dff1d7230 */ /* 0x000fc40000004100 */
[----:B------:R-:W-:Y:S01]  /*1e6e0*/  FADD R27, R15, -12583039 ;  /* 0xcb40007f0f1b7421 */ /* 0x000fe20000000000 */
[----:B------:R-:W-:Y:S01]  /*1e6f0*/  FFMA R38, R2, R38, R203 ;  /* 0x0000002602267223 */ /* 0x000fe200000000cb */
[----:B------:R-:W-:Y:S01]  /*1e700*/  FMUL R209, R16, R209 ;  /* 0x000000d110d17220 */ /* 0x000fe20000400000 */
[----:B------:R-:W-:Y:S01]  /*1e710*/  FFMA.RM R21, R21, R4, 12582913 ;  /* 0x4b40000115157423 */ /* 0x000fe20000004004 */
[----:B------:R-:W-:Y:S01]  /*1e720*/  FFMA R25, -R32, 1.925963033500011079e-08, R25 ;  /* 0x32a5706020197823 */ /* 0x000fe20000000119 */
[----:B------:R-:W-:Y:S01]  /*1e730*/  FFMA R27, -R34, 1.4426950216293334961, -R27 ;  /* 0x3fb8aa3b221b7823 */ /* 0x000fe2000000091b */
[----:B------:R-:W-:Y:S01]  /*1e740*/  F2FP.F16.E4M3.UNPACK_B R37, R0 ;  /* 0x00000000ff25723e */ /* 0x000fe200020006ff */
[----:B------:R-:W-:Y:S01]  /*1e750*/  FFMA R32, R2, R29, R209 ;  /* 0x0000001d02207223 */ /* 0x000fe200000000d1 */
[----:B------:R-:W-:Y:S01]  /*1e760*/  FFMA.SAT R31, -R38, R5, 0.5 ;  /* 0x3f000000261f7423 */ /* 0x000fe20000002105 */
[----:B------:R-:W-:Y:S01]  /*1e770*/  FADD R29, R21, -12583039 ;  /* 0xcb40007f151d7421 */ /* 0x000fe20000000000 */
[----:B------:R-:W-:Y:S01]  /*1e780*/  FFMA R26, -R34, 1.925963033500011079e-08, R27 ;  /* 0x32a57060221a7823 */ /* 0x000fe2000000011b */
[----:B------:R-:W-:-:S02]  /*1e790*/  HADD2.F32 R34, -RZ, R37.H0_H0 ;  /* 0x20000025ff227230 */ /* 0x000fc40000004100 */
[----:B------:R-:W-:Y:S01]  /*1e7a0*/  FFMA.RM R27, R31, R4, 12582913 ;  /* 0x4b4000011f1b7423 */ /* 0x000fe20000004004 */
[----:B------:R-:W-:Y:S01]  /*1e7b0*/  FFMA R31, -R30, 1.4426950216293334961, -R29 ;  /* 0x3fb8aa3b1e1f7823 */ /* 0x000fe2000000091d */
[----:B------:R-:W-:Y:S01]  /*1e7c0*/  FMUL R29, R16, R210 ;  /* 0x000000d2101d7220 */ /* 0x000fe20000400000 */
[-C--:B------:R-:W-:Y:S01]  /*1e7d0*/  FFMA.SAT R35, -R36, R5.reuse, 0.5 ;  /* 0x3f00000024237423 */ /* 0x080fe20000002105 */
[----:B------:R-:W-:Y:S02]  /*1e7e0*/  HADD2.F32 R42, -RZ, R37.H1_H1 ;  /* 0x30000025ff2a7230 */ /* 0x000fe40000004100 */
[----:B------:R-:W-:Y:S01]  /*1e7f0*/  FFMA R30, -R30, 1.925963033500011079e-08, R31 ;  /* 0x32a570601e1e7823 */ /* 0x000fe2000000011f */
[----:B------:R-:W-:Y:S01]  /*1e800*/  FFMA R34, R2, R34, R29 ;  /* 0x0000002202227223 */ /* 0x000fe2000000001d */
[-C--:B------:R-:W-:Y:S01]  /*1e810*/  FFMA.RM R31, R35, R4.reuse, 12582913 ;  /* 0x4b400001231f7423 */ /* 0x080fe20000004004 */
[----:B------:R-:W-:Y:S01]  /*1e820*/  FFMA.SAT R29, -R24, R5, 0.5 ;  /* 0x3f000000181d7423 */ /* 0x000fe20000002105 */
[----:B------:R-:W-:Y:S01]  /*1e830*/  FMUL R207, R16, R207 ;  /* 0x000000cf10cf7220 */ /* 0x000fe20000400000 */
[-C--:B------:R-:W-:Y:S01]  /*1e840*/  FFMA.SAT R39, -R20, R5.reuse, 0.5 ;  /* 0x3f00000014277423 */ /* 0x080fe20000002105 */
[----:B------:R-:W-:Y:S01]  /*1e850*/  FADD R35, R31, -12583039 ;  /* 0xcb40007f1f237421 */ /* 0x000fe20000000000 */
[----:B------:R-:W-:Y:S01]  /*1e860*/  FFMA.RM R29, R29, R4, 12582913 ;  /* 0x4b4000011d1d7423 */ /* 0x000fe20000004004 */
[----:B------:R-:W-:Y:S01]  /*1e870*/  FFMA R22, R2, R22, R207 ;  /* 0x0000001602167223 */ /* 0x000fe200000000cf */
[----:B------:R-:W-:Y:S01]  /*1e880*/  F2FP.F16.E4M3.UNPACK_B R46, R0.H1 ;  /* 0x00000000ff2e723e */ /* 0x000fe200030006ff */
[----:B------:R-:W-:Y:S01]  /*1e890*/  FFMA R35, -R36, 1.4426950216293334961, -R35 ;  /* 0x3fb8aa3b24237823 */ /* 0x000fe20000000923 */
[----:B------:R-:W-:Y:S01]  /*1e8a0*/  FADD R37, R29, -12583039 ;  /* 0xcb40007f1d257421 */ /* 0x000fe20000000000 */
[----:B------:R-:W-:Y:S01]  /*1e8b0*/  FADD R33, R27, -12583039 ;  /* 0xcb40007f1b217421 */ /* 0x000fe20000000000 */
[----:B------:R-:W-:Y:S01]  /*1e8c0*/  FFMA.SAT R45, -R28, R5, 0.5 ;  /* 0x3f0000001c2d7423 */ /* 0x000fe20000002105 */
[----:B------:R-:W-:Y:S01]  /*1e8d0*/  FFMA R36, -R36, 1.925963033500011079e-08, R35 ;  /* 0x32a5706024247823 */ /* 0x000fe20000000123 */
[----:B------:R-:W-:Y:S01]  /*1e8e0*/  FFMA R37, -R24, 1.4426950216293334961, -R37 ;  /* 0x3fb8aa3b18257823 */ /* 0x000fe20000000925 */
[----:B------:R-:W-:Y:S01]  /*1e8f0*/  FFMA.RM R35, R39, R4, 12582913 ;  /* 0x4b40000127237423 */ /* 0x000fe20000004004 */
[----:B------:R-:W-:-:S02]  /*1e900*/  HADD2.F32 R44, -RZ, R46.H0_H0 ;  /* 0x2000002eff2c7230 */ /* 0x000fc40000004100 */
[----:B------:R-:W-:Y:S01]  /*1e910*/  FMUL R39, R16, R212 ;  /* 0x000000d410277220 */ /* 0x000fe20000400000 */
[----:B------:R-:W-:Y:S01]  /*1e920*/  FFMA R24, -R24, 1.925963033500011079e-08, R37 ;  /* 0x32a5706018187823 */ /* 0x000fe20000000125 */
[-C--:B------:R-:W-:Y:S01]  /*1e930*/  FFMA.SAT R37, -R22, R5.reuse, 0.5 ;  /* 0x3f00000016257423 */ /* 0x080fe20000002105 */
[----:B------:R-:W-:Y:S01]  /*1e940*/  FADD R41, R35, -12583039 ;  /* 0xcb40007f23297421 */ /* 0x000fe20000000000 */
[----:B------:R-:W-:Y:S01]  /*1e950*/  FFMA R44, R2, R44, R39 ;  /* 0x0000002c022c7223 */ /* 0x000fe20000000027 */
[----:B------:R-:W-:Y:S01]  /*1e960*/  FFMA R33, -R38, 1.4426950216293334961, -R33 ;  /* 0x3fb8aa3b26217823 */ /* 0x000fe20000000921 */
[-C--:B------:R-:W-:Y:S01]  /*1e970*/  FFMA.RM R37, R37, R4.reuse, 12582913 ;  /* 0x4b40000125257423 */ /* 0x080fe20000004004 */
[----:B------:R-:W-:Y:S01]  /*1e980*/  FFMA R41, -R20, 1.4426950216293334961, -R41 ;  /* 0x3fb8aa3b14297823 */ /* 0x000fe20000000929 */
[----:B------:R-:W-:Y:S01]  /*1e990*/  FFMA.RM R40, R45, R4, 12582913 ;  /* 0x4b4000012d287423 */ /* 0x000fe20000004004 */
[----:B------:R-:W-:Y:S01]  /*1e9a0*/  FFMA R33, -R38, 1.925963033500011079e-08, R33 ;  /* 0x32a5706026217823 */ /* 0x000fe20000000121 */
[----:B------:R-:W-:Y:S01]  /*1e9b0*/  FADD R43, R37, -12583039 ;  /* 0xcb40007f252b7421 */ /* 0x000fe20000000000 */
[----:B------:R-:W-:Y:S01]  /*1e9c0*/  FFMA R39, -R20, 1.925963033500011079e-08, R41 ;  /* 0x32a5706014277823 */ /* 0x000fe20000000129 */
[----:B------:R-:W-:Y:S01]  /*1e9d0*/  FFMA.SAT R41, -R32, R5, 0.5 ;  /* 0x3f00000020297423 */ /* 0x000fe20000002105 */
[----:B------:R-:W-:Y:S01]  /*1e9e0*/  FMUL R211, R16, R211 ;  /* 0x000000d310d37220 */ /* 0x000fe20000400000 */
[----:B------:R-:W-:Y:S01]  /*1e9f0*/  FFMA R43, -R22, 1.4426950216293334961, -R43 ;  /* 0x3fb8aa3b162b7823 */ /* 0x000fe2000000092b */
[----:B------:R-:W-:-:S02]  /*1ea00*/  HADD2.F32 R20, -RZ, R46.H1_H1 ;  /* 0x3000002eff147230 */ /* 0x000fc40000004100 */
[----:B------:R-:W-:Y:S01]  /*1ea10*/  FFMA.RM R38, R41, R4, 12582913 ;  /* 0x4b40000129267423 */ /* 0x000fe20000004004 */
[----:B------:R-:W-:Y:S01]  /*1ea20*/  FADD R41, R40, -12583039 ;  /* 0xcb40007f28297421 */ /* 0x000fe20000000000 */
[----:B------:R-:W-:Y:S01]  /*1ea30*/  FFMA R22, -R22, 1.925963033500011079e-08, R43 ;  /* 0x32a5706016167823 */ /* 0x000fe2000000012b */
[----:B------:R-:W-:Y:S01]  /*1ea40*/  FFMA.SAT R47, -R34, R5, 0.5 ;  /* 0x3f000000222f7423 */ /* 0x000fe20000002105 */
[----:B------:R-:W-:Y:S01]  /*1ea50*/  FADD R43, R38, -12583039 ;  /* 0xcb40007f262b7421 */ /* 0x000fe20000000000 */
[----:B------:R-:W-:Y:S01]  /*1ea60*/  FFMA R41, -R28, 1.4426950216293334961, -R41 ;  /* 0x3fb8aa3b1c297823 */ /* 0x000fe20000000929 */
[----:B------:R-:W-:Y:S01]  /*1ea70*/  FMUL R213, R16, R213 ;  /* 0x000000d510d57220 */ /* 0x000fe20000400000 */
[----:B------:R-:W-:Y:S01]  /*1ea80*/  FFMA R42, R2, R42, R211 ;  /* 0x0000002a022a7223 */ /* 0x000fe200000000d3 */
[----:B------:R-:W-:Y:S01]  /*1ea90*/  FFMA R45, -R32, 1.4426950216293334961, -R43 ;  /* 0x3fb8aa3b202d7823 */ /* 0x000fe2000000092b */
[----:B------:R-:W-:Y:S01]  /*1eaa0*/  FFMA R43, -R28, 1.925963033500011079e-08, R41 ;  /* 0x32a570601c2b7823 */ /* 0x000fe20000000129 */
[----:B------:R-:W-:Y:S01]  /*1eab0*/  FFMA.RM R28, R47, R4, 12582913 ;  /* 0x4b4000012f1c7423 */ /* 0x000fe20000004004 */
[----:B------:R-:W-:Y:S01]  /*1eac0*/  FFMA R20, R2, R20, R213 ;  /* 0x0000001402147223 */ /* 0x000fe200000000d5 */
[----:B------:R-:W-:Y:S01]  /*1ead0*/  FFMA R46, -R32, 1.925963033500011079e-08, R45 ;  /* 0x32a57060202e7823 */ /* 0x000fe2000000012d */
[-C--:B------:R-:W-:Y:S01]  /*1eae0*/  FFMA.SAT R41, -R42, R5.reuse, 0.5 ;  /* 0x3f0000002a297423 */ /* 0x080fe20000002105 */
[-C--:B------:R-:W-:Y:S01]  /*1eaf0*/  FFMA.SAT R47, -R44, R5.reuse, 0.5 ;  /* 0x3f0000002c2f7423 */ /* 0x080fe20000002105 */
[----:B------:R-:W-:Y:S01]  /*1eb00*/  FADD R45, R28, -12583039 ;  /* 0xcb40007f1c2d7421 */ /* 0x000fe20000000000 */
[----:B------:R-:W-:Y:S01]  /*1eb10*/  FFMA.SAT R49, -R20, R5, 0.5 ;  /* 0x3f00000014317423 */ /* 0x000fe20000002105 */
[----:B------:R-:W1:Y:S01]  /*1eb20*/  MUFU.EX2 R14, R14 ;  /* 0x0000000e000e7308 */ /* 0x000e620000000800 */
[-C--:B------:R-:W-:Y:S01]  /*1eb30*/  FFMA.RM R32, R41, R4.reuse, 12582913 ;  /* 0x4b40000129207423 */ /* 0x080fe20000004004 */
[-C--:B------:R-:W-:Y:S01]  /*1eb40*/  FFMA.RM R41, R47, R4.reuse, 12582913 ;  /* 0x4b4000012f297423 */ /* 0x080fe20000004004 */
[----:B------:R-:W-:Y:S01]  /*1eb50*/  FFMA R45, -R34, 1.4426950216293334961, -R45 ;  /* 0x3fb8aa3b222d7823 */ /* 0x000fe2000000092d */
[----:B------:R-:W-:Y:S01]  /*1eb60*/  FFMA.RM R4, R49, R4, 12582913 ;  /* 0x4b40000131047423 */ /* 0x000fe20000004004 */
[----:B------:R-:W-:Y:S01]  /*1eb70*/  FADD R47, R32, -12583039 ;  /* 0xcb40007f202f7421 */ /* 0x000fe20000000000 */
[----:B------:R-:W-:Y:S01]  /*1eb80*/  FADD R49, R41, -12583039 ;  /* 0xcb40007f29317421 */ /* 0x000fe20000000000 */
[----:B------:R-:W-:Y:S01]  /*1eb90*/  FFMA R34, -R34, 1.925963033500011079e-08, R45 ;  /* 0x32a5706022227823 */ /* 0x000fe2000000012d */
[----:B------:R-:W2:Y:S01]  /*1eba0*/  MUFU.EX2 R23, R23 ;  /* 0x0000001700177308 */ /* 0x000ea20000000800 */
[----:B------:R-:W-:Y:S01]  /*1ebb0*/  FADD R45, R4, -12583039 ;  /* 0xcb40007f042d7421 */ /* 0x000fe20000000000 */
[----:B------:R-:W-:Y:S01]  /*1ebc0*/  SHF.L.U32 R12, R12, 0x17, RZ ;  /* 0x000000170c0c7819 */ /* 0x000fe200000006ff */
[----:B------:R-:W-:Y:S01]  /*1ebd0*/  FFMA R47, -R42, 1.4426950216293334961, -R47 ;  /* 0x3fb8aa3b2a2f7823 */ /* 0x000fe2000000092f */
[----:B------:R-:W-:Y:S01]  /*1ebe0*/  FFMA R49, -R44, 1.4426950216293334961, -R49 ;  /* 0x3fb8aa3b2c317823 */ /* 0x000fe20000000931 */
[----:B------:R-:W-:Y:S01]  /*1ebf0*/  FFMA R51, -R20, 1.4426950216293334961, -R45 ;  /* 0x3fb8aa3b14337823 */ /* 0x000fe2000000092d */
[----:B------:R-:W-:Y:S01]  /*1ec00*/  SHF.L.U32 R45, R8, 0x17, RZ ;  /* 0x00000017082d7819 */ /* 0x000fe200000006ff */
[----:B------:R-:W-:Y:S01]  /*1ec10*/  FFMA R47, -R42, 1.925963033500011079e-08, R47 ;  /* 0x32a570602a2f7823 */ /* 0x000fe2000000012f */
[----:B------:R-:W3:Y:S01]  /*1ec20*/  MUFU.EX2 R26, R26 ;  /* 0x0000001a001a7308 */ /* 0x000ee20000000800 */
[----:B------:R-:W-:Y:S01]  /*1ec30*/  SHF.L.U32 R15, R15, 0x17, RZ ;  /* 0x000000170f0f7819 */ /* 0x000fe200000006ff */
[----:B------:R-:W-:Y:S01]  /*1ec40*/  FFMA R51, -R20, 1.925963033500011079e-08, R51 ;  /* 0x32a5706014337823 */ /* 0x000fe20000000133 */
[----:B-1----:R-:W-:Y:S01]  /*1ec50*/  FFMA R45, R45, R14, 1 ;  /* 0x3f8000002d2d7423 */ /* 0x002fe2000000000e */
[----:B------:R-:W-:Y:S01]  /*1ec60*/  FFMA R49, -R44, 1.925963033500011079e-08, R49 ;  /* 0x32a570602c317823 */ /* 0x000fe20000000131 */
[----:B------:R-:W-:Y:S01]  /*1ec70*/  SHF.L.U32 R8, R13, 0x17, RZ ;  /* 0x000000170d087819 */ /* 0x000fe200000006ff */
[----:B------:R-:W-:Y:S01]  /*1ec80*/  BSSY B1, `(.L_x_408) ;  /* 0x0000036000017945 */ /* 0x000fe20003800000 */
[----:B------:R-:W-:Y:S01]  /*1ec90*/  SHF.L.U32 R21, R21, 0x17, RZ ;  /* 0x0000001715157819 */ /* 0x000fe200000006ff */
[----:B------:R-:W1:Y:S01]  /*1eca0*/  MUFU.EX2 R25, R25 ;  /* 0x0000001900197308 */ /* 0x000e620000000800 */
[----:B--2---:R-:W-:Y:S01]  /*1ecb0*/  FFMA R12, R12, R23, 1 ;  /* 0x3f8000000c0c7423 */ /* 0x004fe20000000017 */
[----:B------:R-:W-:-:S02]  /*1ecc0*/  IADD3 R23, R45, 0x1800000, RZ ;  /* 0x018000002d177810 */ /* 0x000fc40007ffe0ff */
[----:B------:R-:W-:Y:S02]  /*1ecd0*/  SHF.L.U32 R29, R29, 0x17, RZ ;  /* 0x000000171d1d7819 */ /* 0x000fe400000006ff */
[----:B------:R-:W-:Y:S02]  /*1ece0*/  SHF.L.U32 R20, R27, 0x17, RZ ;  /* 0x000000171b147819 */ /* 0x000fe400000006ff */
[----:B------:R-:W2:Y:S01]  /*1ecf0*/  MUFU.EX2 R30, R30 ;  /* 0x0000001e001e7308 */ /* 0x000ea20000000800 */
[----:B---3--:R-:W-:Y:S01]  /*1ed00*/  FFMA R14, R15, R26, 1 ;  /* 0x3f8000000f0e7423 */ /* 0x008fe2000000001a */
[----:B------:R-:W-:Y:S02]  /*1ed10*/  LOP3.LUT R26, R23, 0x7f800000, RZ, 0xc0, !PT ;  /* 0x7f800000171a7812 */ /* 0x000fe400078ec0ff */
[----:B------:R-:W-:Y:S02]  /*1ed20*/  SHF.L.U32 R27, R28, 0x17, RZ ;  /* 0x000000171c1b7819 */ /* 0x000fe400000006ff */
[----:B------:R-:W-:-:S02]  /*1ed30*/  ISETP.GT.U32.AND P2, PT, R26, 0x1ffffff, PT ;  /* 0x01ffffff1a00780c */ /* 0x000fc40003f44070 */
[----:B------:R-:W3:Y:S01]  /*1ed40*/  MUFU.EX2 R24, R24 ;  /* 0x0000001800187308 */ /* 0x000ee20000000800 */
[----:B-1----:R-:W-:Y:S01]  /*1ed50*/  FFMA R13, R8, R25, 1 ;  /* 0x3f800000080d7423 */ /* 0x002fe20000000019 */
[----:B------:R-:W-:Y:S02]  /*1ed60*/  SHF.L.U32 R31, R31, 0x17, RZ ;  /* 0x000000171f1f7819 */ /* 0x000fe400000006ff */
[----:B------:R-:W-:Y:S02]  /*1ed70*/  SHF.L.U32 R8, R35, 0x17, RZ ;  /* 0x0000001723087819 */ /* 0x000fe400000006ff */
[----:B------:R-:W-:Y:S02]  /*1ed80*/  SHF.L.U32 R37, R37, 0x17, RZ ;  /* 0x0000001725257819 */ /* 0x000fe400000006ff */
[----:B------:R-:W1:Y:S01]  /*1ed90*/  MUFU.EX2 R33, R33 ;  /* 0x0000002100217308 */ /* 0x000e620000000800 */
[----:B--2---:R-:W-:Y:S01]  /*1eda0*/  FFMA R15, R21, R30, 1 ;  /* 0x3f800000150f7423 */ /* 0x004fe2000000001e */
[----:B------:R-:W-:-:S02]  /*1edb0*/  SHF.L.U32 R40, R40, 0x17, RZ ;  /* 0x0000001728287819 */ /* 0x000fc400000006ff */
[----:B------:R-:W-:Y:S02]  /*1edc0*/  SHF.L.U32 R26, R38, 0x17, RZ ;  /* 0x00000017261a7819 */ /* 0x000fe400000006ff */
[----:B------:R-:W-:Y:S02]  /*1edd0*/  SHF.L.U32 R28, R32, 0x17, RZ ;  /* 0x00000017201c7819 */ /* 0x000fe400000006ff */
[----:B------:R-:W2:Y:S01]  /*1ede0*/  MUFU.EX2 R36, R36 ;  /* 0x0000002400247308 */ /* 0x000ea20000000800 */
[----:B---3--:R-:W-:Y:S01]  /*1edf0*/  FFMA R24, R29, R24, 1 ;  /* 0x3f8000001d187423 */ /* 0x008fe20000000018 */
[----:B------:R-:W-:Y:S02]  /*1ee00*/  SHF.L.U32 R29, R41, 0x17, RZ ;  /* 0x00000017291d7819 */ /* 0x000fe400000006ff */
[----:B------:R-:W-:-:S04]  /*1ee10*/  SHF.L.U32 R30, R4, 0x17, RZ ;  /* 0x00000017041e7819 */ /* 0x000fc800000006ff */
[----:B------:R-:W3:Y:S01]  /*1ee20*/  MUFU.EX2 R39, R39 ;  /* 0x0000002700277308 */ /* 0x000ee20000000800 */
[----:B-1----:R-:W-:-:S07]  /*1ee30*/  FFMA R20, R20, R33, 1 ;  /* 0x3f80000014147423 */ /* 0x002fce0000000021 */
[----:B------:R-:W1:Y:S01]  /*1ee40*/  MUFU.EX2 R22, R22 ;  /* 0x0000001600167308 */ /* 0x000e620000000800 */
[----:B--2---:R-:W-:-:S07]  /*1ee50*/  FFMA R21, R31, R36, 1 ;  /* 0x3f8000001f157423 */ /* 0x004fce0000000024 */
[----:B------:R-:W2:Y:S01]  /*1ee60*/  MUFU.EX2 R43, R43 ;  /* 0x0000002b002b7308 */ /* 0x000ea20000000800 */
[----:B---3--:R-:W-:-:S07]  /*1ee70*/  FFMA R23, R8, R39, 1 ;  /* 0x3f80000008177423 */ /* 0x008fce0000000027 */
        /* <DEDUP_REMOVED lines=9> */
[----:B--2---:R-:W-:Y:S01]  /*1ef10*/  FFMA R28, R28, R47, 1 ;  /* 0x3f8000001c1c7423 */ /* 0x004fe2000000002f */
[----:B---3--:R-:W-:Y:S01]  /*1ef20*/  FFMA R29, R29, R42, 1 ;  /* 0x3f8000001d1d7423 */ /* 0x008fe2000000002a */
[----:B-1----:R-:W-:Y:S01]  /*1ef30*/  FFMA R30, R30, R51, 1 ;  /* 0x3f8000001e1e7423 */ /* 0x002fe20000000033 */
[----:B------:R-:W-:Y:S06]  /*1ef40*/  @P2 BRA `(.L_x_409) ;  /* 0x0000000000142947 */ /* 0x000fec0003800000 */
[----:B------:R-:W-:Y:S02]  /*1ef50*/  MOV R5, R45 ;  /* 0x0000002d00057202 */ /* 0x000fe40000000f00 */
[----:B------:R-:W-:-:S07]  /*1ef60*/  MOV R4, 0x1ef80 ;  /* 0x0001ef8000047802 */ /* 0x000fce0000000f00 */
[----:B------:R-:W-:Y:S05]  /*1ef70*/  CALL.REL.NOINC `($__internal_0_$__cuda_sm20_rcp_rn_f32_slowpath) ;  /* 0x0000019000687944 */ /* 0x000fea0003c00000 */
[----:B------:R-:W-:Y:S01]  /*1ef80*/  MOV R32, R8 ;  /* 0x0000000800207202 */ /* 0x000fe20000000f00 */
[----:B------:R-:W-:Y:S06]  /*1ef90*/  BRA `(.L_x_410) ;  /* 0x0000000000107947 */ /* 0x000fec0003800000 */
.L_x_409:
[----:B------:R-:W1:Y:S02]  /*1efa0*/  MUFU.RCP R32, R45 ;  /* 0x0000002d00207308 */ /* 0x000e640000001000 */
[----:B-1----:R-:W-:-:S04]  /*1efb0*/  FFMA R4, R45, R32, -1 ;  /* 0xbf8000002d047423 */ /* 0x002fc80000000020 */
[----:B------:R-:W-:-:S04]  /*1efc0*/  FADD.FTZ R5, -R4, -RZ ;  /* 0x800000ff04057221 */ /* 0x000fc80000010100 */
[----:B------:R-:W-:-:S07]  /*1efd0*/  FFMA R32, R32, R5, R32 ;  /* 0x0000000520207223 */ /* 0x000fce0000000020 */
.L_x_410:
[----:B------:R-:W-:Y:S05]  /*1efe0*/  BSYNC B1 ;  /* 0x0000000000017941 */ /* 0x000fea0003800000 */
.L_x_408:
        /* <DEDUP_REMOVED lines=10> */
.L_x_412:
[----:B------:R-:W1:Y:S02]  /*1f090*/  MUFU.RCP R33, R12 ;  /* 0x0000000c00217308 */ /* 0x000e640000001000 */
[----:B-1----:R-:W-:-:S04]  /*1f0a0*/  FFMA R4, R12, R33, -1 ;  /* 0xbf8000000c047423 */ /* 0x002fc80000000021 */
[----:B------:R-:W-:-:S04]  /*1f0b0*/  FADD.FTZ R4, -R4, -RZ ;  /* 0x800000ff04047221 */ /* 0x000fc80000010100 */
[----:B------:R-:W-:-:S07]  /*1f0c0*/  FFMA R33, R33, R4, R33 ;  /* 0x0000000421217223 */ /* 0x000fce0000000021 */
.L_x_413:
[----:B------:R-:W-:Y:S05]  /*1f0d0*/  BSYNC B1 ;  /* 0x0000000000017941 */ /* 0x000fea0003800000 */
.L_x_411:
        /* <DEDUP_REMOVED lines=10> */
.L_x_415:
[----:B------:R-:W1:Y:S02]  /*1f180*/  MUFU.RCP R12, R13 ;  /* 0x0000000d000c7308 */ /* 0x000e640000001000 */
[----:B-1----:R-:W-:-:S04]  /*1f190*/  FFMA R4, R13, R12, -1 ;  /* 0xbf8000000d047423 */ /* 0x002fc8000000000c */
[----:B------:R-:W-:-:S04]  /*1f1a0*/  FADD.FTZ R5, -R4, -RZ ;  /* 0x800000ff04057221 */ /* 0x000fc80000010100 */
[----:B------:R-:W-:-:S07]  /*1f1b0*/  FFMA R12, R12, R5, R12 ;  /* 0x000000050c0c7223 */ /* 0x000fce000000000c */
.L_x_416:
[----:B------:R-:W-:Y:S05]  /*1f1c0*/  BSYNC B1 ;  /* 0x0000000000017941 */ /* 0x000fea0003800000 */
.L_x_414:
        /* <DEDUP_REMOVED lines=10> */
.L_x_418:
[----:B------:R-:W1:Y:S02]  /*1f270*/  MUFU.RCP R13, R14 ;  /* 0x0000000e000d7308 */ /* 0x000e640000001000 */
[----:B-1----:R-:W-:-:S04]  /*1f280*/  FFMA R4, R14, R13, -1 ;  /* 0xbf8000000e047423 */ /* 0x002fc8000000000d */
[----:B------:R-:W-:-:S04]  /*1f290*/  FADD.FTZ R4, -R4, -RZ ;  /* 0x800000ff04047221 */ /* 0x000fc80000010100 */
[----:B------:R-:W-:-:S07]  /*1f2a0*/  FFMA R13, R13, R4, R13 ;  /* 0x000000040d0d7223 */ /* 0x000fce000000000d */
.L_x_419:
[----:B------:R-:W-:Y:S05]  /*1f2b0*/  BSYNC B1 ;  /* 0x0000000000017941 */ /* 0x000fea0003800000 */
.L_x_417:
        /* <DEDUP_REMOVED lines=10> */
.L_x_421:
[----:B------:R-:W1:Y:S02]  /*1f360*/  MUFU.RCP R14, R15 ;  /* 0x0000000f000e7308 */ /* 0x000e640000001000 */
[----:B-1----:R-:W-:-:S04]  /*1f370*/  FFMA R4, R15, R14, -1 ;  /* 0xbf8000000f047423 */ /* 0x002fc8000000000e */
[----:B------:R-:W-:-:S04]  /*1f380*/  FADD.FTZ R5, -R4, -RZ ;  /* 0x800000ff04057221 */ /* 0x000fc80000010100 */
[----:B------:R-:W-:-:S07]  /*1f390*/  FFMA R14, R14, R5, R14 ;  /* 0x000000050e0e7223 */ /* 0x000fce000000000e */
.L_x_422:
[----:B------:R-:W-:Y:S05]  /*1f3a0*/  BSYNC B1 ;  /* 0x0000000000017941 */ /* 0x000fea0003800000 */
.L_x_420:
        /* <DEDUP_REMOVED lines=10> */
.L_x_424:
[----:B------:R-:W1:Y:S02]  /*1f450*/  MUFU.RCP R15, R20 ;  /* 0x00000014000f7308 */ /* 0x000e640000001000 */
[----:B-1----:R-:W-:-:S04]  /*1f460*/  FFMA R4, R20, R15, -1 ;  /* 0xbf80000014047423 */ /* 0x002fc8000000000f */
[----:B------:R-:W-:-:S04]  /*1f470*/  FADD.FTZ R4, -R4, -RZ ;  /* 0x800000ff04047221 */ /* 0x000fc80000010100 */
[----:B------:R-:W-:-:S07]  /*1f480*/  FFMA R15, R15, R4, R15 ;  /* 0x000000040f0f7223 */ /* 0x000fce000000000f */
.L_x_425:
[----:B------:R-:W-:Y:S05]  /*1f490*/  BSYNC B1 ;  /* 0x0000000000017941 */ /* 0x000fea0003800000 */
.L_x_423:
        /* <DEDUP_REMOVED lines=10> */
.L_x_427:
[----:B------:R-:W1:Y:S02]  /*1f540*/  MUFU.RCP R20, R21 ;  /* 0x0000001500147308 */ /* 0x000e640000001000 */
[----:B-1----:R-:W-:-:S04]  /*1f550*/  FFMA R4, R21, R20, -1 ;  /* 0xbf80000015047423 */ /* 0x002fc80000000014 */
[----:B------:R-:W-:-:S04]  /*1f560*/  FADD.FTZ R5, -R4, -RZ ;  /* 0x800000ff04057221 */ /* 0x000fc80000010100 */
[----:B------:R-:W-:-:S07]  /*1f570*/  FFMA R20, R20, R5, R20 ;  /* 0x0000000514147223 */ /* 0x000fce0000000014 */
.L_x_428:
[----:B------:R-:W-:Y:S05]  /*1f580*/  BSYNC B1 ;  /* 0x0000000000017941 */ /* 0x000fea0003800000 */
.L_x_426:
        /* <DEDUP_REMOVED lines=10> */
.L_x_430:
[----:B------:R-:W1:Y:S02]  /*1f630*/  MUFU.RCP R21, R24 ;  /* 0x0000001800157308 */ /* 0x000e640000001000 */
[----:B-1----:R-:W-:-:S04]  /*1f640*/  FFMA R4, R24, R21, -1 ;  /* 0xbf80000018047423 */ /* 0x002fc80000000015 */
[----:B------:R-:W-:-:S04]  /*1f650*/  FADD.FTZ R4, -R4, -RZ ;  /* 0x800000ff04047221 */ /* 0x000fc80000010100 */
[----:B------:R-:W-:-:S07]  /*1f660*/  FFMA R21, R21, R4, R21 ;  /* 0x0000000415157223 */ /* 0x000fce0000000015 */
.L_x_431:
[----:B------:R-:W-:Y:S05]  /*1f670*/  BSYNC B1 ;  /* 0x0000000000017941 */ /* 0x000fea0003800000 */
.L_x_429:
        /* <DEDUP_REMOVED lines=10> */
.L_x_433:
[----:B------:R-:W1:Y:S02]  /*1f720*/  MUFU.RCP R24, R23 ;  /* 0x0000001700187308 */ /* 0x000e640000001000 */
[----:B-1----:R-:W-:-:S04]  /*1f730*/  FFMA R4, R23, R24, -1 ;  /* 0xbf80000017047423 */ /* 0x002fc80000000018 */
[----:B------:R-:W-:-:S04]  /*1f740*/  FADD.FTZ R5, -R4, -RZ ;  /* 0x800000ff04057221 */ /* 0x000fc80000010100 */
[----:B------:R-:W-:-:S07]  /*1f750*/  FFMA R24, R24, R5, R24 ;  /* 0x0000000518187223 */ /* 0x000fce0000000018 */
.L_x_434:
[----:B------:R-:W-:Y:S05]  /*1f760*/  BSYNC B1 ;  /* 0x0000000000017941 */ /* 0x000fea0003800000 */
.L_x_432:
        /* <DEDUP_REMOVED lines=10> */
.L_x_436:
[----:B------:R-:W1:Y:S02]  /*1f810*/  MUFU.RCP R23, R22 ;  /* 0x0000001600177308 */ /* 0x000e640000001000 */
[----:B-1----:R-:W-:-:S04]  /*1f820*/  FFMA R4, R22, R23, -1 ;  /* 0xbf80000016047423 */ /* 0x002fc80000000017 */
[----:B------:R-:W-:-:S04]  /*1f830*/  FADD.FTZ R4, -R4, -RZ ;  /* 0x800000ff04047221 */ /* 0x000fc80000010100 */
[----:B------:R-:W-:-:S07]  /*1f840*/  FFMA R23, R23, R4, R23 ;  /* 0x0000000417177223 */ /* 0x000fce0000000017 */
.L_x_437:
[----:B------:R-:W-:Y:S05]  /*1f850*/  BSYNC B1 ;  /* 0x0000000000017941 */ /* 0x000fea0003800000 */
.L_x_435:
        /* <DEDUP_REMOVED lines=10> */
.L_x_439:
[----:B------:R-:W1:Y:S02]  /*1f900*/  MUFU.RCP R22, R25 ;  /* 0x0000001900167308 */ /* 0x000e640000001000 */
[----:B-1----:R-:W-:-:S04]  /*1f910*/  FFMA R4, R25, R22, -1 ;  /* 0xbf80000019047423 */ /* 0x002fc80000000016 */
[----:B------:R-:W-:-:S04]  /*1f920*/  FADD.FTZ R5, -R4, -RZ ;  /* 0x800000ff04057221 */ /* 0x000fc80000010100 */
[----:B------:R-:W-:-:S07]  /*1f930*/  FFMA R22, R22, R5, R22 ;  /* 0x0000000516167223 */ /* 0x000fce0000000016 */
.L_x_440:
[----:B------:R-:W-:Y:S05]  /*1f940*/  BSYNC B1 ;  /* 0x0000000000017941 */ /* 0x000fea0003800000 */
.L_x_438:
        /* <DEDUP_REMOVED lines=10> */
.L_x_442:
[----:B------:R-:W1:Y:S02]  /*1f9f0*/  MUFU.RCP R25, R26 ;  /* 0x0000001a00197308 */ /* 0x000e640000001000 */
[----:B-1----:R-:W-:-:S04]  /*1fa00*/  FFMA R4, R26, R25, -1 ;  /* 0xbf8000001a047423 */ /* 0x002fc80000000019 */
[----:B------:R-:W-:-:S04]  /*1fa10*/  FADD.FTZ R4, -R4, -RZ ;  /* 0x800000ff04047221 */ /* 0x000fc80000010100 */
[----:B------:R-:W-:-:S07]  /*1fa20*/  FFMA R25, R25, R4, R25 ;  /* 0x0000000419197223 */ /* 0x000fce0000000019 */
.L_x_443:
[----:B------:R-:W-:Y:S05]  /*1fa30*/  BSYNC B1 ;  /* 0x0000000000017941 */ /* 0x000fea0003800000 */
.L_x_441:
        /* <DEDUP_REMOVED lines=10> */
.L_x_445:
[----:B------:R-:W1:Y:S02]  /*1fae0*/  MUFU.RCP R26, R27 ;  /* 0x0000001b001a7308 */ /* 0x000e640000001000 */
[----:B-1----:R-:W-:-:S04]  /*1faf0*/  FFMA R4, R27, R26, -1 ;  /* 0xbf8000001b047423 */ /* 0x002fc8000000001a */
[----:B------:R-:W-:-:S04]  /*1fb00*/  FADD.FTZ R5, -R4, -RZ ;  /* 0x800000ff04057221 */ /* 0x000fc80000010100 */
[----:B------:R-:W-:-:S07]  /*1fb10*/  FFMA R26, R26, R5, R26 ;  /* 0x000000051a1a7223 */ /* 0x000fce000000001a */
.L_x_446:
[----:B------:R-:W-:Y:S05]  /*1fb20*/  BSYNC B1 ;  /* 0x0000000000017941 */ /* 0x000fea0003800000 */
.L_x_444:
        /* <DEDUP_REMOVED lines=10> */
.L_x_448:
[----:B------:R-:W1:Y:S02]  /*1fbd0*/  MUFU.RCP R27, R28 ;  /* 0x0000001c001b7308 */ /* 0x000e640000001000 */
[----:B-1----:R-:W-:-:S04]  /*1fbe0*/  FFMA R4, R28, R27, -1 ;  /* 0xbf8000001c047423 */ /* 0x002fc8000000001b */
[----:B------:R-:W-:-:S04]  /*1fbf0*/  FADD.FTZ R4, -R4, -RZ ;  /* 0x800000ff04047221 */ /* 0x000fc80000010100 */
[----:B------:R-:W-:-:S07]  /*1fc00*/  FFMA R27, R27, R4, R27 ;  /* 0x000000041b1b7223 */ /* 0x000fce000000001b */
.L_x_449:
[----:B------:R-:W-:Y:S05]  /*1fc10*/  BSYNC B1 ;  /* 0x0000000000017941 */ /* 0x000fea0003800000 */
.L_x_447:
        /* <DEDUP_REMOVED lines=10> */
.L_x_451:
[----:B------:R-:W1:Y:S02]  /*1fcc0*/  MUFU.RCP R28, R29 ;  /* 0x0000001d001c7308 */ /* 0x000e640000001000 */
[----:B-1----:R-:W-:-:S04]  /*1fcd0*/  FFMA R4, R29, R28, -1 ;  /* 0xbf8000001d047423 */ /* 0x002fc8000000001c */
[----:B------:R-:W-:-:S04]  /*1fce0*/  FADD.FTZ R5, -R4, -RZ ;  /* 0x800000ff04057221 */ /* 0x000fc80000010100 */
[----:B------:R-:W-:-:S07]  /*1fcf0*/  FFMA R28, R28, R5, R28 ;  /* 0x000000051c1c7223 */ /* 0x000fce000000001c */
.L_x_452:
[----:B------:R-:W-:Y:S05]  /*1fd00*/  BSYNC B1 ;  /* 0x0000000000017941 */ /* 0x000fea0003800000 */
.L_x_450:
        /* <DEDUP_REMOVED lines=9> */
.L_x_454:
[----:B------:R-:W1:Y:S02]  /*1fda0*/  MUFU.RCP R5, R30 ;  /* 0x0000001e00057308 */ /* 0x000e640000001000 */
[----:B-1----:R-:W-:-:S04]  /*1fdb0*/  FFMA R4, R30, R5, -1 ;  /* 0xbf8000001e047423 */ /* 0x002fc80000000005 */
[----:B------:R-:W-:-:S04]  /*1fdc0*/  FADD.FTZ R4, -R4, -RZ ;  /* 0x800000ff04047221 */ /* 0x000fc80000010100 */
[----:B------:R-:W-:-:S07]  /*1fdd0*/  FFMA R8, R5, R4, R5 ;  /* 0x0000000405087223 */ /* 0x000fce0000000005 */
.L_x_455:
[----:B------:R-:W-:Y:S05]  /*1fde0*/  BSYNC B1 ;  /* 0x0000000000017941 */ /* 0x000fea0003800000 */
.L_x_453:
        /* <DEDUP_REMOVED lines=10> */
.L_x_456:
        /* <DEDUP_REMOVED lines=27> */
.L_x_458:
[----:B------:R-:W-:Y:S05]  /*20040*/  BSYNC B0 ;  /* 0x0000000000007941 */ /* 0x000fea0003800000 */
.L_x_457:
[----:B------:R-:W-:Y:S04]  /*20050*/  BSSY B0, `(.L_x_459) ;  /* 0x000003a000007945 */ /* 0x000fe80003800000 */
[----:B------:R-:W-:Y:S05]  /*20060*/  @P0 BRA `(.L_x_460) ;  /* 0x0000000000e00947 */ /* 0x000fea0003800000 */
[----:B------:R-:W-:-:S04]  /*20070*/  MOV R4, UR44 ;  /* 0x0000002c00047c02 */ /* 0x000fc80008000f00 */
[----:B------:R-:W-:-:S13]  /*20080*/  ISETP.NE.AND P3, PT, R4, 0x3, PT ;  /* 0x000000030400780c */ /* 0x000fda0003f65270 */
[----:B------:R-:W-:Y:S05]  /*20090*/  @!P3 BRA `(.L_x_461) ;  /* 0x000000000004b947 */ /* 0x000fea0003800000 */
[----:B------:R-:W-:Y:S01]  /*200a0*/  BPT.TRAP 0x1 ;  /* 0x000000040000795c */ /* 0x000fe20000300000 */
.L_x_461:
[----:B------:R-:W-:Y:S01]  /*200b0*/  LEA R4, R18, UR48, 0x3 ;  /* 0x0000003012047c11 */ /* 0x000fe2000f8e18ff */
[----:B------:R-:W-:Y:S01]  /*200c0*/  BSSY B1, `(.L_x_462) ;  /* 0x0000004000017945 */ /* 0x000fe20003800000 */
[----:B------:R-:W-:-:S04]  /*200d0*/  SHF.L.U32 R5, R19, 0x1f, RZ ;  /* 0x0000001f13057819 */ /* 0x000fc800000006ff */
[----:B------:R-:W1:Y:S02]  /*200e0*/  SYNCS.PHASECHK.TRANS64.TRYWAIT P2, [R4+URZ+0x60], R5 ;  /* 0x00006005040075a7 */ /* 0x000e64000804017f */
[----:B-1----:R-:W-:Y:S05]  /*200f0*/  @!P2 BRA `(.L_x_463) ;  /* 0x0000017000c8a947 */ /* 0x002fea0003800000 */
.L_x_1147:
[----:B------:R-:W-:Y:S05]  /*20100*/  BSYNC B1 ;  /* 0x0000000000017941 */ /* 0x000fea0003800000 */
.L_x_462:
        /* <DEDUP_REMOVED lines=22> */
.L_x_465:
[----:B------:R-:W-:Y:S05]  /*20270*/  BSYNC B1 ;  /* 0x0000000000017941 */ /* 0x000fea0003800000 */
.L_x_464:
        /* <DEDUP_REMOVED lines=8> */
.L_x_466:
        /* <DEDUP_REMOVED lines=15> */
.L_x_460:
[----:B------:R-:W-:Y:S05]  /*203f0*/  BSYNC B0 ;  /* 0x0000000000007941 */ /* 0x000fea0003800000 */
.L_x_459:
[----:B------:R-:W2:Y:S04]  /*20400*/  LDL.LU R5, [R1+0x360] ;  /* 0x0003600001057983 */ /* 0x000ea80000300800 */
[----:B------:R-:W3:Y:S04]  /*20410*/  LDL.LU R13, [R1+0x364] ;  /* 0x00036400010d7983 */ /* 0x000ee80000300800 */
[----:B------:R-:W4:Y:S04]  /*20420*/  LDL.LU R29, [R1+0x368] ;  /* 0x00036800011d7983 */ /* 0x000f280000300800 */
[----:B------:R-:W5:Y:S04]  /*20430*/  LDL.LU R27, [R1+0x36c] ;  /* 0x00036c00011b7983 */ /* 0x000f680000300800 */
[----:B------:R-:W5:Y:S04]  /*20440*/  LDL.LU R25, [R1+0x370] ;  /* 0x0003700001197983 */ /* 0x000f680000300800 */
[----:B------:R-:W5:Y:S04]  /*20450*/  LDL.LU R24, [R1+0x374] ;  /* 0x0003740001187983 */ /* 0x000f680000300800 */
[----:B------:R-:W5:Y:S04]  /*20460*/  LDL.LU R30, [R1+0x378] ;  /* 0x00037800011e7983 */ /* 0x000f680000300800 */
[----:B------:R-:W5:Y:S01]  /*20470*/  LDL.LU R28, [R1+0x37c] ;  /* 0x00037c00011c7983 */ /* 0x000f620000300800 */
[----:B------:R-:W-:-:S03]  /*20480*/  F2FP.F16.E4M3.UNPACK_B R4, R7 ;  /* 0x00000007ff04723e */ /* 0x000fc600020006ff */
[----:B------:R-:W5:Y:S02]  /*20490*/  LDL.LU R20, [R1+0x380] ;  /* 0x0003800001147983 */ /* 0x000f640000300800 */
[--C-:B------:R-:W-:Y:S02]  /*204a0*/  HADD2.F32 R15, -RZ, R4.reuse.H0_H0 ;  /* 0x20000004ff0f7230 */ /* 0x100fe40000004100 */
[----:B------:R-:W5:Y:S01]  /*204b0*/  LDL.LU R22, [R1+0x384] ;  /* 0x0003840001167983 */ /* 0x000f620000300800 */
[----:B------:R-:W-:Y:S01]  /*204c0*/  HADD2.F32 R8, -RZ, R4.H1_H1 ;  /* 0x30000004ff087230 */ /* 0x000fe20000004100 */
[----:B------:R-:W-:-:S05]  /*204d0*/  F2FP.F16.E4M3.UNPACK_B R4, R7.H1 ;  /* 0x00000007ff04723e */ /* 0x000fca00030006ff */
[--C-:B------:R-:W-:Y:S02]  /*204e0*/  HADD2.F32 R23, -RZ, R4.reuse.H0_H0 ;  /* 0x20000004ff177230 */ /* 0x100fe40000004100 */
[----:B------:R-:W-:Y:S02]  /*204f0*/  HADD2.F32 R4, -RZ, R4.H1_H1 ;  /* 0x30000004ff047230 */ /* 0x000fe40000004100 */
[----:B--2---:R-:W-:-:S04]  /*20500*/  FMUL R5, R16, R5 ;  /* 0x0000000510057220 */ /* 0x004fc80000400000 */
[----:B------:R-:W-:Y:S01]  /*20510*/  FFMA R15, R2, R15, R5 ;  /* 0x0000000f020f7223 */ /* 0x000fe20000000005 */
[C---:B---3--:R-:W-:Y:S01]  /*20520*/  FMUL R13, R16.reuse, R13 ;  /* 0x0000000d100d7220 */ /* 0x048fe20000400000 */
[C---:B----4-:R-:W-:Y:S01]  /*20530*/  FMUL R5, R16.reuse, R29 ;  /* 0x0000001d10057220 */ /* 0x050fe20000400000 */
[----:B-----5:R-:W-:Y:S02]  /*20540*/  FMUL R29, R16, R24 ;  /* 0x00000018101d7220 */ /* 0x020fe40000400000 */
[----:B------:R-:W2:Y:S01]  /*20550*/  LDL.LU R24, [R1+0x388] ;  /* 0x0003880001187983 */ /* 0x000ea20000300800 */
[----:B------:R-:W-:Y:S01]  /*20560*/  FFMA R21, R2, R8, R13 ;  /* 0x0000000802157223 */ /* 0x000fe2000000000d */
[C---:B------:R-:W-:Y:S01]  /*20570*/  FMUL R13, R16.reuse, R27 ;  /* 0x0000001b100d7220 */ /* 0x040fe20000400000 */
[C---:B------:R-:W-:Y:S02]  /*20580*/  FMUL R33, R16.reuse, R28 ;  /* 0x0000001c10217220 */ /* 0x040fe40000400000 */
[----:B------:R-:W3:Y:S01]  /*20590*/  LDL.LU R28, [R1+0x38c] ;  /* 0x00038c00011c7983 */ /* 0x000ee20000300800 */
[----:B------:R-:W-:Y:S01]  /*205a0*/  FMUL R27, R16, R25 ;  /* 0x00000019101b7220 */ /* 0x000fe20000400000 */
[----:B------:R-:W-:Y:S01]  /*205b0*/  FFMA R25, R2, R4, R13 ;  /* 0x0000000402197223 */ /* 0x000fe2000000000d */
[----:B------:R-:W-:-:S02]  /*205c0*/  FMUL R13, R16, R30 ;  /* 0x0000001e100d7220 */ /* 0x000fc40000400000 */
[----:B------:R-:W4:Y:S04]  /*205d0*/  LDL.LU R30, [R1+0x390] ;  /* 0x00039000011e7983 */ /* 0x000f280000300800 */
[----:B------:R-:W5:Y:S04]  /*205e0*/  LDL.LU R36, [R1+0x394] ;  /* 0x0003940001247983 */ /* 0x000f680000300800 */
[----:B------:R-:W5:Y:S04]  /*205f0*/  LDL.LU R38, [R1+0x398] ;  /* 0x0003980001267983 */ /* 0x000f680000300800 */
[----:B------:R-:W5:Y:S01]  /*20600*/  LDL.LU R46, [R1+0x39c] ;  /* 0x00039c00012e7983 */ /* 0x000f620000300800 */
[----:B------:R-:W-:-:S02]  /*20610*/  F2FP.F16.E4M3.UNPACK_B R12, R6 ;  /* 0x00000006ff0c723e */ /* 0x000fc400020006ff */
[----:B------:R-:W-:-:S03]  /*20620*/  F2FP.F16.E4M3.UNPACK_B R8, R6.H1 ;  /* 0x00000006ff08723e */ /* 0x000fc600030006ff */
[--C-:B------:R-:W-:Y:S02]  /*20630*/  HADD2.F32 R14, -RZ, R12.reuse.H0_H0 ;  /* 0x2000000cff0e7230 */ /* 0x100fe40000004100 */
[----:B------:R-:W-:Y:S01]  /*20640*/  HADD2.F32 R12, -RZ, R12.H1_H1 ;  /* 0x3000000cff0c7230 */ /* 0x000fe20000004100 */
[----:B------:R-:W-:Y:S01]  /*20650*/  MOV R4, 0x3bbb989d ;  /* 0x3bbb989d00047802 */ /* 0x000fe20000000f00 */
[C---:B------:R-:W-:Y:S01]  /*20660*/  FFMA R23, R2.reuse, R23, R5 ;  /* 0x0000001702177223 */ /* 0x040fe20000000005 */
[C---:B------:R-:W-:Y:S01]  /*20670*/  FFMA R27, R2.reuse, R14, R27 ;  /* 0x0000000e021b7223 */ /* 0x040fe2000000001b */
[----:B------:R-:W-:Y:S01]  /*20680*/  F2FP.F16.E4M3.UNPACK_B R14, R3 ;  /* 0x00000003ff0e723e */ /* 0x000fe200020006ff */
[----:B------:R-:W-:Y:S01]  /*20690*/  FFMA R29, R2, R12, R29 ;  /* 0x0000000c021d7223 */ /* 0x000fe2000000001d */
[--C-:B------:R-:W-:Y:S01]  /*206a0*/  HADD2.F32 R31, -RZ, R8.reuse.H0_H0 ;  /* 0x20000008ff1f7230 */ /* 0x100fe20000004100 */
[----:B------:R-:W-:Y:S01]  /*206b0*/  MOV R5, 0x437c0000 ;  /* 0x437c000000057802 */ /* 0x000fe20000000f00 */
[----:B------:R-:W-:-:S02]  /*206c0*/  HADD2.F32 R12, -RZ, R8.H1_H1 ;  /* 0x30000008ff0c7230 */ /* 0x000fc40000004100 */
[----:B------:R-:W-:Y:S01]  /*206d0*/  FFMA.SAT R8, -R15, R4, 0.5 ;  /* 0x3f0000000f087423 */ /* 0x000fe20000002104 */
[----:B------:R-:W-:Y:S01]  /*206e0*/  FMUL R35, R16, R20 ;  /* 0x0000001410237220 */ /* 0x000fe20000400000 */
[--C-:B------:R-:W-:Y:S02]  /*206f0*/  HADD2.F32 R20, -RZ, R14.reuse.H0_H0 ;  /* 0x2000000eff147230 */ /* 0x100fe40000004100 */
[----:B------:R-:W-:Y:S01]  /*20700*/  FFMA.RM R8, R8, R5, 12582913 ;  /* 0x4b40000108087423 */ /* 0x000fe20000004005 */
[C---:B------:R-:W-:Y:S01]  /*20710*/  FFMA R31, R2.reuse, R31, R13 ;  /* 0x0000001f021f7223 */ /* 0x040fe2000000000d */
[C---:B------:R-:W-:Y:S01]  /*20720*/  FFMA R39, R2.reuse, R12, R33 ;  /* 0x0000000c02277223 */ /* 0x040fe20000000021 */
[----:B------:R-:W-:Y:S02]  /*20730*/  HADD2.F32 R13, -RZ, R14.H1_H1 ;  /* 0x3000000eff0d7230 */ /* 0x000fe40000004100 */
[----:B------:R-:W-:Y:S01]  /*20740*/  FFMA.SAT R12, -R21, R4, 0.5 ;  /* 0x3f000000150c7423 */ /* 0x000fe20000002104 */
[----:B------:R-:W-:Y:S01]  /*20750*/  FFMA R33, R2, R20, R35 ;  /* 0x0000001402217223 */ /* 0x000fe20000000023 */
[----:B------:R-:W-:Y:S01]  /*20760*/  FADD R14, R8, -12583039 ;  /* 0xcb40007f080e7421 */ /* 0x000fe20000000000 */
[----:B------:R-:W-:Y:S01]  /*20770*/  FMUL R35, R16, R22 ;  /* 0x0000001610237220 */ /* 0x000fe20000400000 */
[----:B------:R-:W-:Y:S01]  /*20780*/  FFMA.SAT R20, -R23, R4, 0.5 ;  /* 0x3f00000017147423 */ /* 0x000fe20000002104 */
[----:B------:R-:W-:Y:S01]  /*20790*/  FFMA.RM R12, R12, R5, 12582913 ;  /* 0x4b4000010c0c7423 */ /* 0x000fe20000004005 */
[----:B------:R-:W-:Y:S01]  /*207a0*/  F2FP.F16.E4M3.UNPACK_B R26, R3.H1 ;  /* 0x00000003ff1a723e */ /* 0x000fe200030006ff */
[C---:B------:R-:W-:Y:S01]  /*207b0*/  FFMA R14, -R15.reuse, 1.4426950216293334961, -R14 ;  /* 0x3fb8aa3b0f0e7823 */ /* 0x040fe2000000090e */
[----:B------:R-:W-:Y:S01]  /*207c0*/  FFMA R35, R2, R13, R35 ;  /* 0x0000000d02237223 */ /* 0x000fe20000000023 */
[----:B------:R-:W-:Y:S01]  /*207d0*/  FFMA.RM R13, R20, R5, 12582913 ;  /* 0x4b400001140d7423 */ /* 0x000fe20000004005 */
[----:B------:R-:W-:Y:S01]  /*207e0*/  FADD R20, R12, -12583039 ;  /* 0xcb40007f0c147421 */ /* 0x000fe20000000000 */
[----:B------:R-:W-:Y:S01]  /*207f0*/  FFMA R14, -R15, 1.925963033500011079e-08, R14 ;  /* 0x32a570600f0e7823 */ /* 0x000fe2000000010e */
[----:B------:R-:W-:-:S02]  /*20800*/  HADD2.F32 R15, -RZ, R26.H0_H0 ;  /* 0x2000001aff0f7230 */ /* 0x000fc40000004100 */
[----:B------:R-:W-:Y:S01]  /*20810*/  FADD R22, R13, -12583039 ;  /* 0xcb40007f0d167421 */ /* 0x000fe20000000000 */
[----:B------:R-:W-:-:S03]  /*20820*/  FFMA R20, -R21, 1.4426950216293334961, -R20 ;  /* 0x3fb8aa3b15147823 */ /* 0x000fc60000000914 */
[----:B------:R-:W-:Y:S01]  /*20830*/  FFMA R22, -R23, 1.4426950216293334961, -R22 ;  /* 0x3fb8aa3b17167823 */ /* 0x000fe20000000916 */
[----:B------:R-:W-:Y:S01]  /*20840*/  FFMA R21, -R21, 1.925963033500011079e-08, R20 ;  /* 0x32a5706015157823 */ /* 0x000fe20000000114 */
[----:B------:R-:W-:Y:S01]  /*20850*/  FFMA.SAT R20, -R27, R4, 0.5 ;  /* 0x3f0000001b147423 */ /* 0x000fe20000002104 */
[----:B------:R-:W-:Y:S02]  /*20860*/  HADD2.F32 R26, -RZ, R26.H1_H1 ;  /* 0x3000001aff1a7230 */ /* 0x000fe40000004100 */
[----:B------:R-:W-:Y:S01]  /*20870*/  FFMA R22, -R23, 1.925963033500011079e-08, R22 ;  /* 0x32a5706017167823 */ /* 0x000fe20000000116 */
[----:B------:R-:W-:Y:S01]  /*20880*/  FFMA.RM R20, R20, R5, 12582913 ;  /* 0x4b40000114147423 */ /* 0x000fe20000004005 */
[----:B------:R-:W-:Y:S01]  /*20890*/  F2FP.F16.E4M3.UNPACK_B R34, R0 ;  /* 0x00000000ff22723e */ /* 0x000fe200020006ff */
[----:B------:R-:W-:-:S04]  /*208a0*/  FFMA.SAT R32, -R39, R4, 0.5 ;  /* 0x3f00000027207423 */ /* 0x000fc80000002104 */
[--C-:B------:R-:W-:Y:S01]  /*208b0*/  HADD2.F32 R43, -RZ, R34.reuse.H0_H0 ;  /* 0x20000022ff2b7230 */ /* 0x100fe20000004100 */
[----:B------:R-:W-:Y:S01]  /*208c0*/  F2FP.F16.E4M3.UNPACK_B R42, R0.H1 ;  /* 0x00000000ff2a723e */ /* 0x000fe200030006ff */
[----:B------:R-:W-:-:S04]  /*208d0*/  HADD2.F32 R34, -RZ, R34.H1_H1 ;  /* 0x30000022ff227230 */ /* 0x000fc80000004100 */
[----:B------:R-:W-:Y:S01]  /*208e0*/  HADD2.F32 R44, -RZ, R42.H1_H1 ;  /* 0x3000002aff2c7230 */ /* 0x000fe20000004100 */
[----:B------:R-:W-:Y:S08]  /*208f0*/  MUFU.EX2 R14, R14 ;  /* 0x0000000e000e7308 */ /* 0x000ff00000000800 */
[----:B------:R-:W1:Y:S01]  /*20900*/  MUFU.EX2 R22, R22 ;  /* 0x0000001600167308 */ /* 0x000e620000000800 */
[----:B------:R-:W-:-:S07]  /*20910*/  SHF.L.U32 R13, R13, 0x17, RZ ;  /* 0x000000170d0d7819 */ /* 0x000fce00000006ff */
[----:B------:R-:W1:Y:S01]  /*20920*/  MUFU.EX2 R21, R21 ;  /* 0x0000001500157308 */ /* 0x000e620000000800 */
[----:B------:R-:W-:Y:S01]  /*20930*/  SHF.L.U32 R12, R12, 0x17, RZ ;  /* 0x000000170c0c7819 */ /* 0x000fe200000006ff */
[----:B-1----:R-:W-:Y:S01]  /*20940*/  FFMA R22, R13, R22, 1 ;  /* 0x3f8000000d167423 */ /* 0x002fe20000000016 */
[----:B------:R-:W-:Y:S03]  /*20950*/  BSSY B1, `(.L_x_467) ;  /* 0x0000083000017945 */ /* 0x000fe60003800000 */
[----:B------:R-:W-:Y:S01]  /*20960*/  FFMA R21, R12, R21, 1 ;  /* 0x3f8000000c157423 */ /* 0x000fe20000000015 */
[----:B--2---:R-:W-:Y:S01]  /*20970*/  FMUL R37, R16, R24 ;  /* 0x0000001810257220 */ /* 0x004fe20000400000 */
[----:B------:R-:W-:-:S03]  /*20980*/  FFMA.SAT R24, -R25, R4, 0.5 ;  /* 0x3f00000019187423 */ /* 0x000fc60000002104 */
[----:B------:R-:W-:Y:S01]  /*20990*/  FFMA R37, R2, R15, R37 ;  /* 0x0000000f02257223 */ /* 0x000fe20000000025 */
[----:B------:R-:W-:Y:S01]  /*209a0*/  FFMA.RM R15, R24, R5, 12582913 ;  /* 0x4b400001180f7423 */ /* 0x000fe20000004005 */
[----:B---3--:R-:W-:-:S03]  /*209b0*/  FMUL R23, R16, R28 ;  /* 0x0000001c10177220 */ /* 0x008fc60000400000 */
[----:B------:R-:W-:Y:S01]  /*209c0*/  FADD R24, R15, -12583039 ;  /* 0xcb40007f0f187421 */ /* 0x000fe20000000000 */
[----:B------:R-:W-:-:S03]  /*209d0*/  FFMA R41, R2, R26, R23 ;  /* 0x0000001a02297223 */ /* 0x000fc60000000017 */
[----:B------:R-:W-:Y:S01]  /*209e0*/  FFMA R24, -R25, 1.4426950216293334961, -R24 ;  /* 0x3fb8aa3b19187823 */ /* 0x000fe20000000918 */
[----:B------:R-:W-:-:S03]  /*209f0*/  FADD R26, R20, -12583039 ;  /* 0xcb40007f141a7421 */ /* 0x000fc60000000000 */
[----:B------:R-:W-:Y:S01]  /*20a00*/  FFMA R23, -R25, 1.925963033500011079e-08, R24 ;  /* 0x32a5706019177823 */ /* 0x000fe20000000118 */
[----:B------:R-:W-:Y:S01]  /*20a10*/  FFMA R26, -R27, 1.4426950216293334961, -R26 ;  /* 0x3fb8aa3b1b1a7823 */ /* 0x000fe2000000091a */
[----:B----4-:R-:W-:Y:S01]  /*20a20*/  FMUL R25, R16, R30 ;  /* 0x0000001e10197220 */ /* 0x010fe20000400000 */
[-C--:B------:R-:W-:Y:S01]  /*20a30*/  FFMA.SAT R30, -R31, R4.reuse, 0.5 ;  /* 0x3f0000001f1e7423 */ /* 0x080fe20000002104 */
[----:B------:R-:W-:Y:S01]  /*20a40*/  FFMA.SAT R28, -R29, R4, 0.5 ;  /* 0x3f0000001d1c7423 */ /* 0x000fe20000002104 */
[----:B------:R-:W-:Y:S01]  /*20a50*/  FFMA R26, -R27, 1.925963033500011079e-08, R26 ;  /* 0x32a570601b1a7823 */ /* 0x000fe2000000011a */
[----:B------:R-:W-:Y:S01]  /*20a60*/  FFMA R43, R2, R43, R25 ;  /* 0x0000002b022b7223 */ /* 0x000fe20000000019 */
[-C--:B------:R-:W-:Y:S01]  /*20a70*/  FFMA.RM R27, R30, R5.reuse, 12582913 ;  /* 0x4b4000011e1b7423 */ /* 0x080fe20000004005 */
[-C--:B------:R-:W-:Y:S01]  /*20a80*/  FFMA.RM R25, R32, R5.reuse, 12582913 ;  /* 0x4b40000120197423 */ /* 0x080fe20000004005 */
[----:B------:R-:W-:Y:S02]  /*20a90*/  FFMA.RM R24, R28, R5, 12582913 ;  /* 0x4b4000011c187423 */ /* 0x000fe40000004005 */
[----:B------:R-:W-:Y:S01]  /*20aa0*/  FADD R30, R27, -12583039 ;  /* 0xcb40007f1b1e7421 */ /* 0x000fe20000000000 */
[----:B------:R-:W-:Y:S01]  /*20ab0*/  FADD R32, R25, -12583039 ;  /* 0xcb40007f19207421 */ /* 0x000fe20000000000 */
[----:B------:R-:W-:-:S02]  /*20ac0*/  FADD R28, R24, -12583039 ;  /* 0xcb40007f181c7421 */ /* 0x000fc40000000000 */
[----:B------:R-:W-:Y:S01]  /*20ad0*/  FFMA R30, -R31, 1.4426950216293334961, -R30 ;  /* 0x3fb8aa3b1f1e7823 */ /* 0x000fe2000000091e */
[----:B------:R-:W-:Y:S01]  /*20ae0*/  FFMA R32, -R39, 1.4426950216293334961, -R32 ;  /* 0x3fb8aa3b27207823 */ /* 0x000fe20000000920 */
[----:B------:R-:W-:Y:S02]  /*20af0*/  FFMA R28, -R29, 1.4426950216293334961, -R28 ;  /* 0x3fb8aa3b1d1c7823 */ /* 0x000fe4000000091c */
[----:B------:R-:W-:Y:S01]  /*20b00*/  FFMA R30, -R31, 1.925963033500011079e-08, R30 ;  /* 0x32a570601f1e7823 */ /* 0x000fe2000000011e */
[----:B------:R-:W-:Y:S01]  /*20b10*/  FFMA R31, -R39, 1.925963033500011079e-08, R32 ;  /* 0x32a57060271f7823 */ /* 0x000fe20000000120 */
[----:B------:R-:W-:Y:S01]  /*20b20*/  FFMA R28, -R29, 1.925963033500011079e-08, R28 ;  /* 0x32a570601d1c7823 */ /* 0x000fe2000000011c */
[----:B------:R-:W-:Y:S01]  /*20b30*/  FFMA.SAT R32, -R35, R4, 0.5 ;  /* 0x3f00000023207423 */ /* 0x000fe20000002104 */
[C---:B-----5:R-:W-:Y:S01]  /*20b40*/  FMUL R29, R16.reuse, R36 ;  /* 0x00000024101d7220 */ /* 0x060fe20000400000 */
[----:B------:R-:W-:Y:S02]  /*20b50*/  HADD2.F32 R36, -RZ, R42.H0_H0 ;  /* 0x2000002aff247230 */ /* 0x000fe40000004100 */
[----:B------:R-:W-:Y:S01]  /*20b60*/  FMUL R39, R16, R38 ;  /* 0x0000002610277220 */ /* 0x000fe20000400000 */
[----:B------:R-:W-:-:S03]  /*20b70*/  FFMA.RM R32, R32, R5, 12582913 ;  /* 0x4b40000120207423 */ /* 0x000fc60000004005 */
[----:B------:R-:W-:Y:S01]  /*20b80*/  FFMA R39, R2, R36, R39 ;  /* 0x0000002402277223 */ /* 0x000fe20000000027 */
[----:B------:R-:W-:-:S04]  /*20b90*/  FADD R36, R32, -12583039 ;  /* 0xcb40007f20247421 */ /* 0x000fc80000000000 */
[----:B------:R-:W-:Y:S01]  /*20ba0*/  FFMA R36, -R35, 1.4426950216293334961, -R36 ;  /* 0x3fb8aa3b23247823 */ /* 0x000fe20000000924 */
[----:B------:R-:W-:-:S03]  /*20bb0*/  FFMA R45, R2, R34, R29 ;  /* 0x00000022022d7223 */ /* 0x000fc6000000001d */
[----:B------:R-:W-:Y:S01]  /*20bc0*/  FFMA R36, -R35, 1.925963033500011079e-08, R36 ;  /* 0x32a5706023247823 */ /* 0x000fe20000000124 */
[----:B------:R-:W-:Y:S01]  /*20bd0*/  FMUL R35, R16, R46 ;  /* 0x0000002e10237220 */ /* 0x000fe20000400000 */
[----:B------:R-:W-:-:S03]  /*20be0*/  FFMA.SAT R34, -R33, R4, 0.5 ;  /* 0x3f00000021227423 */ /* 0x000fc60000002104 */
[----:B------:R-:W-:Y:S01]  /*20bf0*/  FFMA R35, R2, R44, R35 ;  /* 0x0000002c02237223 */ /* 0x000fe20000000023 */
[-C--:B------:R-:W-:Y:S01]  /*20c00*/  FFMA.RM R29, R34, R5.reuse, 12582913 ;  /* 0x4b400001221d7423 */ /* 0x080fe20000004005 */
[-C--:B------:R-:W-:Y:S02]  /*20c10*/  FFMA.SAT R46, -R45, R4.reuse, 0.5 ;  /* 0x3f0000002d2e7423 */ /* 0x080fe40000002104 */
[-C--:B------:R-:W-:Y:S01]  /*20c20*/  FFMA.SAT R50, -R35, R4.reuse, 0.5 ;  /* 0x3f00000023327423 */ /* 0x080fe20000002104 */
[----:B------:R-:W-:Y:S01]  /*20c30*/  FADD R34, R29, -12583039 ;  /* 0xcb40007f1d227421 */ /* 0x000fe20000000000 */
[-C--:B------:R-:W-:Y:S01]  /*20c40*/  FFMA.RM R46, R46, R5.reuse, 12582913 ;  /* 0x4b4000012e2e7423 */ /* 0x080fe20000004005 */
[----:B------:R-:W1:Y:S01]  /*20c50*/  MUFU.EX2 R23, R23 ;  /* 0x0000001700177308 */ /* 0x000e620000000800 */
[-C--:B------:R-:W-:Y:S01]  /*20c60*/  FFMA.RM R49, R50, R5.reuse, 12582913 ;  /* 0x4b40000132317423 */ /* 0x080fe20000004005 */
[----:B------:R-:W-:Y:S01]  /*20c70*/  FFMA R34, -R33, 1.4426950216293334961, -R34 ;  /* 0x3fb8aa3b21227823 */ /* 0x000fe20000000922 */
[-C--:B------:R-:W-:Y:S01]  /*20c80*/  FFMA.SAT R38, -R37, R4.reuse, 0.5 ;  /* 0x3f00000025267423 */ /* 0x080fe20000002104 */
[-C--:B------:R-:W-:Y:S01]  /*20c90*/  FFMA.SAT R40, -R41, R4.reuse, 0.5 ;  /* 0x3f00000029287423 */ /* 0x080fe20000002104 */
[-C--:B------:R-:W-:Y:S01]  /*20ca0*/  FFMA.SAT R44, -R43, R4.reuse, 0.5 ;  /* 0x3f0000002b2c7423 */ /* 0x080fe20000002104 */
[----:B------:R-:W-:Y:S01]  /*20cb0*/  FFMA.SAT R48, -R39, R4, 0.5 ;  /* 0x3f00000027307423 */ /* 0x000fe20000002104 */
[----:B------:R-:W-:Y:S01]  /*20cc0*/  FADD R4, R46, -12583039 ;  /* 0xcb40007f2e047421 */ /* 0x000fe20000000000 */
[----:B------:R-:W-:Y:S01]  /*20cd0*/  FADD R52, R49, -12583039 ;  /* 0xcb40007f31347421 */ /* 0x000fe20000000000 */
[----:B------:R-:W-:Y:S01]  /*20ce0*/  FFMA R34, -R33, 1.925963033500011079e-08, R34 ;  /* 0x32a5706021227823 */ /* 0x000fe20000000122 */
[-C--:B------:R-:W-:Y:S01]  /*20cf0*/  FFMA.RM R38, R38, R5.reuse, 12582913 ;  /* 0x4b40000126267423 */ /* 0x080fe20000004005 */
[-C--:B------:R-:W-:Y:S01]  /*20d00*/  FFMA.RM R48, R48, R5.reuse, 12582913 ;  /* 0x4b40000130307423 */ /* 0x080fe20000004005 */
[-C--:B------:R-:W-:Y:S01]  /*20d10*/  FFMA.RM R33, R40, R5.reuse, 12582913 ;  /* 0x4b40000128217423 */ /* 0x080fe20000004005 */
[----:B------:R-:W-:Y:S01]  /*20d20*/  FFMA.RM R44, R44, R5, 12582913 ;  /* 0x4b4000012c2c7423 */ /* 0x000fe20000004005 */
[----:B------:R-:W-:Y:S01]  /*20d30*/  FFMA R4, -R45, 1.4426950216293334961, -R4 ;  /* 0x3fb8aa3b2d047823 */ /* 0x000fe20000000904 */
[----:B------:R-:W-:Y:S01]  /*20d40*/  FFMA R52, -R35, 1.4426950216293334961, -R52 ;  /* 0x3fb8aa3b23347823 */ /* 0x000fe20000000934 */
[----:B------:R-:W-:Y:S01]  /*20d50*/  SHF.L.U32 R5, R8, 0x17, RZ ;  /* 0x0000001708057819 */ /* 0x000fe200000006ff */
[----:B------:R-:W-:Y:S01]  /*20d60*/  FADD R40, R38, -12583039 ;  /* 0xcb40007f26287421 */ /* 0x000fe20000000000 */
[----:B------:R-:W-:Y:S01]  /*20d70*/  FADD R50, R48, -12583039 ;  /* 0xcb40007f30327421 */ /* 0x000fe20000000000 */
[----:B------:R2:W-:Y:S01]  /*20d80*/  MUFU.EX2 R47, R36 ;  /* 0x00000024002f7308 */ /* 0x0005e20000000800 */
[----:B------:R-:W-:Y:S01]  /*20d90*/  FFMA R45, -R45, 1.925963033500011079e-08, R4 ;  /* 0x32a570602d2d7823 */ /* 0x000fe20000000104 */
[----:B------:R-:W-:Y:S01]  /*20da0*/  FADD R42, R33, -12583039 ;  /* 0xcb40007f212a7421 */ /* 0x000fe20000000000 */
[----:B------:R-:W-:Y:S01]  /*20db0*/  FFMA R52, -R35, 1.925963033500011079e-08, R52 ;  /* 0x32a5706023347823 */ /* 0x000fe20000000134 */
[----:B------:R-:W-:Y:S01]  /*20dc0*/  SHF.L.U32 R4, R15, 0x17, RZ ;  /* 0x000000170f047819 */ /* 0x000fe200000006ff */
[----:B------:R-:W-:Y:S01]  /*20dd0*/  FFMA R35, R5, R14, 1 ;  /* 0x3f80000005237423 */ /* 0x000fe2000000000e */
[----:B------:R-:W-:Y:S01]  /*20de0*/  FFMA R40, -R37, 1.4426950216293334961, -R40 ;  /* 0x3fb8aa3b25287823 */ /* 0x000fe20000000928 */
[----:B------:R-:W-:Y:S01]  /*20df0*/  FFMA R50, -R39, 1.4426950216293334961, -R50 ;  /* 0x3fb8aa3b27327823 */ /* 0x000fe20000000932 */
[----:B--2---:R-:W-:Y:S01]  /*20e00*/  FADD R36, R44, -12583039 ;  /* 0xcb40007f2c247421 */ /* 0x004fe20000000000 */
[----:B------:R-:W-:Y:S01]  /*20e10*/  FFMA R42, -R41, 1.4426950216293334961, -R42 ;  /* 0x3fb8aa3b292a7823 */ /* 0x000fe2000000092a */
[----:B------:R-:W2:Y:S01]  /*20e20*/  MUFU.EX2 R28, R28 ;  /* 0x0000001c001c7308 */ /* 0x000ea20000000800 */
[----:B-1----:R-:W-:Y:S01]  /*20e30*/  FFMA R23, R4, R23, 1 ;  /* 0x3f80000004177423 */ /* 0x002fe20000000017 */
[----:B------:R-:W-:Y:S01]  /*20e40*/  FFMA R36, -R43, 1.4426950216293334961, -R36 ;  /* 0x3fb8aa3b2b247823 */ /* 0x000fe20000000924 */
[----:B------:R-:W-:Y:S01]  /*20e50*/  FFMA R40, -R37, 1.925963033500011079e-08, R40 ;  /* 0x32a5706025287823 */ /* 0x000fe20000000128 */
[----:B------:R-:W-:Y:S01]  /*20e60*/  FFMA R50, -R39, 1.925963033500011079e-08, R50 ;  /* 0x32a5706027327823 */ /* 0x000fe20000000132 */
[----:B------:R-:W-:Y:S01]  /*20e70*/  IADD3 R4, R35, 0x1800000, RZ ;  /* 0x0180000023047810 */ /* 0x000fe20007ffe0ff */
[----:B------:R-:W-:-:S02]  /*20e80*/  FFMA R42, -R41, 1.925963033500011079e-08, R42 ;  /* 0x32a57060292a7823 */ /* 0x000fc4000000012a */
[----:B------:R-:W1:Y:S01]  /*20e90*/  MUFU.EX2 R30, R30 ;  /* 0x0000001e001e7308 */ /* 0x000e620000000800 */
[----:B------:R-:W-:Y:S01]  /*20ea0*/  FFMA R36, -R43, 1.925963033500011079e-08, R36 ;  /* 0x32a570602b247823 */ /* 0x000fe20000000124 */
[----:B------:R-:W-:-:S04]  /*20eb0*/  LOP3.LUT R4, R4, 0x7f800000, RZ, 0xc0, !PT ;  /* 0x7f80000004047812 */ /* 0x000fc800078ec0ff */
[----:B------:R-:W-:Y:S02]  /*20ec0*/  ISETP.GT.U32.AND P2, PT, R4, 0x1ffffff, PT ;  /* 0x01ffffff0400780c */ /* 0x000fe40003f44070 */
[----:B------:R-:W3:Y:S01]  /*20ed0*/  MUFU.EX2 R26, R26 ;  /* 0x0000001a001a7308 */ /* 0x000ee20000000800 */
[----:B------:R-:W-:-:S07]  /*20ee0*/  SHF.L.U32 R13, R24, 0x17, RZ ;  /* 0x00000017180d7819 */ /* 0x000fce00000006ff */
[----:B------:R-:W4:Y:S01]  /*20ef0*/  MUFU.EX2 R31, R31 ;  /* 0x0000001f001f7308 */ /* 0x000f220000000800 */
[----:B------:R-:W-:-:S07]  /*20f00*/  SHF.L.U32 R27, R27, 0x17, RZ ;  /* 0x000000171b1b7819 */ /* 0x000fce00000006ff */
[----:B------:R-:W5:Y:S08]  /*20f10*/  MUFU.EX2 R34, R34 ;  /* 0x0000002200227308 */ /* 0x000f700000000800 */
[----:B------:R-:W5:Y:S08]  /*20f20*/  MUFU.EX2 R40, R40 ;  /* 0x0000002800287308 */ /* 0x000f700000000800 */
[----:B------:R-:W5:Y:S08]  /*20f30*/  MUFU.EX2 R37, R42 ;  /* 0x0000002a00257308 */ /* 0x000f700000000800 */
[----:B------:R-:W5:Y:S08]  /*20f40*/  MUFU.EX2 R41, R36 ;  /* 0x0000002400297308 */ /* 0x000f700000000800 */
[----:B------:R-:W5:Y:S08]  /*20f50*/  MUFU.EX2 R8, R45 ;  /* 0x0000002d00087308 */ /* 0x000f700000000800 */
[----:B------:R-:W5:Y:S08]  /*20f60*/  MUFU.EX2 R50, R50 ;  /* 0x0000003200327308 */ /* 0x000f700000000800 */
[----:B------:R-:W5:Y:S01]  /*20f70*/  MUFU.EX2 R52, R52 ;  /* 0x0000003400347308 */ /* 0x000f620000000800 */
[----:B--2---:R-:W-:Y:S01]  /*20f80*/  FFMA R28, R13, R28, 1 ;  /* 0x3f8000000d1c7423 */ /* 0x004fe2000000001c */
[----:B------:R-:W-:Y:S01]  /*20f90*/  SHF.L.U32 R5, R20, 0x17, RZ ;  /* 0x0000001714057819 */ /* 0x000fe200000006ff */
[----:B-1----:R-:W-:Y:S01]  /*20fa0*/  FFMA R30, R27, R30, 1 ;  /* 0x3f8000001b1e7423 */ /* 0x002fe2000000001e */
[----:B------:R-:W-:-:S02]  /*20fb0*/  SHF.L.U32 R12, R25, 0x17, RZ ;  /* 0x00000017190c7819 */ /* 0x000fc400000006ff */
[----:B------:R-:W-:Y:S02]  /*20fc0*/  SHF.L.U32 R13, R29, 0x17, RZ ;  /* 0x000000171d0d7819 */ /* 0x000fe400000006ff */
[----:B------:R-:W-:Y:S02]  /*20fd0*/  SHF.L.U32 R14, R32, 0x17, RZ ;  /* 0x00000017200e7819 */ /* 0x000fe400000006ff */
[----:B------:R-:W-:Y:S02]  /*20fe0*/  SHF.L.U32 R15, R38, 0x17, RZ ;  /* 0x00000017260f7819 */ /* 0x000fe400000006ff */
[----:B------:R-:W-:Y:S02]  /*20ff0*/  SHF.L.U32 R20, R33, 0x17, RZ ;  /* 0x0000001721147819 */ /* 0x000fe400000006ff */
[----:B------:R-:W-:Y:S02]  /*21000*/  SHF.L.U32 R24, R44, 0x17, RZ ;  /* 0x000000172c187819 */ /* 0x000fe400000006ff */
[----:B------:R-:W-:-:S02]  /*21010*/  SHF.L.U32 R25, R46, 0x17, RZ ;  /* 0x000000172e197819 */ /* 0x000fc400000006ff */
[----:B------:R-:W-:Y:S02]  /*21020*/  SHF.L.U32 R27, R48, 0x17, RZ ;  /* 0x00000017301b7819 */ /* 0x000fe400000006ff */
[----:B------:R-:W-:Y:S01]  /*21030*/  SHF.L.U32 R29, R49, 0x17, RZ ;  /* 0x00000017311d7819 */ /* 0x000fe200000006ff */
[----:B---3--:R-:W-:Y:S01]  /*21040*/  FFMA R26, R5, R26, 1 ;  /* 0x3f800000051a7423 */ /* 0x008fe2000000001a */
[----:B----4-:R-:W-:Y:S01]  /*21050*/  FFMA R12, R12, R31, 1 ;  /* 0x3f8000000c0c7423 */ /* 0x010fe2000000001f */
[----:B-----5:R-:W-:Y:S01]  /*21060*/  FFMA R13, R13, R34, 1 ;  /* 0x3f8000000d0d7423 */ /* 0x020fe20000000022 */
        /* <DEDUP_REMOVED lines=13> */
.L_x_468:
[----:B------:R-:W1:Y:S02]  /*21140*/  MUFU.RCP R32, R35 ;  /* 0x0000002300207308 */ /* 0x000e640000001000 */
[----:B-1----:R-:W-:-:S04]  /*21150*/  FFMA R4, R35, R32, -1 ;  /* 0xbf80000023047423 */ /* 0x002fc80000000020 */
[----:B------:R-:W-:-:S04]  /*21160*/  FADD.FTZ R5, -R4, -RZ ;  /* 0x800000ff04057221 */ /* 0x000fc80000010100 */
[----:B------:R-:W-:-:S07]  /*21170*/  FFMA R32, R32, R5, R32 ;  /* 0x0000000520207223 */ /* 0x000fce0000000020 */
.L_x_469:
[----:B------:R-:W-:Y:S05]  /*21180*/  BSYNC B1 ;  /* 0x0000000000017941 */ /* 0x000fea0003800000 */
.L_x_467:
        /* <DEDUP_REMOVED lines=10> */
.L_x_471:
[----:B------:R-:W1:Y:S02]  /*21230*/  MUFU.RCP R4, R21 ;  /* 0x0000001500047308 */ /* 0x000e640000001000 */
[----:B-1----:R-:W-:-:S04]  /*21240*/  FFMA R5, R21, R4, -1 ;  /* 0xbf80000015057423 */ /* 0x002fc80000000004 */
[----:B------:R-:W-:-:S04]  /*21250*/  FADD.FTZ R5, -R5, -RZ ;  /* 0x800000ff05057221 */ /* 0x000fc80000010100 */
[----:B------:R-:W-:-:S07]  /*21260*/  FFMA R33, R4, R5, R4 ;  /* 0x0000000504217223 */ /* 0x000fce0000000004 */
.L_x_472:
[----:B------:R-:W-:Y:S05]  /*21270*/  BSYNC B1 ;  /* 0x0000000000017941 */ /* 0x000fea0003800000 */
.L_x_470:
        /* <DEDUP_REMOVED lines=10> */
.L_x_474:
[----:B------:R-:W1:Y:S02]  /*21320*/  MUFU.RCP R21, R22 ;  /* 0x0000001600157308 */ /* 0x000e640000001000 */
[----:B-1----:R-:W-:-:S04]  /*21330*/  FFMA R4, R22, R21, -1 ;  /* 0xbf80000016047423 */ /* 0x002fc80000000015 */
[----:B------:R-:W-:-:S04]  /*21340*/  FADD.FTZ R4, -R4, -RZ ;  /* 0x800000ff04047221 */ /* 0x000fc80000010100 */
[----:B------:R-:W-:-:S07]  /*21350*/  FFMA R21, R21, R4, R21 ;  /* 0x0000000415157223 */ /* 0x000fce0000000015 */
.L_x_475:
[----:B------:R-:W-:Y:S05]  /*21360*/  BSYNC B1 ;  /* 0x0000000000017941 */ /* 0x000fea0003800000 */
.L_x_473:
        /* <DEDUP_REMOVED lines=10> */
.L_x_477:
[----:B------:R-:W1:Y:S02]  /*21410*/  MUFU.RCP R22, R23 ;  /* 0x0000001700167308 */ /* 0x000e640000001000 */
[----:B-1----:R-:W-:-:S04]  /*21420*/  FFMA R4, R23, R22, -1 ;  /* 0xbf80000017047423 */ /* 0x002fc80000000016 */
[----:B------:R-:W-:-:S04]  /*21430*/  FADD.FTZ R5, -R4, -RZ ;  /* 0x800000ff04057221 */ /* 0x000fc80000010100 */
[----:B------:R-:W-:-:S07]  /*21440*/  FFMA R22, R22, R5, R22 ;  /* 0x0000000516167223 */ /* 0x000fce0000000016 */
.L_x_478:
[----:B------:R-:W-:Y:S05]  /*21450*/  BSYNC B1 ;  /* 0x0000000000017941 */ /* 0x000fea0003800000 */
.L_x_476:
        /* <DEDUP_REMOVED lines=10> */
.L_x_480:
[----:B------:R-:W1:Y:S02]  /*21500*/  MUFU.RCP R23, R26 ;  /* 0x0000001a00177308 */ /* 0x000e640000001000 */
[----:B-1----:R-:W-:-:S04]  /*21510*/  FFMA R4, R26, R23, -1 ;  /* 0xbf8000001a047423 */ /* 0x002fc80000000017 */
[----:B------:R-:W-:-:S04]  /*21520*/  FADD.FTZ R4, -R4, -RZ ;  /* 0x800000ff04047221 */ /* 0x000fc80000010100 */
[----:B------:R-:W-:-:S07]  /*21530*/  FFMA R23, R23, R4, R23 ;  /* 0x0000000417177223 */ /* 0x000fce0000000017 */
.L_x_481:
[----:B------:R-:W-:Y:S05]  /*21540*/  BSYNC B1 ;  /* 0x0000000000017941 */ /* 0x000fea0003800000 */
.L_x_479:
        /* <DEDUP_REMOVED lines=10> */
.L_x_483:
[----:B------:R-:W1:Y:S02]  /*215f0*/  MUFU.RCP R5, R28 ;  /* 0x0000001c00057308 */ /* 0x000e640000001000 */
[----:B-1----:R-:W-:-:S04]  /*21600*/  FFMA R4, R28, R5, -1 ;  /* 0xbf8000001c047423 */ /* 0x002fc80000000005 */
[----:B------:R-:W-:-:S04]  /*21610*/  FADD.FTZ R4, -R4, -RZ ;  /* 0x800000ff04047221 */ /* 0x000fc80000010100 */
[----:B------:R-:W-:-:S07]  /*21620*/  FFMA R26, R5, R4, R5 ;  /* 0x00000004051a7223 */ /* 0x000fce0000000005 */
.L_x_484:
[----:B------:R-:W-:Y:S05]  /*21630*/  BSYNC B1 ;  /* 0x0000000000017941 */ /* 0x000fea0003800000 */
.L_x_482:
        /* <DEDUP_REMOVED lines=10> */
.L_x_486:
[----:B------:R-:W1:Y:S02]  /*216e0*/  MUFU.RCP R5, R30 ;  /* 0x0000001e00057308 */ /* 0x000e640000001000 */
[----:B-1----:R-:W-:-:S04]  /*216f0*/  FFMA R4, R30, R5, -1 ;  /* 0xbf8000001e047423 */ /* 0x002fc80000000005 */
[----:B------:R-:W-:-:S04]  /*21700*/  FADD.FTZ R4, -R4, -RZ ;  /* 0x800000ff04047221 */ /* 0x000fc80000010100 */
[----:B------:R-:W-:-:S07]  /*21710*/  FFMA R28, R5, R4, R5 ;  /* 0x00000004051c7223 */ /* 0x000fce0000000005 */
.L_x_487:
[----:B------:R-:W-:Y:S05]  /*21720*/  BSYNC B1 ;  /* 0x0000000000017941 */ /* 0x000fea0003800000 */
.L_x_485:
        /* <DEDUP_REMOVED lines=10> */
.L_x_489:
[----:B------:R-:W1:Y:S02]  /*217d0*/  MUFU.RCP R35, R12 ;  /* 0x0000000c00237308 */ /* 0x000e640000001000 */
[----:B-1----:R-:W-:-:S04]  /*217e0*/  FFMA R4, R12, R35, -1 ;  /* 0xbf8000000c047423 */ /* 0x002fc80000000023 */
[----:B------:R-:W-:-:S04]  /*217f0*/  FADD.FTZ R4, -R4, -RZ ;  /* 0x800000ff04047221 */ /* 0x000fc80000010100 */
[----:B------:R-:W-:-:S07]  /*21800*/  FFMA R35, R35, R4, R35 ;  /* 0x0000000423237223 */ /* 0x000fce0000000023 */
.L_x_490:
[----:B------:R-:W-:Y:S05]  /*21810*/  BSYNC B1 ;  /* 0x0000000000017941 */ /* 0x000fea0003800000 */
.L_x_488:
        /* <DEDUP_REMOVED lines=10> */
.L_x_492:
[----:B------:R-:W1:Y:S02]  /*218c0*/  MUFU.RCP R12, R13 ;  /* 0x0000000d000c7308 */ /* 0x000e640000001000 */
[----:B-1----:R-:W-:-:S04]  /*218d0*/  FFMA R4, R13, R12, -1 ;  /* 0xbf8000000d047423 */ /* 0x002fc8000000000c */
[----:B------:R-:W-:-:S04]  /*218e0*/  FADD.FTZ R5, -R4, -RZ ;  /* 0x800000ff04057221 */ /* 0x000fc80000010100 */
[----:B------:R-:W-:-:S07]  /*218f0*/  FFMA R12, R12, R5, R12 ;  /* 0x000000050c0c7223 */ /* 0x000fce000000000c */
.L_x_493:
[----:B------:R-:W-:Y:S05]  /*21900*/  BSYNC B1 ;  /* 0x0000000000017941 */ /* 0x000fea0003800000 */
.L_x_491:
        /* <DEDUP_REMOVED lines=10> */
.L_x_495:
[----:B------:R-:W1:Y:S02]  /*219b0*/  MUFU.RCP R13, R14 ;  /* 0x0000000e000d7308 */ /* 0x000e640000001000 */
[----:B-1----:R-:W-:-:S04]  /*219c0*/  FFMA R4, R14, R13, -1 ;  /* 0xbf8000000e047423 */ /* 0x002fc8000000000d */
[----:B------:R-:W-:-:S04]  /*219d0*/  FADD.FTZ R4, -R4, -RZ ;  /* 0x800000ff04047221 */ /* 0x000fc80000010100 */
[----:B------:R-:W-:-:S07]  /*219e0*/  FFMA R13, R13, R4, R13 ;  /* 0x000000040d0d7223 */ /* 0x000fce000000000d */
.L_x_496:
[----:B------:R-:W-:Y:S05]  /*219f0*/  BSYNC B1 ;  /* 0x0000000000017941 */ /* 0x000fea0003800000 */
.L_x_494:
        /* <DEDUP_REMOVED lines=10> */
.L_x_498:
[----:B------:R-:W1:Y:S02]  /*21aa0*/  MUFU.RCP R14, R15 ;  /* 0x0000000f000e7308 */ /* 0x000e640000001000 */
[----:B-1----:R-:W-:-:S04]  /*21ab0*/  FFMA R4, R15, R14, -1 ;  /* 0xbf8000000f047423 */ /* 0x002fc8000000000e */
[----:B------:R-:W-:-:S04]  /*21ac0*/  FADD.FTZ R5, -R4, -RZ ;  /* 0x800000ff04057221 */ /* 0x000fc80000010100 */
[----:B------:R-:W-:-:S07]  /*21ad0*/  FFMA R14, R14, R5, R14 ;  /* 0x000000050e0e7223 */ /* 0x000fce000000000e */
.L_x_499:
[----:B------:R-:W-:Y:S05]  /*21ae0*/  BSYNC B1 ;  /* 0x0000000000017941 */ /* 0x000fea0003800000 */
.L_x_497:
        /* <DEDUP_REMOVED lines=10> */
.L_x_501:
[----:B------:R-:W1:Y:S02]  /*21b90*/  MUFU.RCP R15, R20 ;  /* 0x00000014000f7308 */ /* 0x000e640000001000 */
[----:B-1----:R-:W-:-:S04]  /*21ba0*/  FFMA R4, R20, R15, -1 ;  /* 0xbf80000014047423 */ /* 0x002fc8000000000f */
[----:B------:R-:W-:-:S04]  /*21bb0*/  FADD.FTZ R4, -R4, -RZ ;  /* 0x800000ff04047221 */ /* 0x000fc80000010100 */
[----:B------:R-:W-:-:S07]  /*21bc0*/  FFMA R15, R15, R4, R15 ;  /* 0x000000040f0f7223 */ /* 0x000fce000000000f */
.L_x_502:
[----:B------:R-:W-:Y:S05]  /*21bd0*/  BSYNC B1 ;  /* 0x0000000000017941 */ /* 0x000fea0003800000 */
.L_x_500:
        /* <DEDUP_REMOVED lines=10> */
.L_x_504:
[----:B------:R-:W1:Y:S02]  /*21c80*/  MUFU.RCP R5, R24 ;  /* 0x0000001800057308 */ /* 0x000e640000001000 */
[----:B-1----:R-:W-:-:S04]  /*21c90*/  FFMA R4, R24, R5, -1 ;  /* 0xbf80000018047423 */ /* 0x002fc80000000005 */
[----:B------:R-:W-:-:S04]  /*21ca0*/  FADD.FTZ R4, -R4, -RZ ;  /* 0x800000ff04047221 */ /* 0x000fc80000010100 */
[----:B------:R-:W-:-:S07]  /*21cb0*/  FFMA R20, R5, R4, R5 ;  /* 0x0000000405147223 */ /* 0x000fce0000000005 */
.L_x_505:
[----:B------:R-:W-:Y:S05]  /*21cc0*/  BSYNC B1 ;  /* 0x0000000000017941 */ /* 0x000fea0003800000 */
.L_x_503:
        /* <DEDUP_REMOVED lines=10> */
.L_x_507:
[----:B------:R-:W1:Y:S02]  /*21d70*/  MUFU.RCP R4, R25 ;  /* 0x0000001900047308 */ /* 0x000e640000001000 */
[----:B-1----:R-:W-:-:S04]  /*21d80*/  FFMA R5, R25, R4, -1 ;  /* 0xbf80000019057423 */ /* 0x002fc80000000004 */
[----:B------:R-:W-:-:S04]  /*21d90*/  FADD.FTZ R5, -R5, -RZ ;  /* 0x800000ff05057221 */ /* 0x000fc80000010100 */
[----:B------:R-:W-:-:S07]  /*21da0*/  FFMA R41, R4, R5, R4 ;  /* 0x0000000504297223 */ /* 0x000fce0000000004 */
.L_x_508:
[----:B------:R-:W-:Y:S05]  /*21db0*/  BSYNC B1 ;  /* 0x0000000000017941 */ /* 0x000fea0003800000 */
.L_x_506:
        /* <DEDUP_REMOVED lines=10> */
.L_x_510:
[----:B------:R-:W1:Y:S02]  /*21e60*/  MUFU.RCP R24, R27 ;  /* 0x0000001b00187308 */ /* 0x000e640000001000 */
[----:B-1----:R-:W-:-:S04]  /*21e70*/  FFMA R4, R27, R24, -1 ;  /* 0xbf8000001b047423 */ /* 0x002fc80000000018 */
[----:B------:R-:W-:-:S04]  /*21e80*/  FADD.FTZ R5, -R4, -RZ ;  /* 0x800000ff04057221 */ /* 0x000fc80000010100 */
[----:B------:R-:W-:-:S07]  /*21e90*/  FFMA R24, R24, R5, R24 ;  /* 0x0000000518187223 */ /* 0x000fce0000000018 */
.L_x_511:
[----:B------:R-:W-:Y:S05]  /*21ea0*/  BSYNC B1 ;  /* 0x0000000000017941 */ /* 0x000fea0003800000 */
.L_x_509:
        /* <DEDUP_REMOVED lines=9> */
.L_x_513:
[----:B------:R-:W1:Y:S02]  /*21f40*/  MUFU.RCP R8, R29 ;  /* 0x0000001d00087308 */ /* 0x000e640000001000 */
[----:B-1----:R-:W-:-:S04]  /*21f50*/  FFMA R4, R29, R8, -1 ;  /* 0xbf8000001d047423 */ /* 0x002fc80000000008 */
[----:B------:R-:W-:-:S04]  /*21f60*/  FADD.FTZ R5, -R4, -RZ ;  /* 0x800000ff04057221 */ /* 0x000fc80000010100 */
[----:B------:R-:W-:-:S07]  /*21f70*/  FFMA R8, R8, R5, R8 ;  /* 0x0000000508087223 */ /* 0x000fce0000000008 */
.L_x_514:
[----:B------:R-:W-:Y:S05]  /*21f80*/  BSYNC B1 ;  /* 0x0000000000017941 */ /* 0x000fea0003800000 */
.L_x_512:
        /* <DEDUP_REMOVED lines=10> */
.L_x_515:
        /* <DEDUP_REMOVED lines=27> */
.L_x_517:
[----:B------:R-:W-:Y:S05]  /*221e0*/  BSYNC B0 ;  /* 0x0000000000007941 */ /* 0x000fea0003800000 */
.L_x_516:
[----:B------:R-:W-:Y:S04]  /*221f0*/  BSSY B0, `(.L_x_518) ;  /* 0x000003a000007945 */ /* 0x000fe80003800000 */
[----:B------:R-:W-:Y:S05]  /*22200*/  @P0 BRA `(.L_x_519) ;  /* 0x0000000000e00947 */ /* 0x000fea0003800000 */
[----:B------:R-:W-:-:S04]  /*22210*/  MOV R4, UR44 ;  /* 0x0000002c00047c02 */ /* 0x000fc80008000f00 */
[----:B------:R-:W-:-:S13]  /*22220*/  ISETP.NE.AND P3, PT, R4, 0x3, PT ;  /* 0x000000030400780c */ /* 0x000fda0003f65270 */
[----:B------:R-:W-:Y:S05]  /*22230*/  @!P3 BRA `(.L_x_520) ;  /* 0x000000000004b947 */ /* 0x000fea0003800000 */
[----:B------:R-:W-:Y:S01]  /*22240*/  BPT.TRAP 0x1 ;  /* 0x000000040000795c */ /* 0x000fe20000300000 */
.L_x_520:
[----:B------:R-:W-:Y:S01]  /*22250*/  LEA R4, R18, UR48, 0x3 ;  /* 0x0000003012047c11 */ /* 0x000fe2000f8e18ff */
[----:B------:R-:W-:Y:S01]  /*22260*/  BSSY B1, `(.L_x_521) ;  /* 0x0000004000017945 */ /* 0x000fe20003800000 */
[----:B------:R-:W-:-:S04]  /*22270*/  SHF.L.U32 R5, R19, 0x1f, RZ ;  /* 0x0000001f13057819 */ /* 0x000fc800000006ff */
[----:B------:R-:W1:Y:S02]  /*22280*/  SYNCS.PHASECHK.TRANS64.TRYWAIT P2, [R4+URZ+0x60], R5 ;  /* 0x00006005040075a7 */ /* 0x000e64000804017f */
[----:B-1----:R-:W-:Y:S05]  /*22290*/  @!P2 BRA `(.L_x_522) ;  /* 0x000001500074a947 */ /* 0x002fea0003800000 */
.L_x_1148:
[----:B------:R-:W-:Y:S05]  /*222a0*/  BSYNC B1 ;  /* 0x0000000000017941 */ /* 0x000fea0003800000 */
.L_x_521:
        /* <DEDUP_REMOVED lines=22> */
.L_x_524:
[----:B------:R-:W-:Y:S05]  /*22410*/  BSYNC B1 ;  /* 0x0000000000017941 */ /* 0x000fea0003800000 */
.L_x_523:
        /* <DEDUP_REMOVED lines=8> */
.L_x_525:
        /* <DEDUP_REMOVED lines=15> */
.L_x_519:
[----:B------:R-:W-:Y:S05]  /*22590*/  BSYNC B0 ;  /* 0x0000000000007941 */ /* 0x000fea0003800000 */
.L_x_518:
[----:B------:R-:W-:Y:S01]  /*225a0*/  F2FP.F16.E4M3.UNPACK_B R4, R7 ;  /* 0x00000007ff04723e */ /* 0x000fe200020006ff */
[C---:B------:R-:W-:Y:S01]  /*225b0*/  FMUL R215, R16.reuse, R215 ;  /* 0x000000d710d77220 */ /* 0x040fe20000400000 */
[----:B------:R-:W-:Y:S01]  /*225c0*/  F2FP.F16.E4M3.UNPACK_B R12, R6 ;  /* 0x00000006ff0c723e */ /* 0x000fe200020006ff */
[C---:B------:R-:W-:Y:S01]  /*225d0*/  FMUL R5, R16.reuse, R214 ;  /* 0x000000d610057220 */ /* 0x040fe20000400000 */
[C---:B------:R-:W-:Y:S01]  /*225e0*/  FMUL R13, R16.reuse, R218 ;  /* 0x000000da100d7220 */ /* 0x040fe20000400000 */
[--C-:B------:R-:W-:Y:S02]  /*225f0*/  HADD2.F32 R15, -RZ, R4.reuse.H0_H0 ;  /* 0x20000004ff0f7230 */ /* 0x100fe40000004100 */
[----:B------:R-:W-:Y:S01]  /*22600*/  FMUL R217, R16, R217 ;  /* 0x000000d910d97220 */ /* 0x000fe20000400000 */
[----:B------:R-:W-:Y:S01]  /*22610*/  HADD2.F32 R8, -RZ, R4.H1_H1 ;  /* 0x30000004ff087230 */ /* 0x000fe20000004100 */
[----:B------:R-:W-:Y:S01]  /*22620*/  F2FP.F16.E4M3.UNPACK_B R4, R7.H1 ;  /* 0x00000007ff04723e */ /* 0x000fe200030006ff */
[----:B------:R-:W-:-:S02]  /*22630*/  HADD2.F32 R14, -RZ, R12.H0_H0 ;  /* 0x2000000cff0e7230 */ /* 0x000fc40000004100 */
[----:B------:R-:W-:Y:S01]  /*22640*/  FMUL R219, R16, R219 ;  /* 0x000000db10db7220 */ /* 0x000fe20000400000 */
[----:B------:R-:W-:Y:S02]  /*22650*/  HADD2.F32 R12, -RZ, R12.H1_H1 ;  /* 0x3000000cff0c7230 */ /* 0x000fe40000004100 */
[C---:B------:R-:W-:Y:S01]  /*22660*/  FFMA R215, R2.reuse, R8, R215 ;  /* 0x0000000802d77223 */ /* 0x040fe200000000d7 */
[--C-:B------:R-:W-:Y:S01]  /*22670*/  HADD2.F32 R21, -RZ, R4.reuse.H0_H0 ;  /* 0x20000004ff157230 */ /* 0x100fe20000004100 */
[----:B------:R-:W-:Y:S01]  /*22680*/  F2FP.F16.E4M3.UNPACK_B R8, R6.H1 ;  /* 0x00000006ff08723e */ /* 0x000fe200030006ff */
[----:B------:R-:W-:Y:S02]  /*22690*/  HADD2.F32 R4, -RZ, R4.H1_H1 ;  /* 0x30000004ff047230 */ /* 0x000fe40000004100 */
[C---:B------:R-:W-:Y:S01]  /*226a0*/  FFMA R15, R2.reuse, R15, R5 ;  /* 0x0000000f020f7223 */ /* 0x040fe20000000005 */
[----:B------:R-:W-:Y:S01]  /*226b0*/  FFMA R25, R2, R14, R13 ;  /* 0x0000000e02197223 */ /* 0x000fe2000000000d */
[----:B------:R-:W-:Y:S01]  /*226c0*/  FMUL R5, R16, R216 ;  /* 0x000000d810057220 */ /* 0x000fe20000400000 */
[----:B------:R-:W-:Y:S01]  /*226d0*/  F2FP.F16.E4M3.UNPACK_B R14, R3 ;  /* 0x00000003ff0e723e */ /* 0x000fe200020006ff */
[C---:B------:R-:W-:Y:S01]  /*226e0*/  FFMA R217, R2.reuse, R4, R217 ;  /* 0x0000000402d97223 */ /* 0x040fe200000000d9 */
[----:B------:R-:W-:Y:S01]  /*226f0*/  FFMA R219, R2, R12, R219 ;  /* 0x0000000c02db7223 */ /* 0x000fe200000000db */
[----:B------:R-:W-:Y:S01]  /*22700*/  MOV R4, 0x3bbb989d ;  /* 0x3bbb989d00047802 */ /* 0x000fe20000000f00 */
[----:B------:R-:W-:-:S02]  /*22710*/  HADD2.F32 R12, -RZ, R8.H1_H1 ;  /* 0x30000008ff0c7230 */ /* 0x000fc40000004100 */
[----:B------:R-:W-:Y:S01]  /*22720*/  FMUL R221, R16, R221 ;  /* 0x000000dd10dd7220 */ /* 0x000fe20000400000 */
[----:B------:R-:W-:Y:S02]  /*22730*/  HADD2.F32 R27, -RZ, R8.H0_H0 ;  /* 0x20000008ff1b7230 */ /* 0x000fe40000004100 */
[----:B------:R-:W-:Y:S01]  /*22740*/  FFMA R21, R2, R21, R5 ;  /* 0x0000001502157223 */ /* 0x000fe20000000005 */
[C---:B------:R-:W-:Y:S01]  /*22750*/  FMUL R13, R16.reuse, R220 ;  /* 0x000000dc100d7220 */ /* 0x040fe20000400000 */
[--C-:B------:R-:W-:Y:S01]  /*22760*/  HADD2.F32 R20, -RZ, R14.reuse.H0_H0 ;  /* 0x2000000eff147230 */ /* 0x100fe20000004100 */
[----:B------:R-:W-:Y:S01]  /*22770*/  MOV R5, 0x437c0000 ;  /* 0x437c000000057802 */ /* 0x000fe20000000f00 */
[----:B------:R-:W-:Y:S01]  /*22780*/  FMUL R23, R16, R222 ;  /* 0x000000de10177220 */ /* 0x000fe20000400000 */
[----:B------:R-:W-:Y:S01]  /*22790*/  FFMA.SAT R8, -R15, R4, 0.5 ;  /* 0x3f0000000f087423 */ /* 0x000fe20000002104 */
[C---:B------:R-:W-:Y:S01]  /*227a0*/  FFMA R221, R2.reuse, R12, R221 ;  /* 0x0000000c02dd7223 */ /* 0x040fe200000000dd */
[----:B------:R-:W-:Y:S01]  /*227b0*/  FFMA R27, R2, R27, R13 ;  /* 0x0000001b021b7223 */ /* 0x000fe2000000000d */
[----:B------:R-:W-:Y:S01]  /*227c0*/  FFMA.SAT R12, -R215, R4, 0.5 ;  /* 0x3f000000d70c7423 */ /* 0x000fe20000002104 */
[----:B------:R-:W-:-:S02]  /*227d0*/  HADD2.F32 R13, -RZ, R14.H1_H1 ;  /* 0x3000000eff0d7230 */ /* 0x000fc40000004100 */
[----:B------:R-:W-:Y:S01]  /*227e0*/  FFMA R29, R2, R20, R23 ;  /* 0x00000014021d7223 */ /* 0x000fe20000000017 */
[----:B------:R-:W-:Y:S01]  /*227f0*/  FFMA.RM R8, R8, R5, 12582913 ;  /* 0x4b40000108087423 */ /* 0x000fe20000004005 */
[----:B------:R-:W-:Y:S01]  /*22800*/  FMUL R223, R16, R223 ;  /* 0x000000df10df7220 */ /* 0x000fe20000400000 */
[-C--:B------:R-:W-:Y:S01]  /*22810*/  FFMA.SAT R20, -R21, R4.reuse, 0.5 ;  /* 0x3f00000015147423 */ /* 0x080fe20000002104 */
[----:B------:R-:W-:Y:S01]  /*22820*/  FFMA.RM R12, R12, R5, 12582913 ;  /* 0x4b4000010c0c7423 */ /* 0x000fe20000004005 */
[----:B------:R-:W-:Y:S01]  /*22830*/  FADD R14, R8, -12583039 ;  /* 0xcb40007f080e7421 */ /* 0x000fe20000000000 */
[----:B------:R-:W-:Y:S01]  /*22840*/  FFMA R223, R2, R13, R223 ;  /* 0x0000000d02df7223 */ /* 0x000fe200000000df */
[----:B------:R-:W-:Y:S01]  /*22850*/  FFMA.RM R13, R20, R5, 12582913 ;  /* 0x4b400001140d7423 */ /* 0x000fe20000004005 */
[----:B------:R-:W-:Y:S01]  /*22860*/  FADD R20, R12, -12583039 ;  /* 0xcb40007f0c147421 */ /* 0x000fe20000000000 */
[----:B------:R-:W-:Y:S01]  /*22870*/  F2FP.F16.E4M3.UNPACK_B R23, R3.H1 ;  /* 0x00000003ff17723e */ /* 0x000fe200030006ff */
[----:B------:R-:W-:Y:S01]  /*22880*/  FFMA R14, -R15, 1.4426950216293334961, -R14 ;  /* 0x3fb8aa3b0f0e7823 */ /* 0x000fe2000000090e */
[-C--:B------:R-:W-:Y:S01]  /*22890*/  FFMA.SAT R24, -R217, R4.reuse, 0.5 ;  /* 0x3f000000d9187423 */ /* 0x080fe20000002104 */
[----:B------:R-:W-:Y:S01]  /*228a0*/  FFMA R20, -R215, 1.4426950216293334961, -R20 ;  /* 0x3fb8aa3bd7147823 */ /* 0x000fe20000000914 */
[----:B------:R-:W-:Y:S01]  /*228b0*/  FFMA.SAT R30, -R27, R4, 0.5 ;  /* 0x3f0000001b1e7423 */ /* 0x000fe20000002104 */
[----:B------:R-:W-:Y:S01]  /*228c0*/  FFMA R14, -R15, 1.925963033500011079e-08, R14 ;  /* 0x32a570600f0e7823 */ /* 0x000fe2000000010e */
[----:B------:R-:W-:-:S02]  /*228d0*/  HADD2.F32 R31, -RZ, R23.H0_H0 ;  /* 0x20000017ff1f7230 */ /* 0x000fc40000004100 */
[----:B------:R-:W-:Y:S01]  /*228e0*/  FMUL R15, R16, R224 ;  /* 0x000000e0100f7220 */ /* 0x000fe20000400000 */
[----:B------:R-:W-:Y:S01]  /*228f0*/  FFMA R215, -R215, 1.925963033500011079e-08, R20 ;  /* 0x32a57060d7d77823 */ /* 0x000fe20000000114 */
[----:B------:R-:W-:Y:S01]  /*22900*/  FFMA.SAT R20, -R25, R4, 0.5 ;  /* 0x3f00000019147423 */ /* 0x000fe20000002104 */
[----:B------:R-:W-:Y:S01]  /*22910*/  FFMA.RM R30, R30, R5, 12582913 ;  /* 0x4b4000011e1e7423 */ /* 0x000fe20000004005 */
[----:B------:R-:W-:Y:S01]  /*22920*/  FFMA R31, R2, R31, R15 ;  /* 0x0000001f021f7223 */ /* 0x000fe2000000000f */
[-C--:B------:R-:W-:Y:S01]  /*22930*/  FFMA.RM R15, R24, R5.reuse, 12582913 ;  /* 0x4b400001180f7423 */ /* 0x080fe20000004005 */
[----:B------:R-:W-:Y:S01]  /*22940*/  FFMA.RM R20, R20, R5, 12582913 ;  /* 0x4b40000114147423 */ /* 0x000fe20000004005 */
[----:B------:R-:W-:Y:S01]  /*22950*/  F2FP.F16.E4M3.UNPACK_B R35, R0 ;  /* 0x00000000ff23723e */ /* 0x000fe200020006ff */
[----:B------:R-:W-:Y:S01]  /*22960*/  FFMA.SAT R38, -R29, R4, 0.5 ;  /* 0x3f0000001d267423 */ /* 0x000fe20000002104 */
[----:B------:R-:W-:Y:S01]  /*22970*/  FADD R24, R15, -12583039 ;  /* 0xcb40007f0f187421 */ /* 0x000fe20000000000 */
[----:B------:R-:W-:Y:S01]  /*22980*/  FADD R26, R20, -12583039 ;  /* 0xcb40007f141a7421 */ /* 0x000fe20000000000 */
[----:B------:R-:W-:-:S02]  /*22990*/  HADD2.F32 R23, -RZ, R23.H1_H1 ;  /* 0x30000017ff177230 */ /* 0x000fc40000004100 */
[----:B------:R-:W-:Y:S01]  /*229a0*/  FFMA.RM R38, R38, R5, 12582913 ;  /* 0x4b40000126267423 */ /* 0x000fe20000004005 */
[----:B------:R-:W-:Y:S01]  /*229b0*/  FFMA R24, -R217, 1.4426950216293334961, -R24 ;  /* 0x3fb8aa3bd9187823 */ /* 0x000fe20000000918 */
[----:B------:R-:W-:Y:S01]  /*229c0*/  FFMA R26, -R25, 1.4426950216293334961, -R26 ;  /* 0x3fb8aa3b191a7823 */ /* 0x000fe2000000091a */
[--C-:B------:R-:W-:Y:S02]  /*229d0*/  HADD2.F32 R34, -RZ, R35.reuse.H0_H0 ;  /* 0x20000023ff227230 */ /* 0x100fe40000004100 */
[----:B------:R-:W-:Y:S01]  /*229e0*/  FMUL R225, R16, R225 ;  /* 0x000000e110e17220 */ /* 0x000fe20000400000 */
[----:B------:R-:W-:Y:S01]  /*229f0*/  FFMA R32, -R217, 1.925963033500011079e-08, R24 ;  /* 0x32a57060d9207823 */ /* 0x000fe20000000118 */
[----:B------:R-:W-:Y:S01]  /*22a00*/  FFMA R24, -R25, 1.925963033500011079e-08, R26 ;  /* 0x32a5706019187823 */ /* 0x000fe2000000011a */
[----:B------:R-:W-:Y:S01]  /*22a10*/  FADD R26, R30, -12583039 ;  /* 0xcb40007f1e1a7421 */ /* 0x000fe20000000000 */
[----:B------:R-:W-:Y:S02]  /*22a20*/  HADD2.F32 R35, -RZ, R35.H1_H1 ;  /* 0x30000023ff237230 */ /* 0x000fe40000004100 */
[----:B------:R-:W-:Y:S01]  /*22a30*/  FMUL R227, R16, R227 ;  /* 0x000000e310e37220 */ /* 0x000fe20000400000 */
[----:B------:R-:W-:Y:S01]  /*22a40*/  F2FP.F16.E4M3.UNPACK_B R37, R0.H1 ;  /* 0x00000000ff25723e */ /* 0x000fe200030006ff */
[----:B------:R-:W-:Y:S01]  /*22a50*/  FFMA R26, -R27, 1.4426950216293334961, -R26 ;  /* 0x3fb8aa3b1b1a7823 */ /* 0x000fe2000000091a */
[----:B------:R-:W-:Y:S01]  /*22a60*/  FADD R40, R38, -12583039 ;  /* 0xcb40007f26287421 */ /* 0x000fe20000000000 */
[----:B------:R-:W-:Y:S01]  /*22a70*/  FADD R22, R13, -12583039 ;  /* 0xcb40007f0d167421 */ /* 0x000fe20000000000 */
[C---:B------:R-:W-:Y:S01]  /*22a80*/  FFMA R225, R2.reuse, R23, R225 ;  /* 0x0000001702e17223 */ /* 0x040fe200000000e1 */
[----:B------:R-:W-:Y:S01]  /*22a90*/  FFMA R26, -R27, 1.925963033500011079e-08, R26 ;  /* 0x32a570601b1a7823 */ /* 0x000fe2000000011a */
[----:B------:R-:W-:Y:S01]  /*22aa0*/  FFMA R227, R2, R35, R227 ;  /* 0x0000002302e37223 */ /* 0x000fe200000000e3 */
[----:B------:R-:W-:-:S02]  /*22ab0*/  HADD2.F32 R35, -RZ, R37.H0_H0 ;  /* 0x20000025ff237230 */ /* 0x000fc40000004100 */
[----:B------:R-:W-:Y:S01]  /*22ac0*/  FFMA R40, -R29, 1.4426950216293334961, -R40 ;  /* 0x3fb8aa3b1d287823 */ /* 0x000fe20000000928 */
[----:B------:R1:W-:Y:S01]  /*22ad0*/  MUFU.EX2 R27, R26 ;  /* 0x0000001a001b7308 */ /* 0x0003e20000000800 */
[----:B------:R-:W-:Y:S02]  /*22ae0*/  HADD2.F32 R37, -RZ, R37.H1_H1 ;  /* 0x30000025ff257230 */ /* 0x000fe40000004100 */
[C---:B------:R-:W-:Y:S01]  /*22af0*/  FMUL R33, R16.reuse, R226 ;  /* 0x000000e210217220 */ /* 0x040fe20000400000 */
[C---:B------:R-:W-:Y:S01]  /*22b00*/  FMUL R25, R16.reuse, R228 ;  /* 0x000000e410197220 */ /* 0x040fe20000400000 */
[----:B------:R-:W-:Y:S01]  /*22b10*/  FMUL R229, R16, R229 ;  /* 0x000000e510e57220 */ /* 0x000fe20000400000 */
[----:B------:R-:W-:Y:S01]  /*22b20*/  FFMA R22, -R21, 1.4426950216293334961, -R22 ;  /* 0x3fb8aa3b15167823 */ /* 0x000fe20000000916 */
[-C--:B------:R-:W-:Y:S01]  /*22b30*/  FFMA.SAT R46, -R225, R4.reuse, 0.5 ;  /* 0x3f000000e12e7423 */ /* 0x080fe20000002104 */
[----:B------:R-:W-:Y:S01]  /*22b40*/  FFMA R40, -R29, 1.925963033500011079e-08, R40 ;  /* 0x32a570601d287823 */ /* 0x000fe20000000128 */
[----:B------:R-:W2:Y:S01]  /*22b50*/  MUFU.EX2 R14, R14 ;  /* 0x0000000e000e7308 */ /* 0x000ea20000000800 */
[----:B-1----:R-:W-:Y:S01]  /*22b60*/  FFMA.SAT R26, -R31, R4, 0.5 ;  /* 0x3f0000001f1a7423 */ /* 0x002fe20000002104 */
[C---:B------:R-:W-:Y:S01]  /*22b70*/  FFMA R33, R2.reuse, R34, R33 ;  /* 0x0000002202217223 */ /* 0x040fe20000000021 */
[C---:B------:R-:W-:Y:S01]  /*22b80*/  FFMA R25, R2.reuse, R35, R25 ;  /* 0x0000002302197223 */ /* 0x040fe20000000019 */
[----:B------:R-:W-:Y:S01]  /*22b90*/  FFMA R229, R2, R37, R229 ;  /* 0x0000002502e57223 */ /* 0x000fe200000000e5 */
[-C--:B------:R-:W-:Y:S01]  /*22ba0*/  FFMA.RM R26, R26, R5.reuse, 12582913 ;  /* 0x4b4000011a1a7423 */ /* 0x080fe20000004005 */
[----:B------:R-:W-:Y:S01]  /*22bb0*/  FFMA R22, -R21, 1.925963033500011079e-08, R22 ;  /* 0x32a5706015167823 */ /* 0x000fe20000000116 */
[-C--:B------:R-:W-:Y:S01]  /*22bc0*/  FFMA.RM R35, R46, R5.reuse, 12582913 ;  /* 0x4b4000012e237423 */ /* 0x080fe20000004005 */
[----:B------:R-:W1:Y:S01]  /*22bd0*/  MUFU.EX2 R21, R215 ;  /* 0x000000d700157308 */ /* 0x000e620000000800 */
[----:B------:R-:W-:Y:S01]  /*22be0*/  FADD R46, R26, -12583039 ;  /* 0xcb40007f1a2e7421 */ /* 0x000fe20000000000 */
[-C--:B------:R-:W-:Y:S01]  /*22bf0*/  FFMA.SAT R28, -R219, R4.reuse, 0.5 ;  /* 0x3f000000db1c7423 */ /* 0x080fe20000002104 */
[-C--:B------:R-:W-:Y:S01]  /*22c00*/  FFMA.SAT R34, -R221, R4.reuse, 0.5 ;  /* 0x3f000000dd227423 */ /* 0x080fe20000002104 */
[-C--:B------:R-:W-:Y:S01]  /*22c10*/  FFMA.SAT R42, -R223, R4.reuse, 0.5 ;  /* 0x3f000000df2a7423 */ /* 0x080fe20000002104 */
[-C--:B------:R-:W-:Y:S01]  /*22c20*/  FFMA.SAT R50, -R227, R4.reuse, 0.5 ;  /* 0x3f000000e3327423 */ /* 0x080fe20000002104 */
[-C--:B------:R-:W-:Y:S01]  /*22c30*/  FFMA.SAT R52, -R25, R4.reuse, 0.5 ;  /* 0x3f00000019347423 */ /* 0x080fe20000002104 */
[-C--:B------:R-:W-:Y:S01]  /*22c40*/  FFMA.SAT R54, -R229, R4.reuse, 0.5 ;  /* 0x3f000000e5367423 */ /* 0x080fe20000002104 */
[----:B------:R-:W3:Y:S01]  /*22c50*/  MUFU.EX2 R24, R24 ;  /* 0x0000001800187308 */ /* 0x000ee20000000800 */
[C---:B------:R-:W-:Y:S01]  /*22c60*/  FFMA R46, -R31.reuse, 1.4426950216293334961, -R46 ;  /* 0x3fb8aa3b1f2e7823 */ /* 0x040fe2000000092e */
[-C--:B------:R-:W-:Y:S01]  /*22c70*/  FFMA.RM R23, R28, R5.reuse, 12582913 ;  /* 0x4b4000011c177423 */ /* 0x080fe20000004005 */
[-C--:B------:R-:W-:Y:S01]  /*22c80*/  FFMA.RM R34, R34, R5.reuse, 12582913 ;  /* 0x4b40000122227423 */ /* 0x080fe20000004005 */
[-C--:B------:R-:W-:Y:S01]  /*22c90*/  FFMA.RM R42, R42, R5.reuse, 12582913 ;  /* 0x4b4000012a2a7423 */ /* 0x080fe20000004005 */
[-C--:B------:R-:W-:Y:S01]  /*22ca0*/  FFMA.RM R39, R50, R5.reuse, 12582913 ;  /* 0x4b40000132277423 */ /* 0x080fe20000004005 */
[-C--:B------:R-:W-:Y:S01]  /*22cb0*/  FFMA.RM R52, R52, R5.reuse, 12582913 ;  /* 0x4b40000134347423 */ /* 0x080fe20000004005 */
[-C--:B------:R-:W-:Y:S01]  /*22cc0*/  FFMA.RM R54, R54, R5.reuse, 12582913 ;  /* 0x4b40000136367423 */ /* 0x080fe20000004005 */
[----:B------:R4:W-:Y:S01]  /*22cd0*/  MUFU.EX2 R29, R40 ;  /* 0x00000028001d7308 */ /* 0x0009e20000000800 */
[----:B------:R-:W-:Y:S01]  /*22ce0*/  FFMA R46, -R31, 1.925963033500011079e-08, R46 ;  /* 0x32a570601f2e7823 */ /* 0x000fe2000000012e */
[----:B------:R-:W-:Y:S01]  /*22cf0*/  FADD R28, R23, -12583039 ;  /* 0xcb40007f171c7421 */ /* 0x000fe20000000000 */
[----:B------:R-:W-:Y:S01]  /*22d00*/  FADD R36, R34, -12583039 ;  /* 0xcb40007f22247421 */ /* 0x000fe20000000000 */
[----:B------:R-:W-:Y:S01]  /*22d10*/  FADD R44, R42, -12583039 ;  /* 0xcb40007f2a2c7421 */ /* 0x000fe20000000000 */
[----:B------:R-:W-:Y:S01]  /*22d20*/  FADD R48, R35, -12583039 ;  /* 0xcb40007f23307421 */ /* 0x000fe20000000000 */
[----:B------:R-:W-:Y:S01]  /*22d30*/  FADD R56, R54, -12583039 ;  /* 0xcb40007f36387421 */ /* 0x000fe20000000000 */
[----:B------:R-:W-:Y:S01]  /*22d40*/  SHF.L.U32 R12, R12, 0x17, RZ ;  /* 0x000000170c0c7819 */ /* 0x000fe200000006ff */
[----:B------:R5:W-:Y:S01]  /*22d50*/  MUFU.EX2 R31, R46 ;  /* 0x0000002e001f7308 */ /* 0x000be20000000800 */
[----:B----4-:R-:W-:Y:S01]  /*22d60*/  FFMA.SAT R40, -R33, R4, 0.5 ;  /* 0x3f00000021287423 */ /* 0x010fe20000002104 */
[----:B------:R-:W-:Y:S01]  /*22d70*/  FADD R4, R39, -12583039 ;  /* 0xcb40007f27047421 */ /* 0x000fe20000000000 */
[----:B------:R-:W-:Y:S01]  /*22d80*/  FFMA R28, -R219, 1.4426950216293334961, -R28 ;  /* 0x3fb8aa3bdb1c7823 */ /* 0x000fe2000000091c */
[----:B------:R-:W-:Y:S01]  /*22d90*/  FFMA R36, -R221, 1.4426950216293334961, -R36 ;  /* 0x3fb8aa3bdd247823 */ /* 0x000fe20000000924 */
[----:B------:R-:W-:Y:S01]  /*22da0*/  FFMA.RM R40, R40, R5, 12582913 ;  /* 0x4b40000128287423 */ /* 0x000fe20000004005 */
[----:B------:R-:W-:Y:S01]  /*22db0*/  SHF.L.U32 R5, R8, 0x17, RZ ;  /* 0x0000001708057819 */ /* 0x000fe200000006ff */
[----:B------:R-:W-:Y:S01]  /*22dc0*/  FFMA R44, -R223, 1.4426950216293334961, -R44 ;  /* 0x3fb8aa3bdf2c7823 */ /* 0x000fe2000000092c */
[----:B------:R-:W-:Y:S01]  /*22dd0*/  FFMA R48, -R225, 1.4426950216293334961, -R48 ;  /* 0x3fb8aa3be1307823 */ /* 0x000fe20000000930 */
[----:B------:R-:W-:Y:S01]  /*22de0*/  FADD R50, R40, -12583039 ;  /* 0xcb40007f28327421 */ /* 0x000fe20000000000 */
[----:B-----5:R-:W-:Y:S01]  /*22df0*/  FADD R46, R52, -12583039 ;  /* 0xcb40007f342e7421 */ /* 0x020fe20000000000 */
[----:B--2---:R-:W-:Y:S01]  /*22e00*/  FFMA R43, R5, R14, 1 ;  /* 0x3f800000052b7423 */ /* 0x004fe2000000000e */
[----:B------:R-:W-:Y:S01]  /*22e10*/  SHF.L.U32 R5, R20, 0x17, RZ ;  /* 0x0000001714057819 */ /* 0x000fe200000006ff */
[----:B------:R-:W-:Y:S01]  /*22e20*/  FFMA R4, -R227, 1.4426950216293334961, -R4 ;  /* 0x3fb8aa3be3047823 */ /* 0x000fe20000000904 */
[----:B------:R-:W-:Y:S01]  /*22e30*/  FFMA R56, -R229, 1.4426950216293334961, -R56 ;  /* 0x3fb8aa3be5387823 */ /* 0x000fe20000000938 */
[----:B------:R-:W-:Y:S01]  /*22e40*/  FFMA R50, -R33, 1.4426950216293334961, -R50 ;  /* 0x3fb8aa3b21327823 */ /* 0x000fe20000000932 */
[----:B------:R-:W-:Y:S01]  /*22e50*/  FFMA R46, -R25, 1.4426950216293334961, -R46 ;  /* 0x3fb8aa3b192e7823 */ /* 0x000fe2000000092e */
[----:B-1----:R-:W-:Y:S01]  /*22e60*/  FFMA R58, R12, R21, 1 ;  /* 0x3f8000000c3a7423 */ /* 0x002fe20000000015 */
[----:B------:R-:W1:Y:S01]  /*22e70*/  MUFU.EX2 R22, R22 ;  /* 0x0000001600167308 */ /* 0x000e620000000800 */
[----:B---3--:R-:W-:Y:S01]  /*22e80*/  FFMA R12, R5, R24, 1 ;  /* 0x3f800000050c7423 */ /* 0x008fe20000000018 */
[----:B------:R-:W-:Y:S01]  /*22e90*/  FFMA R28, -R219, 1.925963033500011079e-08, R28 ;  /* 0x32a57060db1c7823 */ /* 0x000fe2000000011c */
[----:B------:R-:W-:Y:S01]  /*22ea0*/  FFMA R36, -R221, 1.925963033500011079e-08, R36 ;  /* 0x32a57060dd247823 */ /* 0x000fe20000000124 */
[----:B------:R-:W-:Y:S01]  /*22eb0*/  FFMA R44, -R223, 1.925963033500011079e-08, R44 ;  /* 0x32a57060df2c7823 */ /* 0x000fe2000000012c */
[----:B------:R-:W-:Y:S01]  /*22ec0*/  FFMA R48, -R225, 1.925963033500011079e-08, R48 ;  /* 0x32a57060e1307823 */ /* 0x000fe20000000130 */
[----:B------:R-:W-:Y:S01]  /*22ed0*/  FFMA R4, -R227, 1.925963033500011079e-08, R4 ;  /* 0x32a57060e3047823 */ /* 0x000fe20000000104 */
[----:B------:R-:W-:Y:S01]  /*22ee0*/  FFMA R56, -R229, 1.925963033500011079e-08, R56 ;  /* 0x32a57060e5387823 */ /* 0x000fe20000000138 */
[----:B------:R-:W2:Y:S01]  /*22ef0*/  MUFU.EX2 R32, R32 ;  /* 0x0000002000207308 */ /* 0x000ea20000000800 */
[----:B------:R-:W-:Y:S01]  /*22f00*/  IADD3 R5, R43, 0x1800000, RZ ;  /* 0x018000002b057810 */ /* 0x000fe20007ffe0ff */
[----:B------:R-:W-:Y:S01]  /*22f10*/  FFMA R50, -R33, 1.925963033500011079e-08, R50 ;  /* 0x32a5706021327823 */ /* 0x000fe20000000132 */
[----:B------:R-:W-:Y:S01]  /*22f20*/  FFMA R46, -R25, 1.925963033500011079e-08, R46 ;  /* 0x32a57060192e7823 */ /* 0x000fe2000000012e */
[----:B------:R-:W-:Y:S01]  /*22f30*/  SHF.L.U32 R33, R13, 0x17, RZ ;  /* 0x000000170d217819 */ /* 0x000fe200000006ff */
[----:B------:R-:W-:Y:S01]  /*22f40*/  BSSY B1, `(.L_x_526) ;  /* 0x000002e000017945 */ /* 0x000fe20003800000 */
[----:B------:R-:W-:-:S02]  /*22f50*/  LOP3.LUT R5, R5, 0x7f800000, RZ, 0xc0, !PT ;  /* 0x7f80000005057812 */ /* 0x000fc400078ec0ff */
[----:B------:R-:W3:Y:S01]  /*22f60*/  MUFU.EX2 R28, R28 ;  /* 0x0000001c001c7308 */ /* 0x000ee20000000800 */
[----:B------:R-:W-:Y:S01]  /*22f70*/  SHF.L.U32 R15, R15, 0x17, RZ ;  /* 0x000000170f0f7819 */ /* 0x000fe200000006ff */
[----:B-1----:R-:W-:Y:S01]  /*22f80*/  FFMA R33, R33, R22, 1 ;  /* 0x3f80000021217423 */ /* 0x002fe20000000016 */
[----:B------:R-:W-:Y:S02]  /*22f90*/  ISETP.GT.U32.AND P2, PT, R5, 0x1ffffff, PT ;  /* 0x01ffffff0500780c */ /* 0x000fe40003f44070 */
[----:B------:R-:W-:Y:S02]  /*22fa0*/  SHF.L.U32 R14, R30, 0x17, RZ ;  /* 0x000000171e0e7819 */ /* 0x000fe400000006ff */
[----:B------:R-:W-:Y:S01]  /*22fb0*/  SHF.L.U32 R13, R23, 0x17, RZ ;  /* 0x00000017170d7819 */ /* 0x000fe200000006ff */
[----:B------:R-:W1:Y:S01]  /*22fc0*/  MUFU.EX2 R36, R36 ;  /* 0x0000002400247308 */ /* 0x000e620000000800 */
[----:B--2---:R-:W-:Y:S01]  /*22fd0*/  FFMA R32, R15, R32, 1 ;  /* 0x3f8000000f207423 */ /* 0x004fe20000000020 */
[----:B------:R-:W-:Y:S01]  /*22fe0*/  FFMA R14, R14, R27, 1 ;  /* 0x3f8000000e0e7423 */ /* 0x000fe2000000001b */
[----:B------:R-:W-:-:S02]  /*22ff0*/  SHF.L.U32 R22, R26, 0x17, RZ ;  /* 0x000000171a167819 */ /* 0x000fc400000006ff */
[----:B------:R-:W-:Y:S02]  /*23000*/  SHF.L.U32 R15, R34, 0x17, RZ ;  /* 0x00000017220f7819 */ /* 0x000fe400000006ff */
[----:B------:R-:W-:Y:S01]  /*23010*/  SHF.L.U32 R20, R38, 0x17, RZ ;  /* 0x0000001726147819 */ /* 0x000fe200000006ff */
[----:B------:R-:W2:Y:S01]  /*23020*/  MUFU.EX2 R44, R44 ;  /* 0x0000002c002c7308 */ /* 0x000ea20000000800 */
[----:B------:R-:W-:Y:S01]  /*23030*/  SHF.L.U32 R21, R42, 0x17, RZ ;  /* 0x000000172a157819 */ /* 0x000fe200000006ff */
[----:B---3--:R-:W-:Y:S01]  /*23040*/  FFMA R13, R13, R28, 1 ;  /* 0x3f8000000d0d7423 */ /* 0x008fe2000000001c */
[----:B------:R-:W-:Y:S01]  /*23050*/  SHF.L.U32 R23, R35, 0x17, RZ ;  /* 0x0000001723177819 */ /* 0x000fe200000006ff */
[----:B------:R-:W-:Y:S01]  /*23060*/  FFMA R20, R20, R29, 1 ;  /* 0x3f80000014147423 */ /* 0x000fe2000000001d */
[----:B------:R-:W-:Y:S01]  /*23070*/  SHF.L.U32 R24, R40, 0x17, RZ ;  /* 0x0000001728187819 */ /* 0x000fe200000006ff */
[----:B------:R-:W-:Y:S01]  /*23080*/  FFMA R22, R22, R31, 1 ;  /* 0x3f80000016167423 */ /* 0x000fe2000000001f */
[----:B------:R-:W-:Y:S01]  /*23090*/  SHF.L.U32 R25, R39, 0x17, RZ ;  /* 0x0000001727197819 */ /* 0x000fe200000006ff */
[----:B------:R-:W3:Y:S01]  /*230a0*/  MUFU.EX2 R48, R48 ;  /* 0x0000003000307308 */ /* 0x000ee20000000800 */
[----:B------:R-:W-:Y:S01]  /*230b0*/  SHF.L.U32 R26, R52, 0x17, RZ ;  /* 0x00000017341a7819 */ /* 0x000fe200000006ff */
[----:B-1----:R-:W-:Y:S01]  /*230c0*/  FFMA R15, R15, R36, 1 ;  /* 0x3f8000000f0f7423 */ /* 0x002fe20000000024 */
[----:B------:R-:W-:-:S05]  /*230d0*/  SHF.L.U32 R27, R54, 0x17, RZ ;  /* 0x00000017361b7819 */ /* 0x000fca00000006ff */
        /* <DEDUP_REMOVED lines=16> */
.L_x_527:
[----:B------:R-:W1:Y:S02]  /*231e0*/  MUFU.RCP R28, R43 ;  /* 0x0000002b001c7308 */ /* 0x000e640000001000 */
[----:B-1----:R-:W-:-:S04]  /*231f0*/  FFMA R4, R43, R28, -1 ;  /* 0xbf8000002b047423 */ /* 0x002fc8000000001c */
[----:B------:R-:W-:-:S04]  /*23200*/  FADD.FTZ R5, -R4, -RZ ;  /* 0x800000ff04057221 */ /* 0x000fc80000010100 */
[----:B------:R-:W-:-:S07]  /*23210*/  FFMA R28, R28, R5, R28 ;  /* 0x000000051c1c7223 */ /* 0x000fce000000001c */
.L_x_528:
[----:B------:R-:W-:Y:S05]  /*23220*/  BSYNC B1 ;  /* 0x0000000000017941 */ /* 0x000fea0003800000 */
.L_x_526:
        /* <DEDUP_REMOVED lines=10> */
.L_x_530:
[----:B------:R-:W1:Y:S02]  /*232d0*/  MUFU.RCP R29, R58 ;  /* 0x0000003a001d7308 */ /* 0x000e640000001000 */
[----:B-1----:R-:W-:-:S04]  /*232e0*/  FFMA R4, R58, R29, -1 ;  /* 0xbf8000003a047423 */ /* 0x002fc8000000001d */
[----:B------:R-:W-:-:S04]  /*232f0*/  FADD.FTZ R4, -R4, -RZ ;  /* 0x800000ff04047221 */ /* 0x000fc80000010100 */
[----:B------:R-:W-:-:S07]  /*23300*/  FFMA R29, R29, R4, R29 ;  /* 0x000000041d1d7223 */ /* 0x000fce000000001d */
.L_x_531:
[----:B------:R-:W-:Y:S05]  /*23310*/  BSYNC B1 ;  /* 0x0000000000017941 */ /* 0x000fea0003800000 */
.L_x_529:
        /* <DEDUP_REMOVED lines=10> */
.L_x_533:
[----:B------:R-:W1:Y:S02]  /*233c0*/  MUFU.RCP R30, R33 ;  /* 0x00000021001e7308 */ /* 0x000e640000001000 */
[----:B-1----:R-:W-:-:S04]  /*233d0*/  FFMA R4, R33, R30, -1 ;  /* 0xbf80000021047423 */ /* 0x002fc8000000001e */
[----:B------:R-:W-:-:S04]  /*233e0*/  FADD.FTZ R5, -R4, -RZ ;  /* 0x800000ff04057221 */ /* 0x000fc80000010100 */
[----:B------:R-:W-:-:S07]  /*233f0*/  FFMA R30, R30, R5, R30 ;  /* 0x000000051e1e7223 */ /* 0x000fce000000001e */
.L_x_534:
[----:B------:R-:W-:Y:S05]  /*23400*/  BSYNC B1 ;  /* 0x0000000000017941 */ /* 0x000fea0003800000 */
.L_x_532:
        /* <DEDUP_REMOVED lines=10> */
.L_x_536:
[----:B------:R-:W1:Y:S02]  /*234b0*/  MUFU.RCP R33, R32 ;  /* 0x0000002000217308 */ /* 0x000e640000001000 */
[----:B-1----:R-:W-:-:S04]  /*234c0*/  FFMA R4, R32, R33, -1 ;  /* 0xbf80000020047423 */ /* 0x002fc80000000021 */
[----:B------:R-:W-:-:S04]  /*234d0*/  FADD.FTZ R4, -R4, -RZ ;  /* 0x800000ff04047221 */ /* 0x000fc80000010100 */
[----:B------:R-:W-:-:S07]  /*234e0*/  FFMA R33, R33, R4, R33 ;  /* 0x0000000421217223 */ /* 0x000fce0000000021 */
.L_x_537:
[----:B------:R-:W-:Y:S05]  /*234f0*/  BSYNC B1 ;  /* 0x0000000000017941 */ /* 0x000fea0003800000 */
.L_x_535:
        /* <DEDUP_REMOVED lines=10> */
.L_x_539:
[----:B------:R-:W1:Y:S02]  /*235a0*/  MUFU.RCP R5, R12 ;  /* 0x0000000c00057308 */ /* 0x000e640000001000 */
[----:B-1----:R-:W-:-:S04]  /*235b0*/  FFMA R4, R12, R5, -1 ;  /* 0xbf8000000c047423 */ /* 0x002fc80000000005 */
[----:B------:R-:W-:-:S04]  /*235c0*/  FADD.FTZ R4, -R4, -RZ ;  /* 0x800000ff04047221 */ /* 0x000fc80000010100 */
[----:B------:R-:W-:-:S07]  /*235d0*/  FFMA R32, R5, R4, R5 ;  /* 0x0000000405207223 */ /* 0x000fce0000000005 */
.L_x_540:
[----:B------:R-:W-:Y:S05]  /*235e0*/  BSYNC B1 ;  /* 0x0000000000017941 */ /* 0x000fea0003800000 */
.L_x_538:
        /* <DEDUP_REMOVED lines=10> */
.L_x_542:
[----:B------:R-:W1:Y:S02]  /*23690*/  MUFU.RCP R4, R13 ;  /* 0x0000000d00047308 */ /* 0x000e640000001000 */
[----:B-1----:R-:W-:-:S04]  /*236a0*/  FFMA R5, R13, R4, -1 ;  /* 0xbf8000000d057423 */ /* 0x002fc80000000004 */
[----:B------:R-:W-:-:S04]  /*236b0*/  FADD.FTZ R5, -R5, -RZ ;  /* 0x800000ff05057221 */ /* 0x000fc80000010100 */
[----:B------:R-:W-:-:S07]  /*236c0*/  FFMA R35, R4, R5, R4 ;  /* 0x0000000504237223 */ /* 0x000fce0000000004 */
.L_x_543:
[----:B------:R-:W-:Y:S05]  /*236d0*/  BSYNC B1 ;  /* 0x0000000000017941 */ /* 0x000fea0003800000 */
.L_x_541:
        /* <DEDUP_REMOVED lines=10> */
.L_x_545:
[----:B------:R-:W1:Y:S02]  /*23780*/  MUFU.RCP R5, R14 ;  /* 0x0000000e00057308 */ /* 0x000e640000001000 */
[----:B-1----:R-:W-:-:S04]  /*23790*/  FFMA R4, R14, R5, -1 ;  /* 0xbf8000000e047423 */ /* 0x002fc80000000005 */
[----:B------:R-:W-:-:S04]  /*237a0*/  FADD.FTZ R4, -R4, -RZ ;  /* 0x800000ff04047221 */ /* 0x000fc80000010100 */
[----:B------:R-:W-:-:S07]  /*237b0*/  FFMA R12, R5, R4, R5 ;  /* 0x00000004050c7223 */ /* 0x000fce0000000005 */
.L_x_546:
[----:B------:R-:W-:Y:S05]  /*237c0*/  BSYNC B1 ;  /* 0x0000000000017941 */ /* 0x000fea0003800000 */
.L_x_544:
        /* <DEDUP_REMOVED lines=10> */
.L_x_548:
[----:B------:R-:W1:Y:S02]  /*23870*/  MUFU.RCP R4, R15 ;  /* 0x0000000f00047308 */ /* 0x000e640000001000 */
[----:B-1----:R-:W-:-:S04]  /*23880*/  FFMA R5, R15, R4, -1 ;  /* 0xbf8000000f057423 */ /* 0x002fc80000000004 */
[----:B------:R-:W-:-:S04]  /*23890*/  FADD.FTZ R5, -R5, -RZ ;  /* 0x800000ff05057221 */ /* 0x000fc80000010100 */
[----:B------:R-:W-:-:S07]  /*238a0*/  FFMA R13, R4, R5, R4 ;  /* 0x00000005040d7223 */ /* 0x000fce0000000004 */
.L_x_549:
[----:B------:R-:W-:Y:S05]  /*238b0*/  BSYNC B1 ;  /* 0x0000000000017941 */ /* 0x000fea0003800000 */
.L_x_547:
        /* <DEDUP_REMOVED lines=10> */
.L_x_551:
[----:B------:R-:W1:Y:S02]  /*23960*/  MUFU.RCP R5, R20 ;  /* 0x0000001400057308 */ /* 0x000e640000001000 */
[----:B-1----:R-:W-:-:S04]  /*23970*/  FFMA R4, R20, R5, -1 ;  /* 0xbf80000014047423 */ /* 0x002fc80000000005 */
[----:B------:R-:W-:-:S04]  /*23980*/  FADD.FTZ R4, -R4, -RZ ;  /* 0x800000ff04047221 */ /* 0x000fc80000010100 */
[----:B------:R-:W-:-:S07]  /*23990*/  FFMA R14, R5, R4, R5 ;  /* 0x00000004050e7223 */ /* 0x000fce0000000005 */
.L_x_552:
[----:B------:R-:W-:Y:S05]  /*239a0*/  BSYNC B1 ;  /* 0x0000000000017941 */ /* 0x000fea0003800000 */
.L_x_550:
        /* <DEDUP_REMOVED lines=10> */
.L_x_554:
[----:B------:R-:W1:Y:S02]  /*23a50*/  MUFU.RCP R4, R21 ;  /* 0x0000001500047308 */ /* 0x000e640000001000 */
[----:B-1----:R-:W-:-:S04]  /*23a60*/  FFMA R5, R21, R4, -1 ;  /* 0xbf80000015057423 */ /* 0x002fc80000000004 */
[----:B------:R-:W-:-:S04]  /*23a70*/  FADD.FTZ R5, -R5, -RZ ;  /* 0x800000ff05057221 */ /* 0x000fc80000010100 */
[----:B------:R-:W-:-:S07]  /*23a80*/  FFMA R15, R4, R5, R4 ;  /* 0x00000005040f7223 */ /* 0x000fce0000000004 */
.L_x_555:
[----:B------:R-:W-:Y:S05]  /*23a90*/  BSYNC B1 ;  /* 0x0000000000017941 */ /* 0x000fea0003800000 */
.L_x_553:
        /* <DEDUP_REMOVED lines=10> */
.L_x_557:
[----:B------:R-:W1:Y:S02]  /*23b40*/  MUFU.RCP R5, R22 ;  /* 0x0000001600057308 */ /* 0x000e640000001000 */
[----:B-1----:R-:W-:-:S04]  /*23b50*/  FFMA R4, R22, R5, -1 ;  /* 0xbf80000016047423 */ /* 0x002fc80000000005 */
[----:B------:R-:W-:-:S04]  /*23b60*/  FADD.FTZ R4, -R4, -RZ ;  /* 0x800000ff04047221 */ /* 0x000fc80000010100 */
[----:B------:R-:W-:-:S07]  /*23b70*/  FFMA R20, R5, R4, R5 ;  /* 0x0000000405147223 */ /* 0x000fce0000000005 */
.L_x_558:
[----:B------:R-:W-:Y:S05]  /*23b80*/  BSYNC B1 ;  /* 0x0000000000017941 */ /* 0x000fea0003800000 */
.L_x_556:
        /* <DEDUP_REMOVED lines=10> */
.L_x_560:
[----:B------:R-:W1:Y:S02]  /*23c30*/  MUFU.RCP R4, R23 ;  /* 0x0000001700047308 */ /* 0x000e640000001000 */
[----:B-1----:R-:W-:-:S04]  /*23c40*/  FFMA R5, R23, R4, -1 ;  /* 0xbf80000017057423 */ /* 0x002fc80000000004 */
[----:B------:R-:W-:-:S04]  /*23c50*/  FADD.FTZ R5, -R5, -RZ ;  /* 0x800000ff05057221 */ /* 0x000fc80000010100 */
[----:B------:R-:W-:-:S07]  /*23c60*/  FFMA R21, R4, R5, R4 ;  /* 0x0000000504157223 */ /* 0x000fce0000000004 */
.L_x_561:
[----:B------:R-:W-:Y:S05]  /*23c70*/  BSYNC B1 ;  /* 0x0000000000017941 */ /* 0x000fea0003800000 */
.L_x_559:
        /* <DEDUP_REMOVED lines=10> */
.L_x_563:
[----:B------:R-:W1:Y:S02]  /*23d20*/  MUFU.RCP R5, R24 ;  /* 0x0000001800057308 */ /* 0x000e640000001000 */
[----:B-1----:R-:W-:-:S04]  /*23d30*/  FFMA R4, R24, R5, -1 ;  /* 0xbf80000018047423 */ /* 0x002fc80000000005 */
[----:B------:R-:W-:-:S04]  /*23d40*/  FADD.FTZ R4, -R4, -RZ ;  /* 0x800000ff04047221 */ /* 0x000fc80000010100 */
[----:B------:R-:W-:-:S07]  /*23d50*/  FFMA R22, R5, R4, R5 ;  /* 0x0000000405167223 */ /* 0x000fce0000000005 */
.L_x_564:
[----:B------:R-:W-:Y:S05]  /*23d60*/  BSYNC B1 ;  /* 0x0000000000017941 */ /* 0x000fea0003800000 */
.L_x_562:
        /* <DEDUP_REMOVED lines=10> */
.L_x_566:
[----:B------:R-:W1:Y:S02]  /*23e10*/  MUFU.RCP R4, R25 ;  /* 0x0000001900047308 */ /* 0x000e640000001000 */
[----:B-1----:R-:W-:-:S04]  /*23e20*/  FFMA R5, R25, R4, -1 ;  /* 0xbf80000019057423 */ /* 0x002fc80000000004 */
[----:B------:R-:W-:-:S04]  /*23e30*/  FADD.FTZ R5, -R5, -RZ ;  /* 0x800000ff05057221 */ /* 0x000fc80000010100 */
[----:B------:R-:W-:-:S07]  /*23e40*/  FFMA R23, R4, R5, R4 ;  /* 0x0000000504177223 */ /* 0x000fce0000000004 */
.L_x_567:
[----:B------:R-:W-:Y:S05]  /*23e50*/  BSYNC B1 ;  /* 0x0000000000017941 */ /* 0x000fea0003800000 */
.L_x_565:
        /* <DEDUP_REMOVED lines=10> */
.L_x_569:
[----:B------:R-:W1:Y:S02]  /*23f00*/  MUFU.RCP R5, R26 ;  /* 0x0000001a00057308 */ /* 0x000e640000001000 */
[----:B-1----:R-:W-:-:S04]  /*23f10*/  FFMA R4, R26, R5, -1 ;  /* 0xbf8000001a047423 */ /* 0x002fc80000000005 */
[----:B------:R-:W-:-:S04]  /*23f20*/  FADD.FTZ R4, -R4, -RZ ;  /* 0x800000ff04047221 */ /* 0x000fc80000010100 */
[----:B------:R-:W-:-:S07]  /*23f30*/  FFMA R24, R5, R4, R5 ;  /* 0x0000000405187223 */ /* 0x000fce0000000005 */
.L_x_570:
[----:B------:R-:W-:Y:S05]  /*23f40*/  BSYNC B1 ;  /* 0x0000000000017941 */ /* 0x000fea0003800000 */
.L_x_568:
        /* <DEDUP_REMOVED lines=9> */
.L_x_572:
[----:B------:R-:W1:Y:S02]  /*23fe0*/  MUFU.RCP R8, R27 ;  /* 0x0000001b00087308 */ /* 0x000e640000001000 */
[----:B-1----:R-:W-:-:S04]  /*23ff0*/  FFMA R4, R27, R8, -1 ;  /* 0xbf8000001b047423 */ /* 0x002fc80000000008 */
[----:B------:R-:W-:-:S04]  /*24000*/  FADD.FTZ R5, -R4, -RZ ;  /* 0x800000ff04057221 */ /* 0x000fc80000010100 */
[----:B------:R-:W-:-:S07]  /*24010*/  FFMA R8, R8, R5, R8 ;  /* 0x0000000508087223 */ /* 0x000fce0000000008 */
.L_x_573:
[----:B------:R-:W-:Y:S05]  /*24020*/  BSYNC B1 ;  /* 0x0000000000017941 */ /* 0x000fea0003800000 */
.L_x_571:
        /* <DEDUP_REMOVED lines=10> */
.L_x_574:
        /* <DEDUP_REMOVED lines=27> */
.L_x_576:
[----:B------:R-:W-:Y:S05]  /*24280*/  BSYNC B0 ;  /* 0x0000000000007941 */ /* 0x000fea0003800000 */
.L_x_575:
[----:B------:R-:W-:Y:S04]  /*24290*/  BSSY B0, `(.L_x_577) ;  /* 0x000003a000007945 */ /* 0x000fe80003800000 */
[----:B------:R-:W-:Y:S05]  /*242a0*/  @P0 BRA `(.L_x_578) ;  /* 0x0000000000e00947 */ /* 0x000fea0003800000 */
[----:B------:R-:W-:-:S04]  /*242b0*/  MOV R4, UR44 ;  /* 0x0000002c00047c02 */ /* 0x000fc80008000f00 */
[----:B------:R-:W-:-:S13]  /*242c0*/  ISETP.NE.AND P3, PT, R4, 0x3, PT ;  /* 0x000000030400780c */ /* 0x000fda0003f65270 */
[----:B------:R-:W-:Y:S05]  /*242d0*/  @!P3 BRA `(.L_x_579) ;  /* 0x000000000004b947 */ /* 0x000fea0003800000 */
[----:B------:R-:W-:Y:S01]  /*242e0*/  BPT.TRAP 0x1 ;  /* 0x000000040000795c */ /* 0x000fe20000300000 */
.L_x_579:
[----:B------:R-:W-:Y:S01]  /*242f0*/  LEA R4, R18, UR48, 0x3 ;  /* 0x0000003012047c11 */ /* 0x000fe2000f8e18ff */
[----:B------:R-:W-:Y:S01]  /*24300*/  BSSY B1, `(.L_x_580) ;  /* 0x0000004000017945 */ /* 0x000fe20003800000 */
[----:B------:R-:W-:-:S04]  /*24310*/  SHF.L.U32 R5, R19, 0x1f, RZ ;  /* 0x0000001f13057819 */ /* 0x000fc800000006ff */
[----:B------:R-:W1:Y:S02]  /*24320*/  SYNCS.PHASECHK.TRANS64.TRYWAIT P2, [R4+URZ+0x60], R5 ;  /* 0x00006005040075a7 */ /* 0x000e64000804017f */
[----:B-1----:R-:W-:Y:S05]  /*24330*/  @!P2 BRA `(.L_x_581) ;  /* 0x000001300060a947 */ /* 0x002fea0003800000 */
.L_x_1149:
[----:B------:R-:W-:Y:S05]  /*24340*/  BSYNC B1 ;  /* 0x0000000000017941 */ /* 0x000fea0003800000 */
.L_x_580:
        /* <DEDUP_REMOVED lines=22> */
.L_x_583:
[----:B------:R-:W-:Y:S05]  /*244b0*/  BSYNC B1 ;  /* 0x0000000000017941 */ /* 0x000fea0003800000 */
.L_x_582:
        /* <DEDUP_REMOVED lines=8> */
.L_x_584:
        /* <DEDUP_REMOVED lines=15> */
.L_x_578:
[----:B------:R-:W-:Y:S05]  /*24630*/  BSYNC B0 ;  /* 0x0000000000007941 */ /* 0x000fea0003800000 */
.L_x_577:
[----:B------:R-:W2:Y:S04]  /*24640*/  LDL.LU R5, [R1+0x3a0] ;  /* 0x0003a00001057983 */ /* 0x000ea80000300800 */
[----:B------:R-:W3:Y:S04]  /*24650*/  LDL.LU R13, [R1+0x3a4] ;  /* 0x0003a400010d7983 */ /* 0x000ee80000300800 */
[----:B------:R-:W4:Y:S04]  /*24660*/  LDL.LU R25, [R1+0x3a8] ;  /* 0x0003a80001197983 */ /* 0x000f280000300800 */
[----:B------:R-:W5:Y:S04]  /*24670*/  LDL.LU R24, [R1+0x3ac] ;  /* 0x0003ac0001187983 */ /* 0x000f680000300800 */
[----:B------:R-:W5:Y:S04]  /*24680*/  LDL.LU R15, [R1+0x3b0] ;  /* 0x0003b000010f7983 */ /* 0x000f680000300800 */
[----:B------:R-:W5:Y:S04]  /*24690*/  LDL.LU R21, [R1+0x3b4] ;  /* 0x0003b40001157983 */ /* 0x000f680000300800 */
[----:B------:R-:W5:Y:S04]  /*246a0*/  LDL.LU R33, [R1+0x3b8] ;  /* 0x0003b80001217983 */ /* 0x000f680000300800 */
[----:B------:R-:W5:Y:S04]  /*246b0*/  LDL.LU R31, [R1+0x3bc] ;  /* 0x0003bc00011f7983 */ /* 0x000f680000300800 */
[----:B------:R-:W5:Y:S01]  /*246c0*/  LDL.LU R23, [R1+0x3c0] ;  /* 0x0003c00001177983 */ /* 0x000f620000300800 */
[----:B------:R-:W-:-:S03]  /*246d0*/  F2FP.F16.E4M3.UNPACK_B R4, R7 ;  /* 0x00000007ff04723e */ /* 0x000fc600020006ff */
[----:B------:R-:W5:Y:S02]  /*246e0*/  LDL.LU R29, [R1+0x3c4] ;  /* 0x0003c400011d7983 */ /* 0x000f640000300800 */
[--C-:B------:R-:W-:Y:S01]  /*246f0*/  HADD2.F32 R14, -RZ, R4.reuse.H0_H0 ;  /* 0x20000004ff0e7230 */ /* 0x100fe20000004100 */
[----:B------:R-:W-:Y:S01]  /*24700*/  F2FP.F16.E4M3.UNPACK_B R8, R6 ;  /* 0x00000006ff08723e */ /* 0x000fe200020006ff */
[----:B------:R-:W-:-:S04]  /*24710*/  HADD2.F32 R20, -RZ, R4.H1_H1 ;  /* 0x30000004ff147230 */ /* 0x000fc80000004100 */
[----:B------:R-:W-:Y:S01]  /*24720*/  HADD2.F32 R26, -RZ, R8.H0_H0 ;  /* 0x20000008ff1a7230 */ /* 0x000fe20000004100 */
[----:B------:R-:W-:-:S05]  /*24730*/  F2FP.F16.E4M3.UNPACK_B R4, R7.H1 ;  /* 0x00000007ff04723e */ /* 0x000fca00030006ff */
[----:B------:R-:W-:Y:S02]  /*24740*/  HADD2.F32 R22, -RZ, R4.H0_H0 ;  /* 0x20000004ff167230 */ /* 0x000fe40000004100 */
[----:B--2---:R-:W-:-:S04]  /*24750*/  FMUL R5, R16, R5 ;  /* 0x0000000510057220 */ /* 0x004fc80000400000 */
[----:B------:R-:W-:Y:S01]  /*24760*/  FFMA R14, R2, R14, R5 ;  /* 0x0000000e020e7223 */ /* 0x000fe20000000005 */
[C---:B---3--:R-:W-:Y:S01]  /*24770*/  FMUL R13, R16.reuse, R13 ;  /* 0x0000000d100d7220 */ /* 0x048fe20000400000 */
[C---:B----4-:R-:W-:Y:S02]  /*24780*/  FMUL R5, R16.reuse, R25 ;  /* 0x0000001910057220 */ /* 0x050fe40000400000 */
[----:B------:R-:W2:Y:S01]  /*24790*/  LDL.LU R25, [R1+0x3c8] ;  /* 0x0003c80001197983 */ /* 0x000ea20000300800 */
[----:B-----5:R-:W-:-:S04]  /*247a0*/  FMUL R15, R16, R15 ;  /* 0x0000000f100f7220 */ /* 0x020fc80000400000 */
[----:B------:R-:W-:Y:S01]  /*247b0*/  FFMA R26, R2, R26, R15 ;  /* 0x0000001a021a7223 */ /* 0x000fe2000000000f */
[----:B------:R-:W-:Y:S02]  /*247c0*/  FMUL R15, R16, R31 ;  /* 0x0000001f100f7220 */ /* 0x000fe40000400000 */
[----:B------:R-:W3:Y:S01]  /*247d0*/  LDL.LU R31, [R1+0x3cc] ;  /* 0x0003cc00011f7983 */ /* 0x000ee20000300800 */
[----:B------:R-:W-:Y:S01]  /*247e0*/  FFMA R22, R2, R22, R5 ;  /* 0x0000001602167223 */ /* 0x000fe20000000005 */
[----:B------:R-:W-:Y:S02]  /*247f0*/  FMUL R5, R16, R33 ;  /* 0x0000002110057220 */ /* 0x000fe40000400000 */
[----:B------:R-:W4:Y:S04]  /*24800*/  LDL.LU R33, [R1+0x3d0] ;  /* 0x0003d00001217983 */ /* 0x000f280000300800 */
[----:B------:R-:W5:Y:S04]  /*24810*/  LDL.LU R39, [R1+0x3d4] ;  /* 0x0003d40001277983 */ /* 0x000f680000300800 */
[----:B------:R-:W5:Y:S04]  /*24820*/  LDL.LU R43, [R1+0x3d8] ;  /* 0x0003d800012b7983 */ /* 0x000f680000300800 */
[----:B------:R-:W5:Y:S01]  /*24830*/  LDL.LU R47, [R1+0x3dc] ;  /* 0x0003dc00012f7983 */ /* 0x000f620000300800 */
[----:B------:R-:W-:Y:S01]  /*24840*/  FFMA R20, R2, R20, R13 ;  /* 0x0000001402147223 */ /* 0x000fe2000000000d */
[----:B------:R-:W-:-:S02]  /*24850*/  HADD2.F32 R4, -RZ, R4.H1_H1 ;  /* 0x30000004ff047230 */ /* 0x000fc40000004100 */
[C---:B------:R-:W-:Y:S01]  /*24860*/  FMUL R13, R16.reuse, R24 ;  /* 0x00000018100d7220 */ /* 0x040fe20000400000 */
[----:B------:R-:W-:Y:S01]  /*24870*/  HADD2.F32 R28, -RZ, R8.H1_H1 ;  /* 0x30000008ff1c7230 */ /* 0x000fe20000004100 */
[----:B------:R-:W-:Y:S01]  /*24880*/  F2FP.F16.E4M3.UNPACK_B R8, R6.H1 ;  /* 0x00000006ff08723e */ /* 0x000fe200030006ff */
[----:B------:R-:W-:Y:S01]  /*24890*/  FMUL R21, R16, R21 ;  /* 0x0000001510157220 */ /* 0x000fe20000400000 */
[C---:B------:R-:W-:Y:S01]  /*248a0*/  FFMA R24, R2.reuse, R4, R13 ;  /* 0x0000000402187223 */ /* 0x040fe2000000000d */
[----:B------:R-:W-:Y:S02]  /*248b0*/  MOV R13, 0x3bbb989d ;  /* 0x3bbb989d000d7802 */ /* 0x000fe40000000f00 */
[----:B------:R-:W-:Y:S01]  /*248c0*/  F2FP.F16.E4M3.UNPACK_B R12, R3 ;  /* 0x00000003ff0c723e */ /* 0x000fe200020006ff */
[----:B------:R-:W-:Y:S01]  /*248d0*/  FFMA R28, R2, R28, R21 ;  /* 0x0000001c021c7223 */ /* 0x000fe20000000015 */
[--C-:B------:R-:W-:Y:S02]  /*248e0*/  HADD2.F32 R30, -RZ, R8.reuse.H0_H0 ;  /* 0x20000008ff1e7230 */ /* 0x100fe40000004100 */
[----:B------:R-:W-:Y:S01]  /*248f0*/  FMUL R21, R16, R23 ;  /* 0x0000001710157220 */ /* 0x000fe20000400000 */
[----:B------:R-:W-:Y:S01]  /*24900*/  HADD2.F32 R32, -RZ, R8.H1_H1 ;  /* 0x30000008ff207230 */ /* 0x000fe20000004100 */
[----:B------:R-:W-:Y:S01]  /*24910*/  MOV R8, 0x437c0000 ;  /* 0x437c000000087802 */ /* 0x000fe20000000f00 */
[----:B------:R-:W-:Y:S01]  /*24920*/  FFMA.SAT R23, -R14, R13, 0.5 ;  /* 0x3f0000000e177423 */ /* 0x000fe2000000210d */
[----:B------:R-:W-:-:S02]  /*24930*/  HADD2.F32 R34, -RZ, R12.H0_H0 ;  /* 0x2000000cff227230 */ /* 0x000fc40000004100 */
[----:B------:R-:W-:Y:S01]  /*24940*/  FFMA R30, R2, R30, R5 ;  /* 0x0000001e021e7223 */ /* 0x000fe20000000005 */
[----:B------:R-:W-:Y:S01]  /*24950*/  FFMA.SAT R5, -R20, R13, 0.5 ;  /* 0x3f00000014057423 */ /* 0x000fe2000000210d */
[----:B------:R-:W-:Y:S01]  /*24960*/  FFMA.RM R4, R23, R8, 12582913 ;  /* 0x4b40000117047423 */ /* 0x000fe20000004008 */
[C---:B------:R-:W-:Y:S01]  /*24970*/  FFMA R32, R2.reuse, R32, R15 ;  /* 0x0000002002207223 */ /* 0x040fe2000000000f */
[----:B------:R-:W-:Y:S01]  /*24980*/  FFMA R34, R2, R34, R21 ;  /* 0x0000002202227223 */ /* 0x000fe20000000015 */
[----:B------:R-:W-:Y:S02]  /*24990*/  HADD2.F32 R12, -RZ, R12.H1_H1 ;  /* 0x3000000cff0c7230 */ /* 0x000fe40000004100 */
[----:B------:R-:W-:Y:S01]  /*249a0*/  FMUL R15, R16, R29 ;  /* 0x0000001d100f7220 */ /* 0x000fe20000400000 */
[----:B------:R-:W-:Y:S01]  /*249b0*/  FADD R21, R4, -12583039 ;  /* 0xcb40007f04157421 */ /* 0x000fe20000000000 */
[----:B------:R-:W-:Y:S01]  /*249c0*/  FFMA.SAT R23, -R22, R13, 0.5 ;  /* 0x3f00000016177423 */ /* 0x000fe2000000210d */
[----:B------:R-:W-:Y:S01]  /*249d0*/  FFMA.RM R5, R5, R8, 12582913 ;  /* 0x4b40000105057423 */ /* 0x000fe20000004008 */
[----:B------:R-:W-:Y:S01]  /*249e0*/  FFMA R36, R2, R12, R15 ;  /* 0x0000000c02247223 */ /* 0x000fe2000000000f */
[C---:B------:R-:W-:Y:S01]  /*249f0*/  FFMA R21, -R14.reuse, 1.4426950216293334961, -R21 ;  /* 0x3fb8aa3b0e157823 */ /* 0x040fe20000000915 */
[----:B------:R-:W-:Y:S01]  /*24a00*/  F2FP.F16.E4M3.UNPACK_B R27, R3.H1 ;  /* 0x00000003ff1b723e */ /* 0x000fe200030006ff */
[----:B------:R-:W-:Y:S01]  /*24a10*/  FFMA.RM R12, R23, R8, 12582913 ;  /* 0x4b400001170c7423 */ /* 0x000fe20000004008 */
[----:B------:R-:W-:Y:S01]  /*24a20*/  FADD R15, R5, -12583039 ;  /* 0xcb40007f050f7421 */ /* 0x000fe20000000000 */
[----:B------:R-:W-:-:S02]  /*24a30*/  FFMA R14, -R14, 1.925963033500011079e-08, R21 ;  /* 0x32a570600e0e7823 */ /* 0x000fc40000000115 */
[----:B------:R-:W-:Y:S01]  /*24a40*/  FADD R23, R12, -12583039 ;  /* 0xcb40007f0c177421 */ /* 0x000fe20000000000 */
[----:B------:R-:W-:Y:S01]  /*24a50*/  FFMA R21, -R20, 1.4426950216293334961, -R15 ;  /* 0x3fb8aa3b14157823 */ /* 0x000fe2000000090f */
[----:B------:R-:W-:Y:S02]  /*24a60*/  HADD2.F32 R29, -RZ, R27.H0_H0 ;  /* 0x2000001bff1d7230 */ /* 0x000fe40000004100 */
[----:B------:R-:W-:Y:S01]  /*24a70*/  FFMA R23, -R22, 1.4426950216293334961, -R23 ;  /* 0x3fb8aa3b16177823 */ /* 0x000fe20000000917 */
[----:B------:R-:W-:-:S03]  /*24a80*/  FFMA R21, -R20, 1.925963033500011079e-08, R21 ;  /* 0x32a5706014157823 */ /* 0x000fc60000000115 */
[----:B------:R-:W-:Y:S01]  /*24a90*/  FFMA R23, -R22, 1.925963033500011079e-08, R23 ;  /* 0x32a5706016177823 */ /* 0x000fe20000000117 */
[----:B------:R-:W-:Y:S01]  /*24aa0*/  HADD2.F32 R22, -RZ, R27.H1_H1 ;  /* 0x3000001bff167230 */ /* 0x000fe20000004100 */
[----:B------:R-:W-:Y:S01]  /*24ab0*/  F2FP.F16.E4M3.UNPACK_B R37, R0 ;  /* 0x00000000ff25723e */ /* 0x000fe200020006ff */
[----:B------:R-:W1:Y:S01]  /*24ac0*/  MUFU.EX2 R38, R21 ;  /* 0x0000001500267308 */ /* 0x000e620000000800 */
[----:B------:R-:W-:-:S04]  /*24ad0*/  FFMA.SAT R35, -R30, R13, 0.5 ;  /* 0x3f0000001e237423 */ /* 0x000fc8000000210d */
[----:B------:R-:W-:Y:S01]  /*24ae0*/  FFMA.RM R35, R35, R8, 12582913 ;  /* 0x4b40000123237423 */ /* 0x000fe20000004008 */
[----:B------:R-:W-:-:S04]  /*24af0*/  FFMA.SAT R41, -R36, R13, 0.5 ;  /* 0x3f00000024297423 */ /* 0x000fc8000000210d */
[----:B------:R-:W-:Y:S01]  /*24b00*/  FFMA.RM R41, R41, R8, 12582913 ;  /* 0x4b40000129297423 */ /* 0x000fe20000004008 */
[----:B------:R-:W5:Y:S01]  /*24b10*/  MUFU.EX2 R14, R14 ;  /* 0x0000000e000e7308 */ /* 0x000f620000000800 */
[----:B------:R-:W-:-:S05]  /*24b20*/  SHF.L.U32 R5, R5, 0x17, RZ ;  /* 0x0000001705057819 */ /* 0x000fca00000006ff */
[----:B-1----:R-:W-:Y:S02]  /*24b30*/  FFMA R55, R5, R38, 1 ;  /* 0x3f80000005377423 */ /* 0x002fe40000000026 */
[----:B------:R-:W1:Y:S01]  /*24b40*/  MUFU.EX2 R23, R23 ;  /* 0x0000001700177308 */ /* 0x000e620000000800 */
[----:B------:R-:W-:Y:S01]  /*24b50*/  SHF.L.U32 R12, R12, 0x17, RZ ;  /* 0x000000170c0c7819 */ /* 0x000fe200000006ff */
[----:B------:R-:W-:Y:S01]  /*24b60*/  BSSY B1, `(.L_x_585) ;  /* 0x0000086000017945 */ /* 0x000fe20003800000 */
[----:B--2---:R-:W-:Y:S01]  /*24b70*/  FMUL R15, R16, R25 ;  /* 0x00000019100f7220 */ /* 0x004fe20000400000 */
[----:B------:R-:W-:-:S03]  /*24b80*/  FFMA.SAT R25, -R24, R13, 0.5 ;  /* 0x3f00000018197423 */ /* 0x000fc6000000210d */
[----:B------:R-:W-:Y:S01]  /*24b90*/  FFMA R20, R2, R29, R15 ;  /* 0x0000001d02147223 */ /* 0x000fe2000000000f */
[----:B------:R-:W-:Y:S01]  /*24ba0*/  FFMA.RM R25, R25, R8, 12582913 ;  /* 0x4b40000119197423 */ /* 0x000fe20000004008 */
[----:B------:R-:W-:-:S03]  /*24bb0*/  FFMA.SAT R29, -R26, R13, 0.5 ;  /* 0x3f0000001a1d7423 */ /* 0x000fc6000000210d */
[----:B------:R-:W-:Y:S01]  /*24bc0*/  FADD R27, R25, -12583039 ;  /* 0xcb40007f191b7421 */ /* 0x000fe20000000000 */
[----:B------:R-:W-:-:S03]  /*24bd0*/  FFMA.RM R29, R29, R8, 12582913 ;  /* 0x4b4000011d1d7423 */ /* 0x000fc60000004008 */
[----:B------:R-:W-:Y:S01]  /*24be0*/  FFMA R27, -R24, 1.4426950216293334961, -R27 ;  /* 0x3fb8aa3b181b7823 */ /* 0x000fe2000000091b */
[----:B---3--:R-:W-:-:S04]  /*24bf0*/  FMUL R15, R16, R31 ;  /* 0x0000001f100f7220 */ /* 0x008fc80000400000 */
[----:B------:R-:W-:Y:S01]  /*24c00*/  FFMA R22, R2, R22, R15 ;  /* 0x0000001602167223 */ /* 0x000fe2000000000f */
[----:B------:R-:W-:Y:S01]  /*24c10*/  FADD R15, R29, -12583039 ;  /* 0xcb40007f1d0f7421 */ /* 0x000fe20000000000 */
[----:B------:R-:W-:Y:S01]  /*24c20*/  FFMA R27, -R24, 1.925963033500011079e-08, R27 ;  /* 0x32a57060181b7823 */ /* 0x000fe2000000011b */
[--C-:B------:R-:W-:Y:S02]  /*24c30*/  HADD2.F32 R24, -RZ, R37.reuse.H0_H0 ;  /* 0x20000025ff187230 */ /* 0x100fe40000004100 */
[----:B------:R-:W-:Y:S01]  /*24c40*/  FFMA R21, -R26, 1.4426950216293334961, -R15 ;  /* 0x3fb8aa3b1a157823 */ /* 0x000fe2000000090f */
[----:B----4-:R-:W-:Y:S01]  /*24c50*/  FMUL R15, R16, R33 ;  /* 0x00000021100f7220 */ /* 0x010fe20000400000 */
[-C--:B------:R-:W-:Y:S01]  /*24c60*/  FFMA.SAT R31, -R28, R13.reuse, 0.5 ;  /* 0x3f0000001c1f7423 */ /* 0x080fe2000000210d */
[----:B------:R2:W3:Y:S02]  /*24c70*/  MUFU.EX2 R40, R27 ;  /* 0x0000001b00287308 */ /* 0x0004e40000000800 */
[----:B------:R-:W-:Y:S01]  /*24c80*/  FFMA R24, R2, R24, R15 ;  /* 0x0000001802187223 */ /* 0x000fe2000000000f */
[----:B------:R-:W-:Y:S01]  /*24c90*/  FFMA.SAT R15, -R32, R13, 0.5 ;  /* 0x3f000000200f7423 */ /* 0x000fe2000000210d */
[----:B------:R-:W-:Y:S01]  /*24ca0*/  FFMA.RM R31, R31, R8, 12582913 ;  /* 0x4b4000011f1f7423 */ /* 0x000fe20000004008 */
[----:B------:R-:W-:Y:S01]  /*24cb0*/  FFMA R21, -R26, 1.925963033500011079e-08, R21 ;  /* 0x32a570601a157823 */ /* 0x000fe20000000115 */
[----:B------:R-:W-:-:S02]  /*24cc0*/  HADD2.F32 R26, -RZ, R37.H1_H1 ;  /* 0x30000025ff1a7230 */ /* 0x000fc40000004100 */
[----:B--2---:R-:W-:Y:S01]  /*24cd0*/  FADD R27, R35, -12583039 ;  /* 0xcb40007f231b7421 */ /* 0x004fe20000000000 */
[----:B------:R-:W-:Y:S01]  /*24ce0*/  FFMA.RM R37, R15, R8, 12582913 ;  /* 0x4b4000010f257423 */ /* 0x000fe20000004008 */
[----:B------:R-:W-:Y:S01]  /*24cf0*/  FADD R33, R31, -12583039 ;  /* 0xcb40007f1f217421 */ /* 0x000fe20000000000 */
[----:B-----5:R-:W-:Y:S01]  /*24d00*/  FMUL R15, R16, R39 ;  /* 0x00000027100f7220 */ /* 0x020fe20000400000 */
[----:B------:R-:W-:Y:S02]  /*24d10*/  FFMA R27, -R30, 1.4426950216293334961, -R27 ;  /* 0x3fb8aa3b1e1b7823 */ /* 0x000fe4000000091b */
[----:B------:R-:W-:Y:S01]  /*24d20*/  FFMA R33, -R28, 1.4426950216293334961, -R33 ;  /* 0x3fb8aa3b1c217823 */ /* 0x000fe20000000921 */
[----:B------:R-:W-:Y:S01]  /*24d30*/  FFMA R26, R2, R26, R15 ;  /* 0x0000001a021a7223 */ /* 0x000fe2000000000f */
[----:B------:R-:W-:Y:S01]  /*24d40*/  FFMA R27, -R30, 1.925963033500011079e-08, R27 ;  /* 0x32a570601e1b7823 */ /* 0x000fe2000000011b */
[----:B------:R-:W-:Y:S01]  /*24d50*/  FFMA.SAT R15, -R34, R13, 0.5 ;  /* 0x3f000000220f7423 */ /* 0x000fe2000000210d */
[----:B------:R-:W-:Y:S01]  /*24d60*/  F2FP.F16.E4M3.UNPACK_B R30, R0.H1 ;  /* 0x00000000ff1e723e */ /* 0x000fe200030006ff */
[----:B------:R2:W4:Y:S01]  /*24d70*/  MUFU.EX2 R42, R21 ;  /* 0x00000015002a7308 */ /* 0x0005220000000800 */
[----:B------:R-:W-:-:S03]  /*24d80*/  FFMA R33, -R28, 1.925963033500011079e-08, R33 ;  /* 0x32a570601c217823 */ /* 0x000fc60000000121 */
[----:B------:R-:W-:Y:S02]  /*24d90*/  HADD2.F32 R28, -RZ, R30.H0_H0 ;  /* 0x2000001eff1c7230 */ /* 0x000fe40000004100 */
[----:B--2---:R-:W-:Y:S01]  /*24da0*/  FFMA.RM R21, R15, R8, 12582913 ;  /* 0x4b4000010f157423 */ /* 0x004fe20000004008 */
[----:B------:R-:W-:Y:S01]  /*24db0*/  FMUL R15, R16, R43 ;  /* 0x0000002b100f7220 */ /* 0x000fe20000400000 */
[----:B------:R2:W-:Y:S03]  /*24dc0*/  MUFU.EX2 R44, R33 ;  /* 0x00000021002c7308 */ /* 0x0005e60000000800 */
[----:B------:R-:W-:Y:S01]  /*24dd0*/  FFMA R28, R2, R28, R15 ;  /* 0x0000001c021c7223 */ /* 0x000fe2000000000f */
[----:B------:R-:W-:Y:S01]  /*24de0*/  FADD R15, R41, -12583039 ;  /* 0xcb40007f290f7421 */ /* 0x000fe20000000000 */
[----:B--2---:R-:W-:-:S03]  /*24df0*/  FADD R33, R21, -12583039 ;  /* 0xcb40007f15217421 */ /* 0x004fc60000000000 */
[----:B------:R-:W-:Y:S01]  /*24e00*/  FFMA R15, -R36, 1.4426950216293334961, -R15 ;  /* 0x3fb8aa3b240f7823 */ /* 0x000fe2000000090f */
[----:B------:R-:W-:Y:S01]  /*24e10*/  FFMA R33, -R34, 1.4426950216293334961, -R33 ;  /* 0x3fb8aa3b22217823 */ /* 0x000fe20000000921 */
[----:B------:R-:W-:-:S03]  /*24e20*/  FADD R39, R37, -12583039 ;  /* 0xcb40007f25277421 */ /* 0x000fc60000000000 */
[----:B------:R-:W-:Y:S01]  /*24e30*/  FFMA R33, -R34, 1.925963033500011079e-08, R33 ;  /* 0x32a5706022217823 */ /* 0x000fe20000000121 */
[----:B------:R-:W-:Y:S01]  /*24e40*/  FFMA R36, -R36, 1.925963033500011079e-08, R15 ;  /* 0x32a5706024247823 */ /* 0x000fe2000000010f */
[----:B------:R-:W-:Y:S02]  /*24e50*/  HADD2.F32 R30, -RZ, R30.H1_H1 ;  /* 0x3000001eff1e7230 */ /* 0x000fe40000004100 */
[----:B------:R-:W-:Y:S01]  /*24e60*/  FFMA R39, -R32, 1.4426950216293334961, -R39 ;  /* 0x3fb8aa3b20277823 */ /* 0x000fe20000000927 */
[----:B------:R2:W5:Y:S01]  /*24e70*/  MUFU.EX2 R46, R27 ;  /* 0x0000001b002e7308 */ /* 0x0005620000000800 */
[----:B------:R-:W-:Y:S02]  /*24e80*/  FMUL R15, R16, R47 ;  /* 0x0000002f100f7220 */ /* 0x000fe40000400000 */
[----:B------:R-:W-:-:S05]  /*24e90*/  FFMA R39, -R32, 1.925963033500011079e-08, R39 ;  /* 0x32a5706020277823 */ /* 0x000fca0000000127 */
[----:B------:R1:W-:Y:S01]  /*24ea0*/  MUFU.EX2 R34, R33 ;  /* 0x0000002100227308 */ /* 0x0003e20000000800 */
[----:B--2---:R-:W-:Y:S01]  /*24eb0*/  FFMA.SAT R27, -R20, R13, 0.5 ;  /* 0x3f000000141b7423 */ /* 0x004fe2000000210d */
[----:B------:R-:W-:-:S03]  /*24ec0*/  FFMA R30, R2, R30, R15 ;  /* 0x0000001e021e7223 */ /* 0x000fc6000000000f */
[-C--:B------:R-:W-:Y:S01]  /*24ed0*/  FFMA.RM R27, R27, R8.reuse, 12582913 ;  /* 0x4b4000011b1b7423 */ /* 0x080fe20000004008 */
[-C--:B-1----:R-:W-:Y:S02]  /*24ee0*/  FFMA.SAT R33, -R26, R13.reuse, 0.5 ;  /* 0x3f0000001a217423 */ /* 0x082fe4000000210d */
[----:B------:R1:W-:Y:S02]  /*24ef0*/  MUFU.EX2 R32, R39 ;  /* 0x0000002700207308 */ /* 0x0003e40000000800 */
[----:B------:R-:W-:Y:S01]  /*24f00*/  FFMA.RM R47, R33, R8, 12582913 ;  /* 0x4b400001212f7423 */ /* 0x000fe20000004008 */
[-C--:B------:R-:W-:Y:S01]  /*24f10*/  FFMA.SAT R43, -R22, R13.reuse, 0.5 ;  /* 0x3f000000162b7423 */ /* 0x080fe2000000210d */
[-C--:B------:R-:W-:Y:S01]  /*24f20*/  FFMA.SAT R15, -R24, R13.reuse, 0.5 ;  /* 0x3f000000180f7423 */ /* 0x080fe2000000210d */
[-C--:B------:R-:W-:Y:S01]  /*24f30*/  FFMA.SAT R49, -R28, R13.reuse, 0.5 ;  /* 0x3f0000001c317423 */ /* 0x080fe2000000210d */
[----:B------:R-:W-:Y:S01]  /*24f40*/  FFMA.SAT R51, -R30, R13, 0.5 ;  /* 0x3f0000001e337423 */ /* 0x000fe2000000210d */
[----:B------:R-:W-:Y:S01]  /*24f50*/  FADD R13, R47, -12583039 ;  /* 0xcb40007f2f0d7421 */ /* 0x000fe20000000000 */
[----:B-1----:R-:W-:-:S03]  /*24f60*/  FADD R39, R27, -12583039 ;  /* 0xcb40007f1b277421 */ /* 0x002fc60000000000 */
[----:B------:R-:W-:Y:S01]  /*24f70*/  FFMA R13, -R26, 1.4426950216293334961, -R13 ;  /* 0x3fb8aa3b1a0d7823 */ /* 0x000fe2000000090d */
[C---:B------:R-:W-:Y:S01]  /*24f80*/  FFMA R39, -R20.reuse, 1.4426950216293334961, -R39 ;  /* 0x3fb8aa3b14277823 */ /* 0x040fe20000000927 */
[-C--:B------:R-:W-:Y:S01]  /*24f90*/  FFMA.RM R43, R43, R8.reuse, 12582913 ;  /* 0x4b4000012b2b7423 */ /* 0x080fe20000004008 */
[-C--:B------:R-:W-:Y:S01]  /*24fa0*/  FFMA.RM R15, R15, R8.reuse, 12582913 ;  /* 0x4b4000010f0f7423 */ /* 0x080fe20000004008 */
[-C--:B------:R-:W-:Y:S01]  /*24fb0*/  FFMA.RM R51, R51, R8.reuse, 12582913 ;  /* 0x4b40000133337423 */ /* 0x080fe20000004008 */
[----:B------:R-:W-:Y:S01]  /*24fc0*/  FFMA R39, -R20, 1.925963033500011079e-08, R39 ;  /* 0x32a5706014277823 */ /* 0x000fe20000000127 */
[----:B------:R-:W-:Y:S01]  /*24fd0*/  FFMA R26, -R26, 1.925963033500011079e-08, R13 ;  /* 0x32a570601a1a7823 */ /* 0x000fe2000000010d */
[----:B------:R-:W-:Y:S01]  /*24fe0*/  FFMA.RM R49, R49, R8, 12582913 ;  /* 0x4b40000131317423 */ /* 0x000fe20000004008 */
[----:B------:R-:W-:Y:S01]  /*24ff0*/  SHF.L.U32 R13, R4, 0x17, RZ ;  /* 0x00000017040d7819 */ /* 0x000fe200000006ff */
[----:B------:R-:W-:Y:S01]  /*25000*/  FADD R45, R43, -12583039 ;  /* 0xcb40007f2b2d7421 */ /* 0x000fe20000000000 */
[----:B------:R-:W-:Y:S01]  /*25010*/  FADD R33, R15, -12583039 ;  /* 0xcb40007f0f217421 */ /* 0x000fe20000000000 */
[----:B------:R-:W-:Y:S01]  /*25020*/  FADD R53, R51, -12583039 ;  /* 0xcb40007f33357421 */ /* 0x000fe20000000000 */
[----:B------:R1:W-:Y:S01]  /*25030*/  MUFU.EX2 R20, R39 ;  /* 0x0000002700147308 */ /* 0x0003e20000000800 */
[----:B------:R-:W-:Y:S01]  /*25040*/  FFMA R8, R13, R14, 1 ;  /* 0x3f8000000d087423 */ /* 0x000fe2000000000e */
[----:B------:R-:W-:Y:S01]  /*25050*/  FFMA R45, -R22, 1.4426950216293334961, -R45 ;  /* 0x3fb8aa3b162d7823 */ /* 0x000fe2000000092d */
[----:B------:R-:W-:Y:S01]  /*25060*/  FFMA R33, -R24, 1.4426950216293334961, -R33 ;  /* 0x3fb8aa3b18217823 */ /* 0x000fe20000000921 */
[----:B------:R-:W-:Y:S01]  /*25070*/  FFMA R53, -R30, 1.4426950216293334961, -R53 ;  /* 0x3fb8aa3b1e357823 */ /* 0x000fe20000000935 */
[----:B-1----:R-:W-:Y:S01]  /*25080*/  FADD R39, R49, -12583039 ;  /* 0xcb40007f31277421 */ /* 0x002fe20000000000 */
[----:B------:R-:W-:Y:S01]  /*25090*/  FFMA R45, -R22, 1.925963033500011079e-08, R45 ;  /* 0x32a57060162d7823 */ /* 0x000fe2000000012d */
[----:B------:R-:W-:-:S02]  /*250a0*/  FFMA R33, -R24, 1.925963033500011079e-08, R33 ;  /* 0x32a5706018217823 */ /* 0x000fc40000000121 */
[----:B------:R-:W-:Y:S01]  /*250b0*/  FFMA R39, -R28, 1.4426950216293334961, -R39 ;  /* 0x3fb8aa3b1c277823 */ /* 0x000fe20000000927 */
[----:B------:R-:W-:Y:S01]  /*250c0*/  FFMA R53, -R30, 1.925963033500011079e-08, R53 ;  /* 0x32a570601e357823 */ /* 0x000fe20000000135 */
[----:B------:R-:W-:Y:S02]  /*250d0*/  IADD3 R5, R8, 0x1800000, RZ ;  /* 0x0180000008057810 */ /* 0x000fe40007ffe0ff */
[----:B------:R-:W-:Y:S01]  /*250e0*/  FFMA R39, -R28, 1.925963033500011079e-08, R39 ;  /* 0x32a570601c277823 */ /* 0x000fe20000000127 */
[----:B------:R-:W1:Y:S01]  /*250f0*/  MUFU.EX2 R13, R26 ;  /* 0x0000001a000d7308 */ /* 0x000e620000000800 */
[----:B------:R-:W-:-:S04]  /*25100*/  LOP3.LUT R5, R5, 0x7f800000, RZ, 0xc0, !PT ;  /* 0x7f80000005057812 */ /* 0x000fc800078ec0ff */
[----:B------:R-:W-:-:S03]  /*25110*/  ISETP.GT.U32.AND P2, PT, R5, 0x1ffffff, PT ;  /* 0x01ffffff0500780c */ /* 0x000fc60003f44070 */
[----:B------:R-:W2:Y:S01]  /*25120*/  MUFU.EX2 R36, R36 ;  /* 0x0000002400247308 */ /* 0x000ea20000000800 */
[----:B------:R-:W-:-:S07]  /*25130*/  SHF.L.U32 R25, R25, 0x17, RZ ;  /* 0x0000001719197819 */ /* 0x000fce00000006ff */
[----:B------:R-:W2:Y:S08]  /*25140*/  MUFU.EX2 R45, R45 ;  /* 0x0000002d002d7308 */ /* 0x000eb00000000800 */
[----:B------:R-:W2:Y:S08]  /*25150*/  MUFU.EX2 R33, R33 ;  /* 0x0000002100217308 */ /* 0x000eb00000000800 */
[----:B------:R-:W2:Y:S08]  /*25160*/  MUFU.EX2 R4, R39 ;  /* 0x0000002700047308 */ /* 0x000eb00000000800 */
[----:B------:R-:W2:Y:S01]  /*25170*/  MUFU.EX2 R53, R53 ;  /* 0x0000003500357308 */ /* 0x000ea20000000800 */
[----:B------:R-:W-:Y:S01]  /*25180*/  FFMA R28, R12, R23, 1 ;  /* 0x3f8000000c1c7423 */ /* 0x000fe20000000017 */
[----:B------:R-:W-:Y:S01]  /*25190*/  SHF.L.U32 R29, R29, 0x17, RZ ;  /* 0x000000171d1d7819 */ /* 0x000fe200000006ff */
[----:B---3--:R-:W-:Y:S01]  /*251a0*/  FFMA R57, R25, R40, 1 ;  /* 0x3f80000019397423 */ /* 0x008fe20000000028 */
        /* <DEDUP_REMOVED lines=8> */
[----:B------:R-:W-:Y:S02]  /*25230*/  SHF.L.U32 R22, R15, 0x17, RZ ;  /* 0x000000170f167819 */ /* 0x000fe400000006ff */
[----:B------:R-:W-:Y:S02]  /*25240*/  SHF.L.U32 R49, R49, 0x17, RZ ;  /* 0x0000001731317819 */ /* 0x000fe400000006ff */
[----:B------:R-:W-:Y:S01]  /*25250*/  SHF.L.U32 R14, R51, 0x17, RZ ;  /* 0x00000017330e7819 */ /* 0x000fe200000006ff */
[----:B----4-:R-:W-:Y:S01]  /*25260*/  FFMA R42, R29, R42, 1 ;  /* 0x3f8000001d2a7423 */ /* 0x010fe2000000002a */
[----:B-----5:R-:W-:Y:S01]  /*25270*/  FFMA R46, R35, R46, 1 ;  /* 0x3f800000232e7423 */ /* 0x020fe2000000002e */
[----:B-1----:R-:W-:Y:S01]  /*25280*/  FFMA R12, R12, R13, 1 ;  /* 0x3f8000000c0c7423 */ /* 0x002fe2000000000d */
[----:B------:R-:W-:Y:S01]  /*25290*/  FFMA R29, R31, R44, 1 ;  /* 0x3f8000001f1d7423 */ /* 0x000fe2000000002c */
[----:B------:R-:W-:Y:S01]  /*252a0*/  FFMA R35, R37, R32, 1 ;  /* 0x3f80000025237423 */ /* 0x000fe20000000020 */
[----:B------:R-:W-:Y:S01]  /*252b0*/  FFMA R41, R21, R34, 1 ;  /* 0x3f80000015297423 */ /* 0x000fe20000000022 */
[----:B--2---:R-:W-:Y:S01]  /*252c0*/  FFMA R25, R25, R36, 1 ;  /* 0x3f80000019197423 */ /* 0x004fe20000000024 */
        /* <DEDUP_REMOVED lines=11> */
.L_x_586:
[----:B------:R-:W1:Y:S02]  /*25380*/  MUFU.RCP R15, R8 ;  /* 0x00000008000f7308 */ /* 0x000e640000001000 */
[----:B-1----:R-:W-:-:S04]  /*25390*/  FFMA R4, R8, R15, -1 ;  /* 0xbf80000008047423 */ /* 0x002fc8000000000f */
[----:B------:R-:W-:-:S04]  /*253a0*/  FADD.FTZ R4, -R4, -RZ ;  /* 0x800000ff04047221 */ /* 0x000fc80000010100 */
[----:B------:R-:W-:-:S07]  /*253b0*/  FFMA R15, R15, R4, R15 ;  /* 0x000000040f0f7223 */ /* 0x000fce000000000f */
.L_x_587:
[----:B------:R-:W-:Y:S05]  /*253c0*/  BSYNC B1 ;  /* 0x0000000000017941 */ /* 0x000fea0003800000 */
.L_x_585:
        /* <DEDUP_REMOVED lines=10> */
.L_x_589:
[----:B------:R-:W1:Y:S02]  /*25470*/  MUFU.RCP R20, R55 ;  /* 0x0000003700147308 */ /* 0x000e640000001000 */
[----:B-1----:R-:W-:-:S04]  /*25480*/  FFMA R4, R55, R20, -1 ;  /* 0xbf80000037047423 */ /* 0x002fc80000000014 */
[----:B------:R-:W-:-:S04]  /*25490*/  FADD.FTZ R5, -R4, -RZ ;  /* 0x800000ff04057221 */ /* 0x000fc80000010100 */
[----:B------:R-:W-:-:S07]  /*254a0*/  FFMA R20, R20, R5, R20 ;  /* 0x0000000514147223 */ /* 0x000fce0000000014 */
.L_x_590:
[----:B------:R-:W-:Y:S05]  /*254b0*/  BSYNC B1 ;  /* 0x0000000000017941 */ /* 0x000fea0003800000 */
.L_x_588:
        /* <DEDUP_REMOVED lines=10> */
.L_x_592:
[----:B------:R-:W1:Y:S02]  /*25560*/  MUFU.RCP R21, R28 ;  /* 0x0000001c00157308 */ /* 0x000e640000001000 */
[----:B-1----:R-:W-:-:S04]  /*25570*/  FFMA R4, R28, R21, -1 ;  /* 0xbf8000001c047423 */ /* 0x002fc80000000015 */
[----:B------:R-:W-:-:S04]  /*25580*/  FADD.FTZ R4, -R4, -RZ ;  /* 0x800000ff04047221 */ /* 0x000fc80000010100 */
[----:B------:R-:W-:-:S07]  /*25590*/  FFMA R21, R21, R4, R21 ;  /* 0x0000000415157223 */ /* 0x000fce0000000015 */
.L_x_593:
[----:B------:R-:W-:Y:S05]  /*255a0*/  BSYNC B1 ;  /* 0x0000000000017941 */ /* 0x000fea0003800000 */
.L_x_591:
        /* <DEDUP_REMOVED lines=10> */
.L_x_595:
[----:B------:R-:W1:Y:S02]  /*25650*/  MUFU.RCP R26, R57 ;  /* 0x00000039001a7308 */ /* 0x000e640000001000 */
[----:B-1----:R-:W-:-:S04]  /*25660*/  FFMA R4, R57, R26, -1 ;  /* 0xbf80000039047423 */ /* 0x002fc8000000001a */
[----:B------:R-:W-:-:S04]  /*25670*/  FADD.FTZ R5, -R4, -RZ ;  /* 0x800000ff04057221 */ /* 0x000fc80000010100 */
[----:B------:R-:W-:-:S07]  /*25680*/  FFMA R26, R26, R5, R26 ;  /* 0x000000051a1a7223 */ /* 0x000fce000000001a */
.L_x_596:
[----:B------:R-:W-:Y:S05]  /*25690*/  BSYNC B1 ;  /* 0x0000000000017941 */ /* 0x000fea0003800000 */
.L_x_594:
        /* <DEDUP_REMOVED lines=10> */
.L_x_598:
[----:B------:R-:W1:Y:S02]  /*25740*/  MUFU.RCP R27, R42 ;  /* 0x0000002a001b7308 */ /* 0x000e640000001000 */
[----:B-1----:R-:W-:-:S04]  /*25750*/  FFMA R4, R42, R27, -1 ;  /* 0xbf8000002a047423 */ /* 0x002fc8000000001b */
[----:B------:R-:W-:-:S04]  /*25760*/  FADD.FTZ R4, -R4, -RZ ;  /* 0x800000ff04047221 */ /* 0x000fc80000010100 */
[----:B------:R-:W-:-:S07]  /*25770*/  FFMA R27, R27, R4, R27 ;  /* 0x000000041b1b7223 */ /* 0x000fce000000001b */
.L_x_599:
[----:B------:R-:W-:Y:S05]  /*25780*/  BSYNC B1 ;  /* 0x0000000000017941 */ /* 0x000fea0003800000 */
.L_x_597:
        /* <DEDUP_REMOVED lines=10> */
.L_x_601:
[----:B------:R-:W1:Y:S02]  /*25830*/  MUFU.RCP R28, R29 ;  /* 0x0000001d001c7308 */ /* 0x000e640000001000 */
[----:B-1----:R-:W-:-:S04]  /*25840*/  FFMA R4, R29, R28, -1 ;  /* 0xbf8000001d047423 */ /* 0x002fc8000000001c */
[----:B------:R-:W-:-:S04]  /*25850*/  FADD.FTZ R5, -R4, -RZ ;  /* 0x800000ff04057221 */ /* 0x000fc80000010100 */
[----:B------:R-:W-:-:S07]  /*25860*/  FFMA R28, R28, R5, R28 ;  /* 0x000000051c1c7223 */ /* 0x000fce000000001c */
.L_x_602:
[----:B------:R-:W-:Y:S05]  /*25870*/  BSYNC B1 ;  /* 0x0000000000017941 */ /* 0x000fea0003800000 */
.L_x_600:
        /* <DEDUP_REMOVED lines=10> */
.L_x_604:
[----:B------:R-:W1:Y:S02]  /*25920*/  MUFU.RCP R29, R46 ;  /* 0x0000002e001d7308 */ /* 0x000e640000001000 */
[----:B-1----:R-:W-:-:S04]  /*25930*/  FFMA R4, R46, R29, -1 ;  /* 0xbf8000002e047423 */ /* 0x002fc8000000001d */
[----:B------:R-:W-:-:S04]  /*25940*/  FADD.FTZ R4, -R4, -RZ ;  /* 0x800000ff04047221 */ /* 0x000fc80000010100 */
[----:B------:R-:W-:-:S07]  /*25950*/  FFMA R29, R29, R4, R29 ;  /* 0x000000041d1d7223 */ /* 0x000fce000000001d */
.L_x_605:
[----:B------:R-:W-:Y:S05]  /*25960*/  BSYNC B1 ;  /* 0x0000000000017941 */ /* 0x000fea0003800000 */
.L_x_603:
        /* <DEDUP_REMOVED lines=10> */
.L_x_607:
[----:B------:R-:W1:Y:S02]  /*25a10*/  MUFU.RCP R30, R35 ;  /* 0x00000023001e7308 */ /* 0x000e640000001000 */
[----:B-1----:R-:W-:-:S04]  /*25a20*/  FFMA R4, R35, R30, -1 ;  /* 0xbf80000023047423 */ /* 0x002fc8000000001e */
[----:B------:R-:W-:-:S04]  /*25a30*/  FADD.FTZ R5, -R4, -RZ ;  /* 0x800000ff04057221 */ /* 0x000fc80000010100 */
[----:B------:R-:W-:-:S07]  /*25a40*/  FFMA R30, R30, R5, R30 ;  /* 0x000000051e1e7223 */ /* 0x000fce000000001e */
.L_x_608:
[----:B------:R-:W-:Y:S05]  /*25a50*/  BSYNC B1 ;  /* 0x0000000000017941 */ /* 0x000fea0003800000 */
.L_x_606:
        /* <DEDUP_REMOVED lines=10> */
.L_x_610:
[----:B------:R-:W1:Y:S02]  /*25b00*/  MUFU.RCP R32, R41 ;  /* 0x0000002900207308 */ /* 0x000e640000001000 */
[----:B-1----:R-:W-:-:S04]  /*25b10*/  FFMA R4, R41, R32, -1 ;  /* 0xbf80000029047423 */ /* 0x002fc80000000020 */
[----:B------:R-:W-:-:S04]  /*25b20*/  FADD.FTZ R5, -R4, -RZ ;  /* 0x800000ff04057221 */ /* 0x000fc80000010100 */
[----:B------:R-:W-:-:S07]  /*25b30*/  FFMA R32, R32, R5, R32 ;  /* 0x0000000520207223 */ /* 0x000fce0000000020 */
.L_x_611:
[----:B------:R-:W-:Y:S05]  /*25b40*/  BSYNC B1 ;  /* 0x0000000000017941 */ /* 0x000fea0003800000 */
.L_x_609:
        /* <DEDUP_REMOVED lines=10> */
.L_x_613:
[----:B------:R-:W1:Y:S02]  /*25bf0*/  MUFU.RCP R4, R25 ;  /* 0x0000001900047308 */ /* 0x000e640000001000 */
[----:B-1----:R-:W-:-:S04]  /*25c00*/  FFMA R5, R25, R4, -1 ;  /* 0xbf80000019057423 */ /* 0x002fc80000000004 */
[----:B------:R-:W-:-:S04]  /*25c10*/  FADD.FTZ R5, -R5, -RZ ;  /* 0x800000ff05057221 */ /* 0x000fc80000010100 */
[----:B------:R-:W-:-:S07]  /*25c20*/  FFMA R33, R4, R5, R4 ;  /* 0x0000000504217223 */ /* 0x000fce0000000004 */
.L_x_614:
[----:B------:R-:W-:Y:S05]  /*25c30*/  BSYNC B1 ;  /* 0x0000000000017941 */ /* 0x000fea0003800000 */
.L_x_612:
        /* <DEDUP_REMOVED lines=10> */
.L_x_616:
[----:B------:R-:W1:Y:S02]  /*25ce0*/  MUFU.RCP R4, R23 ;  /* 0x0000001700047308 */ /* 0x000e640000001000 */
[----:B-1----:R-:W-:-:S04]  /*25cf0*/  FFMA R5, R23, R4, -1 ;  /* 0xbf80000017057423 */ /* 0x002fc80000000004 */
[----:B------:R-:W-:-:S04]  /*25d00*/  FADD.FTZ R5, -R5, -RZ ;  /* 0x800000ff05057221 */ /* 0x000fc80000010100 */
[----:B------:R-:W-:-:S07]  /*25d10*/  FFMA R25, R4, R5, R4 ;  /* 0x0000000504197223 */ /* 0x000fce0000000004 */
.L_x_617:
[----:B------:R-:W-:Y:S05]  /*25d20*/  BSYNC B1 ;  /* 0x0000000000017941 */ /* 0x000fea0003800000 */
.L_x_615:
        /* <DEDUP_REMOVED lines=10> */
.L_x_619:
[----:B------:R-:W1:Y:S02]  /*25dd0*/  MUFU.RCP R5, R24 ;  /* 0x0000001800057308 */ /* 0x000e640000001000 */
[----:B-1----:R-:W-:-:S04]  /*25de0*/  FFMA R4, R24, R5, -1 ;  /* 0xbf80000018047423 */ /* 0x002fc80000000005 */
[----:B------:R-:W-:-:S04]  /*25df0*/  FADD.FTZ R4, -R4, -RZ ;  /* 0x800000ff04047221 */ /* 0x000fc80000010100 */
[----:B------:R-:W-:-:S07]  /*25e00*/  FFMA R34, R5, R4, R5 ;  /* 0x0000000405227223 */ /* 0x000fce0000000005 */
.L_x_620:
[----:B------:R-:W-:Y:S05]  /*25e10*/  BSYNC B1 ;  /* 0x0000000000017941 */ /* 0x000fea0003800000 */
.L_x_618:
        /* <DEDUP_REMOVED lines=10> */
.L_x_622:
[----:B------:R-:W1:Y:S02]  /*25ec0*/  MUFU.RCP R23, R22 ;  /* 0x0000001600177308 */ /* 0x000e640000001000 */
[----:B-1----:R-:W-:-:S04]  /*25ed0*/  FFMA R4, R22, R23, -1 ;  /* 0xbf80000016047423 */ /* 0x002fc80000000017 */
[----:B------:R-:W-:-:S04]  /*25ee0*/  FADD.FTZ R4, -R4, -RZ ;  /* 0x800000ff04047221 */ /* 0x000fc80000010100 */
[----:B------:R-:W-:-:S07]  /*25ef0*/  FFMA R23, R23, R4, R23 ;  /* 0x0000000417177223 */ /* 0x000fce0000000017 */
.L_x_623:
[----:B------:R-:W-:Y:S05]  /*25f00*/  BSYNC B1 ;  /* 0x0000000000017941 */ /* 0x000fea0003800000 */
.L_x_621:
        /* <DEDUP_REMOVED lines=10> */
.L_x_625:
[----:B------:R-:W1:Y:S02]  /*25fb0*/  MUFU.RCP R5, R12 ;  /* 0x0000000c00057308 */ /* 0x000e640000001000 */
[----:B-1----:R-:W-:-:S04]  /*25fc0*/  FFMA R4, R12, R5, -1 ;  /* 0xbf8000000c047423 */ /* 0x002fc80000000005 */
[----:B------:R-:W-:-:S04]  /*25fd0*/  FADD.FTZ R4, -R4, -RZ ;  /* 0x800000ff04047221 */ /* 0x000fc80000010100 */
[----:B------:R-:W-:-:S07]  /*25fe0*/  FFMA R22, R5, R4, R5 ;  /* 0x0000000405167223 */ /* 0x000fce0000000005 */
.L_x_626:
[----:B------:R-:W-:Y:S05]  /*25ff0*/  BSYNC B1 ;  /* 0x0000000000017941 */ /* 0x000fea0003800000 */
.L_x_624:
        /* <DEDUP_REMOVED lines=10> */
.L_x_628:
[----:B------:R-:W1:Y:S02]  /*260a0*/  MUFU.RCP R12, R13 ;  /* 0x0000000d000c7308 */ /* 0x000e640000001000 */
[----:B-1----:R-:W-:-:S04]  /*260b0*/  FFMA R4, R13, R12, -1 ;  /* 0xbf8000000d047423 */ /* 0x002fc8000000000c */
[----:B------:R-:W-:-:S04]  /*260c0*/  FADD.FTZ R5, -R4, -RZ ;  /* 0x800000ff04057221 */ /* 0x000fc80000010100 */
[----:B------:R-:W-:-:S07]  /*260d0*/  FFMA R12, R12, R5, R12 ;  /* 0x000000050c0c7223 */ /* 0x000fce000000000c */
.L_x_629:
[----:B------:R-:W-:Y:S05]  /*260e0*/  BSYNC B1 ;  /* 0x0000000000017941 */ /* 0x000fea0003800000 */
.L_x_627:
        /* <DEDUP_REMOVED lines=9> */
.L_x_631:
[----:B------:R-:W1:Y:S02]  /*26180*/  MUFU.RCP R5, R14 ;  /* 0x0000000e00057308 */ /* 0x000e640000001000 */
[----:B-1----:R-:W-:-:S04]  /*26190*/  FFMA R4, R14, R5, -1 ;  /* 0xbf8000000e047423 */ /* 0x002fc80000000005 */
[----:B------:R-:W-:-:S04]  /*261a0*/  FADD.FTZ R4, -R4, -RZ ;  /* 0x800000ff04047221 */ /* 0x000fc80000010100 */
[----:B------:R-:W-:-:S07]  /*261b0*/  FFMA R8, R5, R4, R5 ;  /* 0x0000000405087223 */ /* 0x000fce0000000005 */
.L_x_632:
[----:B------:R-:W-:Y:S05]  /*261c0*/  BSYNC B1 ;  /* 0x0000000000017941 */ /* 0x000fea0003800000 */
.L_x_630:
        /* <DEDUP_REMOVED lines=10> */
.L_x_633:
        /* <DEDUP_REMOVED lines=27> */
.L_x_635:
[----:B------:R-:W-:Y:S05]  /*26420*/  BSYNC B0 ;  /* 0x0000000000007941 */ /* 0x000fea0003800000 */
.L_x_634:
[----:B------:R-:W-:Y:S04]  /*26430*/  BSSY B0, `(.L_x_636) ;  /* 0x000003a000007945 */ /* 0x000fe80003800000 */
[----:B------:R-:W-:Y:S05]  /*26440*/  @P0 BRA `(.L_x_637) ;  /* 0x0000000000e00947 */ /* 0x000fea0003800000 */
[----:B------:R-:W-:-:S04]  /*26450*/  MOV R4, UR44 ;  /* 0x0000002c00047c02 */ /* 0x000fc80008000f00 */
[----:B------:R-:W-:-:S13]  /*26460*/  ISETP.NE.AND P3, PT, R4, 0x3, PT ;  /* 0x000000030400780c */ /* 0x000fda0003f65270 */
[----:B------:R-:W-:Y:S05]  /*26470*/  @!P3 BRA `(.L_x_638) ;  /* 0x000000000004b947 */ /* 0x000fea0003800000 */
[----:B------:R-:W-:Y:S01]  /*26480*/  BPT.TRAP 0x1 ;  /* 0x000000040000795c */ /* 0x000fe20000300000 */
.L_x_638:
[----:B------:R-:W-:Y:S01]  /*26490*/  LEA R4, R18, UR48, 0x3 ;  /* 0x0000003012047c11 */ /* 0x000fe2000f8e18ff */
[----:B------:R-:W-:Y:S01]  /*264a0*/  BSSY B1, `(.L_x_639) ;  /* 0x0000004000017945 */ /* 0x000fe20003800000 */
[----:B------:R-:W-:-:S04]  /*264b0*/  SHF.L.U32 R5, R19, 0x1f, RZ ;  /* 0x0000001f13057819 */ /* 0x000fc800000006ff */
[----:B------:R-:W1:Y:S02]  /*264c0*/  SYNCS.PHASECHK.TRANS64.TRYWAIT P2, [R4+URZ+0x60], R5 ;  /* 0x00006005040075a7 */ /* 0x000e64000804017f */
[----:B-1----:R-:W-:Y:S05]  /*264d0*/  @!P2 BRA `(.L_x_640) ;  /* 0x00000110000ca947 */ /* 0x002fea0003800000 */
.L_x_1150:
[----:B------:R-:W-:Y:S05]  /*264e0*/  BSYNC B1 ;  /* 0x0000000000017941 */ /* 0x000fea0003800000 */
.L_x_639:
        /* <DEDUP_REMOVED lines=22> */
.L_x_642:
[----:B------:R-:W-:Y:S05]  /*26650*/  BSYNC B1 ;  /* 0x0000000000017941 */ /* 0x000fea0003800000 */
.L_x_641:
        /* <DEDUP_REMOVED lines=8> */
.L_x_643:
        /* <DEDUP_REMOVED lines=15> */
.L_x_637:
[----:B------:R-:W-:Y:S05]  /*267d0*/  BSYNC B0 ;  /* 0x0000000000007941 */ /* 0x000fea0003800000 */
.L_x_636:
[----:B------:R-:W2:Y:S04]  /*267e0*/  LDL.LU R23, [R1+0x200] ;  /* 0x0002000001177983 */ /* 0x000ea80000300800 */
[----:B------:R-:W3:Y:S04]  /*267f0*/  LDL.LU R22, [R1+0x204] ;  /* 0x0002040001167983 */ /* 0x000ee80000300800 */
[----:B------:R-:W4:Y:S01]  /*26800*/  LDL.LU R24, [R1+0x208] ;  /* 0x0002080001187983 */ /* 0x000f220000300800 */
[----:B------:R-:W-:Y:S01]  /*26810*/  F2FP.F16.E4M3.UNPACK_B R4, R7 ;  /* 0x00000007ff04723e */ /* 0x000fe200020006ff */
[C---:B------:R-:W-:Y:S01]  /*26820*/  FMUL R5, R16.reuse, R230 ;  /* 0x000000e610057220 */ /* 0x040fe20000400000 */
[----:B------:R-:W-:Y:S01]  /*26830*/  F2FP.F16.E4M3.UNPACK_B R13, R6 ;  /* 0x00000006ff0d723e */ /* 0x000fe200020006ff */
[----:B------:R-:W5:Y:S01]  /*26840*/  LDL.LU R28, [R1+0x20c] ;  /* 0x00020c00011c7983 */ /* 0x000f620000300800 */
[----:B------:R-:W-:Y:S01]  /*26850*/  FMUL R15, R16, R234 ;  /* 0x000000ea100f7220 */ /* 0x000fe20000400000 */
[----:B------:R-:W-:-:S02]  /*26860*/  HADD2.F32 R8, -RZ, R4.H0_H0 ;  /* 0x20000004ff087230 */ /* 0x000fc40000004100 */
[----:B------:R-:W-:Y:S01]  /*26870*/  FMUL R231, R16, R231 ;  /* 0x000000e710e77220 */ /* 0x000fe20000400000 */
[----:B------:R-:W5:Y:S01]  /*26880*/  LDL.LU R30, [R1+0x210] ;  /* 0x00021000011e7983 */ /* 0x000f620000300800 */
[----:B------:R-:W-:Y:S01]  /*26890*/  HADD2.F32 R12, -RZ, R4.H1_H1 ;  /* 0x30000004ff0c7230 */ /* 0x000fe20000004100 */
[----:B------:R-:W-:Y:S01]  /*268a0*/  F2FP.F16.E4M3.UNPACK_B R4, R7.H1 ;  /* 0x00000007ff04723e */ /* 0x000fe200030006ff */
[--C-:B------:R-:W-:Y:S01]  /*268b0*/  HADD2.F32 R14, -RZ, R13.reuse.H0_H0 ;  /* 0x2000000dff0e7230 */ /* 0x100fe20000004100 */
[----:B------:R-:W5:Y:S01]  /*268c0*/  LDL.LU R38, [R1+0x214] ;  /* 0x0002140001267983 */ /* 0x000f620000300800 */
[----:B------:R-:W-:Y:S01]  /*268d0*/  FFMA R5, R2, R8, R5 ;  /* 0x0000000802057223 */ /* 0x000fe20000000005 */
[----:B------:R-:W-:Y:S02]  /*268e0*/  HADD2.F32 R20, -RZ, R13.H1_H1 ;  /* 0x3000000dff147230 */ /* 0x000fe40000004100 */
[----:B------:R-:W-:Y:S01]  /*268f0*/  FMUL R233, R16, R233 ;  /* 0x000000e910e97220 */ /* 0x000fe20000400000 */
[----:B------:R-:W5:Y:S01]  /*26900*/  LDL.LU R40, [R1+0x218] ;  /* 0x0002180001287983 */ /* 0x000f620000300800 */
[----:B------:R-:W-:-:S02]  /*26910*/  HADD2.F32 R8, -RZ, R4.H0_H0 ;  /* 0x20000004ff087230 */ /* 0x000fc40000004100 */
[C---:B------:R-:W-:Y:S01]  /*26920*/  FFMA R15, R2.reuse, R14, R15 ;  /* 0x0000000e020f7223 */ /* 0x040fe2000000000f */
[----:B------:R-:W-:Y:S01]  /*26930*/  HADD2.F32 R4, -RZ, R4.H1_H1 ;  /* 0x30000004ff047230 */ /* 0x000fe20000004100 */
[----:B------:R-:W5:Y:S01]  /*26940*/  LDL.LU R46, [R1+0x21c] ;  /* 0x00021c00012e7983 */ /* 0x000f620000300800 */
[----:B------:R-:W-:Y:S01]  /*26950*/  MOV R48, 0x3bbb989d ;  /* 0x3bbb989d00307802 */ /* 0x000fe20000000f00 */
[----:B------:R-:W-:Y:S01]  /*26960*/  FFMA R231, R2, R12, R231 ;  /* 0x0000000c02e77223 */ /* 0x000fe200000000e7 */
[C---:B------:R-:W-:Y:S01]  /*26970*/  FMUL R235, R16.reuse, R235 ;  /* 0x000000eb10eb7220 */ /* 0x040fe20000400000 */
[----:B------:R-:W-:Y:S01]  /*26980*/  F2FP.F16.E4M3.UNPACK_B R14, R3 ;  /* 0x00000003ff0e723e */ /* 0x000fe200020006ff */
[----:B------:R-:W-:Y:S01]  /*26990*/  FMUL R13, R16, R232 ;  /* 0x000000e8100d7220 */ /* 0x000fe20000400000 */
[----:B------:R-:W-:Y:S01]  /*269a0*/  F2FP.F16.E4M3.UNPACK_B R12, R6.H1 ;  /* 0x00000006ff0c723e */ /* 0x000fe200030006ff */
[C---:B------:R-:W-:Y:S01]  /*269b0*/  FFMA R233, R2.reuse, R4, R233 ;  /* 0x0000000402e97223 */ /* 0x040fe200000000e9 */
[----:B------:R-:W-:Y:S01]  /*269c0*/  MOV R49, 0x437c0000 ;  /* 0x437c000000317802 */ /* 0x000fe20000000f00 */
[C---:B------:R-:W-:Y:S01]  /*269d0*/  FFMA R235, R2.reuse, R20, R235 ;  /* 0x0000001402eb7223 */ /* 0x040fe200000000eb */
[----:B------:R-:W-:Y:S01]  /*269e0*/  FFMA.SAT R4, -R5, R48, 0.5 ;  /* 0x3f00000005047423 */ /* 0x000fe20000002130 */
[----:B------:R-:W-:Y:S01]  /*269f0*/  FFMA R13, R2, R8, R13 ;  /* 0x00000008020d7223 */ /* 0x000fe2000000000d */
[----:B------:R-:W-:-:S02]  /*26a00*/  HADD2.F32 R20, -RZ, R14.H0_H0 ;  /* 0x2000000eff147230 */ /* 0x000fc40000004100 */
[----:B------:R-:W-:Y:S01]  /*26a10*/  FMUL R21, R16, R236 ;  /* 0x000000ec10157220 */ /* 0x000fe20000400000 */
[--C-:B------:R-:W-:Y:S02]  /*26a20*/  HADD2.F32 R8, -RZ, R12.reuse.H0_H0 ;  /* 0x2000000cff087230 */ /* 0x100fe40000004100 */
[----:B------:R-:W-:Y:S01]  /*26a30*/  FFMA.RM R4, R4, R49, 12582913 ;  /* 0x4b40000104047423 */ /* 0x000fe20000004031 */
[----:B------:R-:W-:Y:S02]  /*26a40*/  HADD2.F32 R12, -RZ, R12.H1_H1 ;  /* 0x3000000cff0c7230 */ /* 0x000fe40000004100 */
[----:B------:R-:W-:Y:S01]  /*26a50*/  FMUL R237, R16, R237 ;  /* 0x000000ed10ed7220 */ /* 0x000fe20000400000 */
[----:B------:R-:W-:Y:S01]  /*26a60*/  FFMA R21, R2, R8, R21 ;  /* 0x0000000802157223 */ /* 0x000fe20000000015 */
[----:B------:R-:W-:Y:S02]  /*26a70*/  FADD R8, R4, -12583039 ;  /* 0xcb40007f04087421 */ /* 0x000fe40000000000 */
[----:B------:R-:W-:Y:S01]  /*26a80*/  FFMA R237, R2, R12, R237 ;  /* 0x0000000c02ed7223 */ /* 0x000fe200000000ed */
[----:B------:R-:W-:Y:S01]  /*26a90*/  FFMA.SAT R12, -R231, R48, 0.5 ;  /* 0x3f000000e70c7423 */ /* 0x000fe20000002130 */
[----:B------:R-:W-:Y:S01]  /*26aa0*/  F2FP.F16.E4M3.UNPACK_B R26, R3.H1 ;  /* 0x00000003ff1a723e */ /* 0x000fe200030006ff */
[----:B------:R-:W-:-:S02]  /*26ab0*/  FFMA R8, -R5, 1.4426950216293334961, -R8 ;  /* 0x3fb8aa3b05087823 */ /* 0x000fc40000000908 */
[----:B------:R-:W-:Y:S02]  /*26ac0*/  FFMA.RM R12, R12, R49, 12582913 ;  /* 0x4b4000010c0c7423 */ /* 0x000fe40000004031 */
[----:B------:R-:W-:Y:S01]  /*26ad0*/  FFMA R8, -R5, 1.925963033500011079e-08, R8 ;  /* 0x32a5706005087823 */ /* 0x000fe20000000108 */
[----:B------:R-:W-:-:S03]  /*26ae0*/  HADD2.F32 R27, -RZ, R26.H0_H0 ;  /* 0x2000001aff1b7230 */ /* 0x000fc60000004100 */
[----:B------:R-:W1:Y:S01]  /*26af0*/  MUFU.EX2 R29, R8 ;  /* 0x00000008001d7308 */ /* 0x000e620000000800 */
[----:B------:R-:W-:-:S05]  /*26b00*/  F2FP.F16.E4M3.UNPACK_B R32, R0 ;  /* 0x00000000ff20723e */ /* 0x000fca00020006ff */
[--C-:B------:R-:W-:Y:S02]  /*26b10*/  HADD2.F32 R34, -RZ, R32.reuse.H0_H0 ;  /* 0x20000020ff227230 */ /* 0x100fe40000004100 */
[----:B------:R-:W-:Y:S01]  /*26b20*/  HADD2.F32 R36, -RZ, R32.H1_H1 ;  /* 0x30000020ff247230 */ /* 0x000fe20000004100 */
[----:B------:R-:W-:-:S05]  /*26b30*/  F2FP.F16.E4M3.UNPACK_B R42, R0.H1 ;  /* 0x00000000ff2a723e */ /* 0x000fca00030006ff */
[----:B------:R-:W-:Y:S01]  /*26b40*/  HADD2.F32 R44, -RZ, R42.H1_H1 ;  /* 0x3000002aff2c7230 */ /* 0x000fe20000004100 */
[----:B------:R-:W-:Y:S01]  /*26b50*/  SHF.L.U32 R4, R4, 0x17, RZ ;  /* 0x0000001704047819 */ /* 0x000fe200000006ff */
[----:B------:R-:W-:Y:S01]  /*26b60*/  BSSY B1, `(.L_x_644) ;  /* 0x0000098000017945 */ /* 0x000fe20003800000 */
[----:B--2---:R-:W-:-:S04]  /*26b70*/  FMUL R23, R16, R23 ;  /* 0x0000001710177220 */ /* 0x004fc80000400000 */
[----:B------:R-:W-:Y:S01]  /*26b80*/  FFMA R23, R2, R20, R23 ;  /* 0x0000001402177223 */ /* 0x000fe20000000017 */
[----:B------:R-:W-:Y:S02]  /*26b90*/  HADD2.F32 R20, -RZ, R14.H1_H1 ;  /* 0x3000000eff147230 */ /* 0x000fe40000004100 */
[----:B---3--:R-:W-:Y:S01]  /*26ba0*/  FMUL R25, R16, R22 ;  /* 0x0000001610197220 */ /* 0x008fe20000400000 */
[----:B------:R-:W-:-:S03]  /*26bb0*/  FFMA.SAT R14, -R13, R48, 0.5 ;  /* 0x3f0000000d0e7423 */ /* 0x000fc60000002130 */
[----:B------:R-:W-:Y:S01]  /*26bc0*/  FFMA R25, R2, R20, R25 ;  /* 0x0000001402197223 */ /* 0x000fe20000000019 */
[----:B------:R-:W-:Y:S01]  /*26bd0*/  FFMA.RM R20, R14, R49, 12582913 ;  /* 0x4b4000010e147423 */ /* 0x000fe20000004031 */
[----:B----4-:R-:W-:Y:S01]  /*26be0*/  FMUL R5, R16, R24 ;  /* 0x0000001810057220 */ /* 0x010fe20000400000 */
[----:B------:R-:W-:Y:S02]  /*26bf0*/  FADD R14, R12, -12583039 ;  /* 0xcb40007f0c0e7421 */ /* 0x000fe40000000000 */
[----:B------:R-:W-:Y:S01]  /*26c00*/  FADD R22, R20, -12583039 ;  /* 0xcb40007f14167421 */ /* 0x000fe20000000000 */
[----:B------:R-:W-:Y:S01]  /*26c10*/  FFMA R5, R2, R27, R5 ;  /* 0x0000001b02057223 */ /* 0x000fe20000000005 */
[----:B------:R-:W-:Y:S01]  /*26c20*/  FFMA R14, -R231, 1.4426950216293334961, -R14 ;  /* 0x3fb8aa3be70e7823 */ /* 0x000fe2000000090e */
[----:B------:R-:W-:Y:S02]  /*26c30*/  HADD2.F32 R27, -RZ, R26.H1_H1 ;  /* 0x3000001aff1b7230 */ /* 0x000fe40000004100 */
[----:B------:R-:W-:Y:S01]  /*26c40*/  FFMA R22, -R13, 1.4426950216293334961, -R22 ;  /* 0x3fb8aa3b0d167823 */ /* 0x000fe20000000916 */
[----:B------:R-:W-:Y:S01]  /*26c50*/  FFMA.SAT R26, -R15, R48, 0.5 ;  /* 0x3f0000000f1a7423 */ /* 0x000fe20000002130 */
[----:B------:R-:W-:-:S02]  /*26c60*/  FFMA R14, -R231, 1.925963033500011079e-08, R14 ;  /* 0x32a57060e70e7823 */ /* 0x000fc4000000010e */
[----:B------:R-:W-:Y:S01]  /*26c70*/  FFMA R22, -R13, 1.925963033500011079e-08, R22 ;  /* 0x32a570600d167823 */ /* 0x000fe20000000116 */
[----:B-----5:R-:W-:Y:S01]  /*26c80*/  FMUL R13, R16, R28 ;  /* 0x0000001c100d7220 */ /* 0x020fe20000400000 */
[----:B------:R-:W-:Y:S01]  /*26c90*/  FFMA.RM R26, R26, R49, 12582913 ;  /* 0x4b4000011a1a7423 */ /* 0x000fe20000004031 */
[----:B------:R2:W-:Y:S02]  /*26ca0*/  MUFU.EX2 R31, R14 ;  /* 0x0000000e001f7308 */ /* 0x0005e40000000800 */
[----:B------:R-:W-:Y:S01]  /*26cb0*/  FFMA R13, R2, R27, R13 ;  /* 0x0000001b020d7223 */ /* 0x000fe2000000000d */
[-C--:B------:R-:W-:Y:S01]  /*26cc0*/  FFMA.SAT R27, -R235, R48.reuse, 0.5 ;  /* 0x3f000000eb1b7423 */ /* 0x080fe20000002130 */
[----:B------:R-:W-:Y:S01]  /*26cd0*/  FFMA.SAT R24, -R233, R48, 0.5 ;  /* 0x3f000000e9187423 */ /* 0x000fe20000002130 */
[----:B--2---:R-:W-:Y:S02]  /*26ce0*/  FADD R14, R26, -12583039 ;  /* 0xcb40007f1a0e7421 */ /* 0x004fe40000000000 */
[-C--:B------:R-:W-:Y:S01]  /*26cf0*/  FFMA.RM R28, R27, R49.reuse, 12582913 ;  /* 0x4b4000011b1c7423 */ /* 0x080fe20000004031 */
[----:B------:R-:W-:Y:S01]  /*26d00*/  FFMA.RM R24, R24, R49, 12582913 ;  /* 0x4b40000118187423 */ /* 0x000fe20000004031 */
[C---:B------:R-:W-:Y:S01]  /*26d10*/  FFMA R14, -R15.reuse, 1.4426950216293334961, -R14 ;  /* 0x3fb8aa3b0f0e7823 */ /* 0x040fe2000000090e */
[----:B------:R-:W-:Y:S01]  /*26d20*/  FMUL R27, R16, R30 ;  /* 0x0000001e101b7220 */ /* 0x000fe20000400000 */
[----:B------:R-:W-:Y:S01]  /*26d30*/  FADD R30, R28, -12583039 ;  /* 0xcb40007f1c1e7421 */ /* 0x000fe20000000000 */
[----:B------:R-:W-:Y:S01]  /*26d40*/  FADD R8, R24, -12583039 ;  /* 0xcb40007f18087421 */ /* 0x000fe20000000000 */
[----:B------:R-:W-:Y:S01]  /*26d50*/  FFMA R14, -R15, 1.925963033500011079e-08, R14 ;  /* 0x32a570600f0e7823 */ /* 0x000fe2000000010e */
[----:B------:R2:W-:Y:S01]  /*26d60*/  MUFU.EX2 R33, R22 ;  /* 0x0000001600217308 */ /* 0x0005e20000000800 */
[----:B------:R-:W-:Y:S01]  /*26d70*/  FFMA R30, -R235, 1.4426950216293334961, -R30 ;  /* 0x3fb8aa3beb1e7823 */ /* 0x000fe2000000091e */
[----:B------:R-:W-:-:S06]  /*26d80*/  FFMA R8, -R233, 1.4426950216293334961, -R8 ;  /* 0x3fb8aa3be9087823 */ /* 0x000fcc0000000908 */
[----:B------:R3:W-:Y:S01]  /*26d90*/  MUFU.EX2 R37, R14 ;  /* 0x0000000e00257308 */ /* 0x0007e20000000800 */
[-C--:B--2---:R-:W-:Y:S01]  /*26da0*/  FFMA.SAT R22, -R21, R48.reuse, 0.5 ;  /* 0x3f00000015167423 */ /* 0x084fe20000002130 */
[----:B------:R-:W-:Y:S01]  /*26db0*/  FFMA R30, -R235, 1.925963033500011079e-08, R30 ;  /* 0x32a57060eb1e7823 */ /* 0x000fe2000000011e */
[----:B------:R-:W-:Y:S01]  /*26dc0*/  FFMA R8, -R233, 1.925963033500011079e-08, R8 ;  /* 0x32a57060e9087823 */ /* 0x000fe20000000108 */
[----:B---3--:R-:W-:Y:S01]  /*26dd0*/  FFMA.SAT R14, -R23, R48, 0.5 ;  /* 0x3f000000170e7423 */ /* 0x008fe20000002130 */
[----:B------:R-:W-:-:S03]  /*26de0*/  FFMA.RM R22, R22, R49, 12582913 ;  /* 0x4b40000116167423 */ /* 0x000fc60000004031 */
[----:B------:R-:W-:Y:S01]  /*26df0*/  FFMA.RM R14, R14, R49, 12582913 ;  /* 0x4b4000010e0e7423 */ /* 0x000fe20000004031 */
[----:B------:R2:W-:Y:S01]  /*26e00*/  MUFU.EX2 R39, R30 ;  /* 0x0000001e00277308 */ /* 0x0005e20000000800 */
[----:B------:R-:W-:-:S07]  /*26e10*/  FFMA.SAT R15, -R237, R48, 0.5 ;  /* 0x3f000000ed0f7423 */ /* 0x000fce0000002130 */
[----:B------:R3:W-:Y:S01]  /*26e20*/  MUFU.EX2 R35, R8 ;  /* 0x0000000800237308 */ /* 0x0007e20000000800 */
[----:B--2---:R-:W-:Y:S01]  /*26e30*/  FADD R30, R14, -12583039 ;  /* 0xcb40007f0e1e7421 */ /* 0x004fe20000000000 */
[----:B------:R-:W-:-:S03]  /*26e40*/  FFMA.RM R32, R15, R49, 12582913 ;  /* 0x4b4000010f207423 */ /* 0x000fc60000004031 */
[----:B------:R-:W-:Y:S01]  /*26e50*/  FFMA R30, -R23, 1.4426950216293334961, -R30 ;  /* 0x3fb8aa3b171e7823 */ /* 0x000fe2000000091e */
[----:B---3--:R-:W-:Y:S01]  /*26e60*/  FADD R8, R22, -12583039 ;  /* 0xcb40007f16087421 */ /* 0x008fe20000000000 */
[----:B------:R-:W-:-:S03]  /*26e70*/  FFMA R27, R2, R34, R27 ;  /* 0x00000022021b7223 */ /* 0x000fc6000000001b */
[----:B------:R-:W-:Y:S01]  /*26e80*/  FFMA R8, -R21, 1.4426950216293334961, -R8 ;  /* 0x3fb8aa3b15087823 */ /* 0x000fe20000000908 */
[----:B------:R-:W-:Y:S01]  /*26e90*/  FFMA R30, -R23, 1.925963033500011079e-08, R30 ;  /* 0x32a57060171e7823 */ /* 0x000fe2000000011e */
[----:B------:R-:W-:Y:S01]  /*26ea0*/  FMUL R15, R16, R38 ;  /* 0x00000026100f7220 */ /* 0x000fe20000400000 */
[----:B------:R-:W-:Y:S01]  /*26eb0*/  FADD R34, R32, -12583039 ;  /* 0xcb40007f20227421 */ /* 0x000fe20000000000 */
[----:B------:R-:W-:Y:S01]  /*26ec0*/  FFMA R8, -R21, 1.925963033500011079e-08, R8 ;  /* 0x32a5706015087823 */ /* 0x000fe20000000108 */
[----:B------:R-:W-:Y:S01]  /*26ed0*/  FFMA.SAT R23, -R13, R48, 0.5 ;  /* 0x3f0000000d177423 */ /* 0x000fe20000002130 */
[----:B------:R-:W-:Y:S01]  /*26ee0*/  FMUL R21, R16, R40 ;  /* 0x0000002810157220 */ /* 0x000fe20000400000 */
[----:B------:R-:W-:Y:S01]  /*26ef0*/  FFMA R15, R2, R36, R15 ;  /* 0x00000024020f7223 */ /* 0x000fe2000000000f */
[----:B------:R-:W-:Y:S01]  /*26f00*/  FFMA R34, -R237, 1.4426950216293334961, -R34 ;  /* 0x3fb8aa3bed227823 */ /* 0x000fe20000000922 */
[----:B------:R2:W-:Y:S01]  /*26f10*/  MUFU.EX2 R41, R8 ;  /* 0x0000000800297308 */ /* 0x0005e20000000800 */
[----:B------:R-:W-:Y:S01]  /*26f20*/  FFMA.RM R40, R23, R49, 12582913 ;  /* 0x4b40000117287423 */ /* 0x000fe20000004031 */
[----:B------:R-:W-:Y:S01]  /*26f30*/  FFMA.SAT R36, -R25, R48, 0.5 ;  /* 0x3f00000019247423 */ /* 0x000fe20000002130 */
[----:B------:R-:W-:-:S02]  /*26f40*/  HADD2.F32 R38, -RZ, R42.H0_H0 ;  /* 0x2000002aff267230 */ /* 0x000fc40000004100 */
[----:B------:R-:W-:Y:S01]  /*26f50*/  FFMA R34, -R237, 1.925963033500011079e-08, R34 ;  /* 0x32a57060ed227823 */ /* 0x000fe20000000122 */
[----:B------:R-:W-:Y:S01]  /*26f60*/  FADD R42, R40, -12583039 ;  /* 0xcb40007f282a7421 */ /* 0x000fe20000000000 */
[----:B--2---:R-:W-:Y:S01]  /*26f70*/  FFMA.SAT R8, -R5, R48, 0.5 ;  /* 0x3f00000005087423 */ /* 0x004fe20000002130 */
[-C--:B------:R-:W-:Y:S01]  /*26f80*/  FFMA.RM R36, R36, R49.reuse, 12582913 ;  /* 0x4b40000124247423 */ /* 0x080fe20000004031 */
[----:B------:R-:W-:Y:S02]  /*26f90*/  FMUL R23, R16, R46 ;  /* 0x0000002e10177220 */ /* 0x000fe40000400000 */
[-C--:B------:R-:W-:Y:S01]  /*26fa0*/  FFMA.RM R8, R8, R49.reuse, 12582913 ;  /* 0x4b40000108087423 */ /* 0x080fe20000004031 */
[----:B------:R2:W3:Y:S01]  /*26fb0*/  MUFU.EX2 R43, R34 ;  /* 0x00000022002b7308 */ /* 0x0004e20000000800 */
[----:B------:R-:W-:Y:S01]  /*26fc0*/  FFMA R21, R2, R38, R21 ;  /* 0x0000002602157223 */ /* 0x000fe20000000015 */
[----:B------:R-:W-:Y:S01]  /*26fd0*/  FFMA R42, -R13, 1.4426950216293334961, -R42 ;  /* 0x3fb8aa3b0d2a7823 */ /* 0x000fe2000000092a */
[----:B------:R-:W-:Y:S01]  /*26fe0*/  FADD R38, R36, -12583039 ;  /* 0xcb40007f24267421 */ /* 0x000fe20000000000 */
[----:B------:R-:W-:Y:S01]  /*26ff0*/  FFMA R23, R2, R44, R23 ;  /* 0x0000002c02177223 */ /* 0x000fe20000000017 */
[-C--:B------:R-:W-:Y:S01]  /*27000*/  FFMA.SAT R46, -R21, R48.reuse, 0.5 ;  /* 0x3f000000152e7423 */ /* 0x080fe20000002130 */
[----:B------:R-:W-:Y:S01]  /*27010*/  FFMA R42, -R13, 1.925963033500011079e-08, R42 ;  /* 0x32a570600d2a7823 */ /* 0x000fe2000000012a */
[----:B--2---:R-:W-:Y:S01]  /*27020*/  FADD R34, R8, -12583039 ;  /* 0xcb40007f08227421 */ /* 0x004fe20000000000 */
[----:B------:R2:W4:Y:S01]  /*27030*/  MUFU.EX2 R45, R30 ;  /* 0x0000001e002d7308 */ /* 0x0005220000000800 */
[----:B------:R-:W-:Y:S01]  /*27040*/  FFMA R38, -R25, 1.4426950216293334961, -R38 ;  /* 0x3fb8aa3b19267823 */ /* 0x000fe20000000926 */
[-C--:B------:R-:W-:Y:S01]  /*27050*/  FFMA.SAT R13, -R15, R48.reuse, 0.5 ;  /* 0x3f0000000f0d7423 */ /* 0x080fe20000002130 */
[----:B------:R-:W-:Y:S01]  /*27060*/  FFMA R34, -R5, 1.4426950216293334961, -R34 ;  /* 0x3fb8aa3b05227823 */ /* 0x000fe20000000922 */
[-C--:B------:R-:W-:Y:S01]  /*27070*/  FFMA.RM R47, R46, R49.reuse, 12582913 ;  /* 0x4b4000012e2f7423 */ /* 0x080fe20000004031 */
[----:B------:R-:W-:Y:S01]  /*27080*/  FFMA R38, -R25, 1.925963033500011079e-08, R38 ;  /* 0x32a5706019267823 */ /* 0x000fe20000000126 */
[-C--:B--2---:R-:W-:Y:S01]  /*27090*/  FFMA.SAT R30, -R27, R48.reuse, 0.5 ;  /* 0x3f0000001b1e7423 */ /* 0x084fe20000002130 */
[----:B------:R-:W-:Y:S01]  /*270a0*/  FFMA.SAT R48, -R23, R48, 0.5 ;  /* 0x3f00000017307423 */ /* 0x000fe20000002130 */
[----:B------:R-:W-:Y:S01]  /*270b0*/  FFMA R34, -R5, 1.925963033500011079e-08, R34 ;  /* 0x32a5706005227823 */ /* 0x000fe20000000122 */
[-C--:B------:R-:W-:Y:S01]  /*270c0*/  FFMA.RM R44, R13, R49.reuse, 12582913 ;  /* 0x4b4000010d2c7423 */ /* 0x080fe20000004031 */
[-C--:B------:R-:W-:Y:S01]  /*270d0*/  FFMA.RM R30, R30, R49.reuse, 12582913 ;  /* 0x4b4000011e1e7423 */ /* 0x080fe20000004031 */
[----:B------:R-:W-:Y:S01]  /*270e0*/  FFMA.RM R48, R48, R49, 12582913 ;  /* 0x4b40000130307423 */ /* 0x000fe20000004031 */
[----:B------:R2:W-:Y:S01]  /*270f0*/  MUFU.EX2 R25, R38 ;  /* 0x0000002600197308 */ /* 0x0005e20000000800 */
[----:B------:R-:W-:-:S02]  /*27100*/  FADD R46, R44, -12583039 ;  /* 0xcb40007f2c2e7421 */ /* 0x000fc40000000000 */
[----:B------:R-:W-:-:S05]  /*27110*/  FADD R50, R48, -12583039 ;  /* 0xcb40007f30327421 */ /* 0x000fca0000000000 */
[----:B------:R5:W-:Y:S01]  /*27120*/  MUFU.EX2 R5, R34 ;  /* 0x0000002200057308 */ /* 0x000be20000000800 */
[----:B--2---:R-:W-:Y:S01]  /*27130*/  FADD R38, R30, -12583039 ;  /* 0xcb40007f1e267421 */ /* 0x004fe20000000000 */
[----:B------:R-:W-:Y:S01]  /*27140*/  FFMA R46, -R15, 1.4426950216293334961, -R46 ;  /* 0x3fb8aa3b0f2e7823 */ /* 0x000fe2000000092e */
[----:B------:R-:W-:-:S05]  /*27150*/  FFMA R50, -R23, 1.4426950216293334961, -R50 ;  /* 0x3fb8aa3b17327823 */ /* 0x000fca0000000932 */
[----:B------:R1:W2:Y:S01]  /*27160*/  MUFU.EX2 R13, R42 ;  /* 0x0000002a000d7308 */ /* 0x0002a20000000800 */
[----:B-----5:R-:W-:Y:S01]  /*27170*/  FADD R34, R47, -12583039 ;  /* 0xcb40007f2f227421 */ /* 0x020fe20000000000 */
[----:B------:R-:W-:-:S03]  /*27180*/  FFMA R38, -R27, 1.4426950216293334961, -R38 ;  /* 0x3fb8aa3b1b267823 */ /* 0x000fc60000000926 */
[----:B------:R-:W-:Y:S01]  /*27190*/  FFMA R34, -R21, 1.4426950216293334961, -R34 ;  /* 0x3fb8aa3b15227823 */ /* 0x000fe20000000922 */
[----:B-1----:R-:W-:Y:S01]  /*271a0*/  FFMA R42, R4, R29, 1 ;  /* 0x3f800000042a7423 */ /* 0x002fe2000000001d */
[----:B------:R-:W-:Y:S01]  /*271b0*/  FFMA R38, -R27, 1.925963033500011079e-08, R38 ;  /* 0x32a570601b267823 */ /* 0x000fe20000000126 */
[----:B------:R-:W-:Y:S01]  /*271c0*/  FFMA R46, -R15, 1.925963033500011079e-08, R46 ;  /* 0x32a570600f2e7823 */ /* 0x000fe2000000012e */
[----:B------:R-:W-:Y:S02]  /*271d0*/  FFMA R34, -R21, 1.925963033500011079e-08, R34 ;  /* 0x32a5706015227823 */ /* 0x000fe40000000122 */
[----:B------:R-:W-:Y:S01]  /*271e0*/  IADD3 R4, R42, 0x1800000, RZ ;  /* 0x018000002a047810 */ /* 0x000fe20007ffe0ff */
[----:B------:R-:W-:Y:S01]  /*271f0*/  FFMA R50, -R23, 1.925963033500011079e-08, R50 ;  /* 0x32a5706017327823 */ /* 0x000fe20000000132 */
[----:B------:R-:W1:Y:S02]  /*27200*/  MUFU.EX2 R15, R38 ;  /* 0x00000026000f7308 */ /* 0x000e640000000800 */
[----:B------:R-:W-:-:S04]  /*27210*/  LOP3.LUT R4, R4, 0x7f800000, RZ, 0xc0, !PT ;  /* 0x7f80000004047812 */ /* 0x000fc800078ec0ff */
[----:B------:R-:W-:Y:S02]  /*27220*/  ISETP.GT.U32.AND P2, PT, R4, 0x1ffffff, PT ;  /* 0x01ffffff0400780c */ /* 0x000fe40003f44070 */
[----:B------:R-:W5:Y:S01]  /*27230*/  MUFU.EX2 R21, R46 ;  /* 0x0000002e00157308 */ /* 0x000f620000000800 */
[----:B------:R-:W-:-:S07]  /*27240*/  SHF.L.U32 R32, R32, 0x17, RZ ;  /* 0x0000001720207819 */ /* 0x000fce00000006ff */
[----:B------:R1:W5:Y:S01]  /*27250*/  MUFU.EX2 R23, R34 ;  /* 0x0000002200177308 */ /* 0x0003620000000800 */
[----:B------:R-:W-:-:S07]  /*27260*/  SHF.L.U32 R12, R12, 0x17, RZ ;  /* 0x000000170c0c7819 */ /* 0x000fce00000006ff */
[----:B------:R-:W5:Y:S01]  /*27270*/  MUFU.EX2 R27, R50 ;  /* 0x00000032001b7308 */ /* 0x000f620000000800 */
[----:B------:R-:W-:Y:S01]  /*27280*/  SHF.L.U32 R14, R14, 0x17, RZ ;  /* 0x000000170e0e7819 */ /* 0x000fe200000006ff */
[----:B---3--:R-:W-:Y:S01]  /*27290*/  FFMA R43, R32, R43, 1 ;  /* 0x3f800000202b7423 */ /* 0x008fe2000000002b */
[----:B------:R-:W-:Y:S01]  /*272a0*/  SHF.L.U32 R20, R20, 0x17, RZ ;  /* 0x0000001714147819 */ /* 0x000fe200000006ff */
[----:B------:R-:W-:Y:S01]  /*272b0*/  FFMA R29, R12, R31, 1 ;  /* 0x3f8000000c1d7423 */ /* 0x000fe2000000001f */
[----:B------:R-:W-:Y:S01]  /*272c0*/  SHF.L.U32 R28, R28, 0x17, RZ ;  /* 0x000000171c1c7819 */ /* 0x000fe200000006ff */
[----:B----4-:R-:W-:Y:S01]  /*272d0*/  FFMA R32, R14, R45, 1 ;  /* 0x3f8000000e207423 */ /* 0x010fe2000000002d */
[----:B------:R-:W-:Y:S02]  /*272e0*/  SHF.L.U32 R22, R22, 0x17, RZ ;  /* 0x0000001716167819 */ /* 0x000fe400000006ff */
[----:B------:R-:W-:Y:S02]  /*272f0*/  SHF.L.U32 R40, R40, 0x17, RZ ;  /* 0x0000001728287819 */ /* 0x000fe400000006ff */
[----:B------:R-:W-:-:S02]  /*27300*/  SHF.L.U32 R24, R24, 0x17, RZ ;  /* 0x0000001718187819 */ /* 0x000fc400000006ff */
[----:B------:R-:W-:Y:S02]  /*27310*/  SHF.L.U32 R26, R26, 0x17, RZ ;  /* 0x000000171a1a7819 */ /* 0x000fe400000006ff */
[----:B------:R-:W-:Y:S02]  /*27320*/  SHF.L.U32 R36, R36, 0x17, RZ ;  /* 0x0000001724247819 */ /* 0x000fe400000006ff */
[----:B------:R-:W-:Y:S02]  /*27330*/  SHF.L.U32 R8, R8, 0x17, RZ ;  /* 0x0000001708087819 */ /* 0x000fe400000006ff */
[----:B------:R-:W-:Y:S02]  /*27340*/  SHF.L.U32 R30, R30, 0x17, RZ ;  /* 0x000000171e1e7819 */ /* 0x000fe400000006ff */
[----:B------:R-:W-:Y:S02]  /*27350*/  SHF.L.U32 R44, R44, 0x17, RZ ;  /* 0x000000172c2c7819 */ /* 0x000fe400000006ff */
[----:B------:R-:W-:-:S02]  /*27360*/  SHF.L.U32 R14, R47, 0x17, RZ ;  /* 0x000000172f0e7819 */ /* 0x000fc400000006ff */
[----:B------:R-:W-:Y:S01]  /*27370*/  SHF.L.U32 R12, R48, 0x17, RZ ;  /* 0x00000017300c7819 */ /* 0x000fe200000006ff */
[----:B------:R-:W-:Y:S01]  /*27380*/  FFMA R52, R20, R33, 1 ;  /* 0x3f80000014347423 */ /* 0x000fe20000000021 */
[----:B------:R-:W-:Y:S01]  /*27390*/  FFMA R33, R28, R39, 1 ;  /* 0x3f8000001c217423 */ /* 0x000fe20000000027 */
[----:B------:R-:W-:Y:S01]  /*273a0*/  FFMA R28, R22, R41, 1 ;  /* 0x3f800000161c7423 */ /* 0x000fe20000000029 */
[----:B--2---:R-:W-:Y:S01]  /*273b0*/  FFMA R45, R40, R13, 1 ;  /* 0x3f800000282d7423 */ /* 0x004fe2000000000d */
[----:B------:R-:W-:Y:S01]  /*273c0*/  FFMA R35, R24, R35, 1 ;  /* 0x3f80000018237423 */ /* 0x000fe20000000023 */
[----:B------:R-:W-:Y:S01]  /*273d0*/  FFMA R26, R26, R37, 1 ;  /* 0x3f8000001a1a7423 */ /* 0x000fe20000000025 */
[----:B------:R-:W-:Y:S01]  /*273e0*/  FFMA R41, R36, R25, 1 ;  /* 0x3f80000024297423 */ /* 0x000fe20000000019 */
[----:B-1----:R-:W-:Y:S01]  /*273f0*/  FFMA R34, R8, R5, 1 ;  /* 0x3f80000008227423 */ /* 0x002fe20000000005 */
[----:B------:R-:W-:Y:S01]  /*27400*/  FFMA R40, R30, R15, 1 ;  /* 0x3f8000001e287423 */ /* 0x000fe2000000000f */
[----:B-----5:R-:W-:Y:S01]  /*27410*/  FFMA R47, R44, R21, 1 ;  /* 0x3f8000002c2f7423 */ /* 0x020fe20000000015 */
        /* <DEDUP_REMOVED lines=8> */
.L_x_645:
[----:B------:R-:W1:Y:S02]  /*274a0*/  MUFU.RCP R13, R42 ;  /* 0x0000002a000d7308 */ /* 0x000e640000001000 */
[----:B-1----:R-:W-:-:S04]  /*274b0*/  FFMA R4, R42, R13, -1 ;  /* 0xbf8000002a047423 */ /* 0x002fc8000000000d */
[----:B------:R-:W-:-:S04]  /*274c0*/  FADD.FTZ R4, -R4, -RZ ;  /* 0x800000ff04047221 */ /* 0x000fc80000010100 */
[----:B------:R-:W-:-:S07]  /*274d0*/  FFMA R13, R13, R4, R13 ;  /* 0x000000040d0d7223 */ /* 0x000fce000000000d */
.L_x_646:
[----:B------:R-:W-:Y:S05]  /*274e0*/  BSYNC B1 ;  /* 0x0000000000017941 */ /* 0x000fea0003800000 */
.L_x_644:
        /* <DEDUP_REMOVED lines=10> */
.L_x_648:
[----:B------:R-:W1:Y:S02]  /*27590*/  MUFU.RCP R20, R29 ;  /* 0x0000001d00147308 */ /* 0x000e640000001000 */
[----:B-1----:R-:W-:-:S04]  /*275a0*/  FFMA R4, R29, R20, -1 ;  /* 0xbf8000001d047423 */ /* 0x002fc80000000014 */
[----:B------:R-:W-:-:S04]  /*275b0*/  FADD.FTZ R5, -R4, -RZ ;  /* 0x800000ff04057221 */ /* 0x000fc80000010100 */
[----:B------:R-:W-:-:S07]  /*275c0*/  FFMA R20, R20, R5, R20 ;  /* 0x0000000514147223 */ /* 0x000fce0000000014 */
.L_x_649:
[----:B------:R-:W-:Y:S05]  /*275d0*/  BSYNC B1 ;  /* 0x0000000000017941 */ /* 0x000fea0003800000 */
.L_x_647:
        /* <DEDUP_REMOVED lines=10> */
.L_x_651:
[----:B------:R-:W1:Y:S02]  /*27680*/  MUFU.RCP R15, R52 ;  /* 0x00000034000f7308 */ /* 0x000e640000001000 */
[----:B-1----:R-:W-:-:S04]  /*27690*/  FFMA R4, R52, R15, -1 ;  /* 0xbf80000034047423 */ /* 0x002fc8000000000f */
[----:B------:R-:W-:-:S04]  /*276a0*/  FADD.FTZ R4, -R4, -RZ ;  /* 0x800000ff04047221 */ /* 0x000fc80000010100 */
[----:B------:R-:W-:-:S07]  /*276b0*/  FFMA R15, R15, R4, R15 ;  /* 0x000000040f0f7223 */ /* 0x000fce000000000f */
.L_x_652:
[----:B------:R-:W-:Y:S05]  /*276c0*/  BSYNC B1 ;  /* 0x0000000000017941 */ /* 0x000fea0003800000 */
.L_x_650:
        /* <DEDUP_REMOVED lines=10> */
.L_x_654:
[----:B------:R-:W1:Y:S02]  /*27770*/  MUFU.RCP R22, R35 ;  /* 0x0000002300167308 */ /* 0x000e640000001000 */
[----:B-1----:R-:W-:-:S04]  /*27780*/  FFMA R4, R35, R22, -1 ;  /* 0xbf80000023047423 */ /* 0x002fc80000000016 */
[----:B------:R-:W-:-:S04]  /*27790*/  FADD.FTZ R5, -R4, -RZ ;  /* 0x800000ff04057221 */ /* 0x000fc80000010100 */
[----:B------:R-:W-:-:S07]  /*277a0*/  FFMA R22, R22, R5, R22 ;  /* 0x0000000516167223 */ /* 0x000fce0000000016 */
.L_x_655:
[----:B------:R-:W-:Y:S05]  /*277b0*/  BSYNC B1 ;  /* 0x0000000000017941 */ /* 0x000fea0003800000 */
.L_x_653:
        /* <DEDUP_REMOVED lines=10> */
.L_x_657:
[----:B------:R-:W1:Y:S02]  /*27860*/  MUFU.RCP R21, R26 ;  /* 0x0000001a00157308 */ /* 0x000e640000001000 */
[----:B-1----:R-:W-:-:S04]  /*27870*/  FFMA R4, R26, R21, -1 ;  /* 0xbf8000001a047423 */ /* 0x002fc80000000015 */
[----:B------:R-:W-:-:S04]  /*27880*/  FADD.FTZ R4, -R4, -RZ ;  /* 0x800000ff04047221 */ /* 0x000fc80000010100 */
[----:B------:R-:W-:-:S07]  /*27890*/  FFMA R21, R21, R4, R21 ;  /* 0x0000000415157223 */ /* 0x000fce0000000015 */
.L_x_658:
[----:B------:R-:W-:Y:S05]  /*278a0*/  BSYNC B1 ;  /* 0x0000000000017941 */ /* 0x000fea0003800000 */
.L_x_656:
        /* <DEDUP_REMOVED lines=10> */
.L_x_660:
[----:B------:R-:W1:Y:S02]  /*27950*/  MUFU.RCP R24, R33 ;  /* 0x0000002100187308 */ /* 0x000e640000001000 */
[----:B-1----:R-:W-:-:S04]  /*27960*/  FFMA R4, R33, R24, -1 ;  /* 0xbf80000021047423 */ /* 0x002fc80000000018 */
[----:B------:R-:W-:-:S04]  /*27970*/  FADD.FTZ R5, -R4, -RZ ;  /* 0x800000ff04057221 */ /* 0x000fc80000010100 */
[----:B------:R-:W-:-:S07]  /*27980*/  FFMA R24, R24, R5, R24 ;  /* 0x0000000518187223 */ /* 0x000fce0000000018 */
.L_x_661:
[----:B------:R-:W-:Y:S05]  /*27990*/  BSYNC B1 ;  /* 0x0000000000017941 */ /* 0x000fea0003800000 */
.L_x_659:
        /* <DEDUP_REMOVED lines=10> */
.L_x_663:
[----:B------:R-:W1:Y:S02]  /*27a40*/  MUFU.RCP R23, R28 ;  /* 0x0000001c00177308 */ /* 0x000e640000001000 */
[----:B-1----:R-:W-:-:S04]  /*27a50*/  FFMA R4, R28, R23, -1 ;  /* 0xbf8000001c047423 */ /* 0x002fc80000000017 */
[----:B------:R-:W-:-:S04]  /*27a60*/  FADD.FTZ R4, -R4, -RZ ;  /* 0x800000ff04047221 */ /* 0x000fc80000010100 */
[----:B------:R-:W-:-:S07]  /*27a70*/  FFMA R23, R23, R4, R23 ;  /* 0x0000000417177223 */ /* 0x000fce0000000017 */
.L_x_664:
[----:B------:R-:W-:Y:S05]  /*27a80*/  BSYNC B1 ;  /* 0x0000000000017941 */ /* 0x000fea0003800000 */
.L_x_662:
        /* <DEDUP_REMOVED lines=10> */
.L_x_666:
[----:B------:R-:W1:Y:S02]  /*27b30*/  MUFU.RCP R26, R43 ;  /* 0x0000002b001a7308 */ /* 0x000e640000001000 */
[----:B-1----:R-:W-:-:S04]  /*27b40*/  FFMA R4, R43, R26, -1 ;  /* 0xbf8000002b047423 */ /* 0x002fc8000000001a */
[----:B------:R-:W-:-:S04]  /*27b50*/  FADD.FTZ R5, -R4, -RZ ;  /* 0x800000ff04057221 */ /* 0x000fc80000010100 */
[----:B------:R-:W-:-:S07]  /*27b60*/  FFMA R26, R26, R5, R26 ;  /* 0x000000051a1a7223 */ /* 0x000fce000000001a */
.L_x_667:
[----:B------:R-:W-:Y:S05]  /*27b70*/  BSYNC B1 ;  /* 0x0000000000017941 */ /* 0x000fea0003800000 */
.L_x_665:
        /* <DEDUP_REMOVED lines=10> */
.L_x_669:
[----:B------:R-:W1:Y:S02]  /*27c20*/  MUFU.RCP R25, R32 ;  /* 0x0000002000197308 */ /* 0x000e640000001000 */
[----:B-1----:R-:W-:-:S04]  /*27c30*/  FFMA R4, R32, R25, -1 ;  /* 0xbf80000020047423 */ /* 0x002fc80000000019 */
[----:B------:R-:W-:-:S04]  /*27c40*/  FADD.FTZ R4, -R4, -RZ ;  /* 0x800000ff04047221 */ /* 0x000fc80000010100 */
[----:B------:R-:W-:-:S07]  /*27c50*/  FFMA R25, R25, R4, R25 ;  /* 0x0000000419197223 */ /* 0x000fce0000000019 */
.L_x_670:
[----:B------:R-:W-:Y:S05]  /*27c60*/  BSYNC B1 ;  /* 0x0000000000017941 */ /* 0x000fea0003800000 */
.L_x_668:
        /* <DEDUP_REMOVED lines=10> */
.L_x_672:
[----:B------:R-:W1:Y:S02]  /*27d10*/  MUFU.RCP R28, R41 ;  /* 0x00000029001c7308 */ /* 0x000e640000001000 */
[----:B-1----:R-:W-:-:S04]  /*27d20*/  FFMA R4, R41, R28, -1 ;  /* 0xbf80000029047423 */ /* 0x002fc8000000001c */
[----:B------:R-:W-:-:S04]  /*27d30*/  FADD.FTZ R5, -R4, -RZ ;  /* 0x800000ff04057221 */ /* 0x000fc80000010100 */
[----:B------:R-:W-:-:S07]  /*27d40*/  FFMA R28, R28, R5, R28 ;  /* 0x000000051c1c7223 */ /* 0x000fce000000001c */
.L_x_673:
[----:B------:R-:W-:Y:S05]  /*27d50*/  BSYNC B1 ;  /* 0x0000000000017941 */ /* 0x000fea0003800000 */
.L_x_671:
        /* <DEDUP_REMOVED lines=10> */
.L_x_675:
[----:B------:R-:W1:Y:S02]  /*27e00*/  MUFU.RCP R27, R34 ;  /* 0x00000022001b7308 */ /* 0x000e640000001000 */
[----:B-1----:R-:W-:-:S04]  /*27e10*/  FFMA R4, R34, R27, -1 ;  /* 0xbf80000022047423 */ /* 0x002fc8000000001b */
[----:B------:R-:W-:-:S04]  /*27e20*/  FADD.FTZ R4, -R4, -RZ ;  /* 0x800000ff04047221 */ /* 0x000fc80000010100 */
[----:B------:R-:W-:-:S07]  /*27e30*/  FFMA R27, R27, R4, R27 ;  /* 0x000000041b1b7223 */ /* 0x000fce000000001b */
.L_x_676:
[----:B------:R-:W-:Y:S05]  /*27e40*/  BSYNC B1 ;  /* 0x0000000000017941 */ /* 0x000fea0003800000 */
.L_x_674:
        /* <DEDUP_REMOVED lines=10> */
.L_x_678:
[----:B------:R-:W1:Y:S02]  /*27ef0*/  MUFU.RCP R30, R45 ;  /* 0x0000002d001e7308 */ /* 0x000e640000001000 */
[----:B-1----:R-:W-:-:S04]  /*27f00*/  FFMA R4, R45, R30, -1 ;  /* 0xbf8000002d047423 */ /* 0x002fc8000000001e */
[----:B------:R-:W-:-:S04]  /*27f10*/  FADD.FTZ R5, -R4, -RZ ;  /* 0x800000ff04057221 */ /* 0x000fc80000010100 */
[----:B------:R-:W-:-:S07]  /*27f20*/  FFMA R30, R30, R5, R30 ;  /* 0x000000051e1e7223 */ /* 0x000fce000000001e */
.L_x_679:
[----:B------:R-:W-:Y:S05]  /*27f30*/  BSYNC B1 ;  /* 0x0000000000017941 */ /* 0x000fea0003800000 */
.L_x_677:
        /* <DEDUP_REMOVED lines=10> */
.L_x_681:
[----:B------:R-:W1:Y:S02]  /*27fe0*/  MUFU.RCP R29, R40 ;  /* 0x00000028001d7308 */ /* 0x000e640000001000 */
[----:B-1----:R-:W-:-:S04]  /*27ff0*/  FFMA R4, R40, R29, -1 ;  /* 0xbf80000028047423 */ /* 0x002fc8000000001d */
[----:B------:R-:W-:-:S04]  /*28000*/  FADD.FTZ R4, -R4, -RZ ;  /* 0x800000ff04047221 */ /* 0x000fc80000010100 */
[----:B------:R-:W-:-:S07]  /*28010*/  FFMA R29, R29, R4, R29 ;  /* 0x000000041d1d7223 */ /* 0x000fce000000001d */
.L_x_682:
[----:B------:R-:W-:Y:S05]  /*28020*/  BSYNC B1 ;  /* 0x0000000000017941 */ /* 0x000fea0003800000 */
.L_x_680:
        /* <DEDUP_REMOVED lines=10> */
.L_x_684:
[----:B------:R-:W1:Y:S02]  /*280d0*/  MUFU.RCP R32, R47 ;  /* 0x0000002f00207308 */ /* 0x000e640000001000 */
[----:B-1----:R-:W-:-:S04]  /*280e0*/  FFMA R4, R47, R32, -1 ;  /* 0xbf8000002f047423 */ /* 0x002fc80000000020 */
[----:B------:R-:W-:-:S04]  /*280f0*/  FADD.FTZ R5, -R4, -RZ ;  /* 0x800000ff04057221 */ /* 0x000fc80000010100 */
[----:B------:R-:W-:-:S07]  /*28100*/  FFMA R32, R32, R5, R32 ;  /* 0x0000000520207223 */ /* 0x000fce0000000020 */
.L_x_685:
[----:B------:R-:W-:Y:S05]  /*28110*/  BSYNC B1 ;  /* 0x0000000000017941 */ /* 0x000fea0003800000 */
.L_x_683:
        /* <DEDUP_REMOVED lines=10> */
.L_x_687:
[----:B------:R-:W1:Y:S02]  /*281c0*/  MUFU.RCP R33, R14 ;  /* 0x0000000e00217308 */ /* 0x000e640000001000 */
[----:B-1----:R-:W-:-:S04]  /*281d0*/  FFMA R4, R14, R33, -1 ;  /* 0xbf8000000e047423 */ /* 0x002fc80000000021 */
[----:B------:R-:W-:-:S04]  /*281e0*/  FADD.FTZ R4, -R4, -RZ ;  /* 0x800000ff04047221 */ /* 0x000fc80000010100 */
[----:B------:R-:W-:-:S07]  /*281f0*/  FFMA R33, R33, R4, R33 ;  /* 0x0000000421217223 */ /* 0x000fce0000000021 */
.L_x_688:
[----:B------:R-:W-:Y:S05]  /*28200*/  BSYNC B1 ;  /* 0x0000000000017941 */ /* 0x000fea0003800000 */
.L_x_686:
        /* <DEDUP_REMOVED lines=9> */
.L_x_690:
[----:B------:R-:W1:Y:S02]  /*282a0*/  MUFU.RCP R5, R12 ;  /* 0x0000000c00057308 */ /* 0x000e640000001000 */
[----:B-1----:R-:W-:-:S04]  /*282b0*/  FFMA R4, R12, R5, -1 ;  /* 0xbf8000000c047423 */ /* 0x002fc80000000005 */
[----:B------:R-:W-:-:S04]  /*282c0*/  FADD.FTZ R4, -R4, -RZ ;  /* 0x800000ff04047221 */ /* 0x000fc80000010100 */
[----:B------:R-:W-:-:S07]  /*282d0*/  FFMA R8, R5, R4, R5 ;  /* 0x0000000405087223 */ /* 0x000fce0000000005 */
.L_x_691:
[----:B------:R-:W-:Y:S05]  /*282e0*/  BSYNC B1 ;  /* 0x0000000000017941 */ /* 0x000fea0003800000 */
.L_x_689:
        /* <DEDUP_REMOVED lines=10> */
.L_x_692:
        /* <DEDUP_REMOVED lines=27> */
.L_x_694:
[----:B------:R-:W-:Y:S05]  /*28540*/  BSYNC B0 ;  /* 0x0000000000007941 */ /* 0x000fea0003800000 */
.L_x_693:
[----:B------:R-:W-:Y:S04]  /*28550*/  BSSY B0, `(.L_x_695) ;  /* 0x000003a000007945 */ /* 0x000fe80003800000 */
[----:B------:R-:W-:Y:S05]  /*28560*/  @P0 BRA `(.L_x_696) ;  /* 0x0000000000e00947 */ /* 0x000fea0003800000 */
[----:B------:R-:W-:-:S04]  /*28570*/  MOV R4, UR44 ;  /* 0x0000002c00047c02 */ /* 0x000fc80008000f00 */
[----:B------:R-:W-:-:S13]  /*28580*/  ISETP.NE.AND P3, PT, R4, 0x3, PT ;  /* 0x000000030400780c */ /* 0x000fda0003f65270 */
[----:B------:R-:W-:Y:S05]  /*28590*/  @!P3 BRA `(.L_x_697) ;  /* 0x000000000004b947 */ /* 0x000fea0003800000 */
[----:B------:R-:W-:Y:S01]  /*285a0*/  BPT.TRAP 0x1 ;  /* 0x000000040000795c */ /* 0x000fe20000300000 */
.L_x_697:
[----:B------:R-:W-:Y:S01]  /*285b0*/  LEA R4, R18, UR48, 0x3 ;  /* 0x0000003012047c11 */ /* 0x000fe2000f8e18ff */
[----:B------:R-:W-:Y:S01]  /*285c0*/  BSSY B1, `(.L_x_698) ;  /* 0x0000004000017945 */ /* 0x000fe20003800000 */
[----:B------:R-:W-:-:S04]  /*285d0*/  SHF.L.U32 R5, R19, 0x1f, RZ ;  /* 0x0000001f13057819 */ /* 0x000fc800000006ff */
[----:B------:R-:W1:Y:S02]  /*285e0*/  SYNCS.PHASECHK.TRANS64.TRYWAIT P2, [R4+URZ+0x60], R5 ;  /* 0x00006005040075a7 */ /* 0x000e64000804017f */
[----:B-1----:R-:W-:Y:S05]  /*285f0*/  @!P2 BRA `(.L_x_699) ;  /* 0x000000ec00d8a947 */ /* 0x002fea0003800000 */
.L_x_1151:
[----:B------:R-:W-:Y:S05]  /*28600*/  BSYNC B1 ;  /* 0x0000000000017941 */ /* 0x000fea0003800000 */
.L_x_698:
        /* <DEDUP_REMOVED lines=22> */
.L_x_701:
[----:B------:R-:W-:Y:S05]  /*28770*/  BSYNC B1 ;  /* 0x0000000000017941 */ /* 0x000fea0003800000 */
.L_x_700:
        /* <DEDUP_REMOVED lines=8> */
.L_x_702:
        /* <DEDUP_REMOVED lines=15> */
.L_x_696:
[----:B------:R-:W-:Y:S05]  /*288f0*/  BSYNC B0 ;  /* 0x0000000000007941 */ /* 0x000fea0003800000 */
.L_x_695:
[----:B------:R-:W2:Y:S04]  /*28900*/  LDL.LU R5, [R1+0x3e0] ;  /* 0x0003e00001057983 */ /* 0x000ea80000300800 */
[----:B------:R-:W3:Y:S04]  /*28910*/  LDL.LU R13, [R1+0x3e4] ;  /* 0x0003e400010d7983 */ /* 0x000ee80000300800 */
[----:B------:R-:W4:Y:S04]  /*28920*/  LDL.LU R15, [R1+0x3e8] ;  /* 0x0003e800010f7983 */ /* 0x000f280000300800 */
[----:B------:R-:W5:Y:S04]  /*28930*/  LDL.LU R21, [R1+0x3ec] ;  /* 0x0003ec0001157983 */ /* 0x000f680000300800 */
[----:B------:R-:W4:Y:S04]  /*28940*/  LDL.LU R23, [R1+0x3f0] ;  /* 0x0003f00001177983 */ /* 0x000f280000300800 */
[----:B------:R-:W5:Y:S04]  /*28950*/  LDL.LU R24, [R1+0x3f4] ;  /* 0x0003f40001187983 */ /* 0x000f680000300800 */
[----:B------:R-:W4:Y:S04]  /*28960*/  LDL.LU R27, [R1+0x3f8] ;  /* 0x0003f800011b7983 */ /* 0x000f280000300800 */
[----:B------:R-:W4:Y:S04]  /*28970*/  LDL.LU R29, [R1+0x3fc] ;  /* 0x0003fc00011d7983 */ /* 0x000f280000300800 */
[----:B------:R-:W4:Y:S01]  /*28980*/  LDL.LU R28, [R1+0x400] ;  /* 0x00040000011c7983 */ /* 0x000f220000300800 */
[----:B------:R-:W-:-:S03]  /*28990*/  F2FP.F16.E4M3.UNPACK_B R4, R7 ;  /* 0x00000007ff04723e */ /* 0x000fc600020006ff */
[----:B------:R-:W4:Y:S01]  /*289a0*/  LDL.LU R22, [R1+0x404] ;  /* 0x0004040001167983 */ /* 0x000f220000300800 */
[----:B------:R-:W-:Y:S01]  /*289b0*/  F2FP.F16.E4M3.UNPACK_B R14, R6 ;  /* 0x00000006ff0e723e */ /* 0x000fe200020006ff */
[--C-:B------:R-:W-:Y:S02]  /*289c0*/  HADD2.F32 R8, -RZ, R4.reuse.H0_H0 ;  /* 0x20000004ff087230 */ /* 0x100fe40000004100 */
[----:B------:R-:W-:Y:S01]  /*289d0*/  HADD2.F32 R12, -RZ, R4.H1_H1 ;  /* 0x30000004ff0c7230 */ /* 0x000fe20000004100 */
[----:B------:R-:W-:Y:S01]  /*289e0*/  F2FP.F16.E4M3.UNPACK_B R4, R7.H1 ;  /* 0x00000007ff04723e */ /* 0x000fe200030006ff */
[--C-:B------:R-:W-:Y:S02]  /*289f0*/  HADD2.F32 R20, -RZ, R14.reuse.H0_H0 ;  /* 0x2000000eff147230 */ /* 0x100fe40000004100 */
[----:B------:R-:W-:Y:S01]  /*28a00*/  HADD2.F32 R14, -RZ, R14.H1_H1 ;  /* 0x3000000eff0e7230 */ /* 0x000fe20000004100 */
[----:B------:R-:W-:Y:S02]  /*28a10*/  MOV R48, 0x3bbb989d ;  /* 0x3bbb989d00307802 */ /* 0x000fe40000000f00 */
[----:B------:R-:W-:-:S02]  /*28a20*/  MOV R49, 0x437c0000 ;  /* 0x437c000000317802 */ /* 0x000fc40000000f00 */
[----:B------:R-:W-:Y:S02]  /*28a30*/  F2FP.F16.E4M3.UNPACK_B R26, R3.H1 ;  /* 0x00000003ff1a723e */ /* 0x000fe400030006ff */
[-C--:B------:R-:W-:Y:S02]  /*28a40*/  F2FP.F16.E4M3.UNPACK_B R32, R0.reuse ;  /* 0x00000000ff20723e */ /* 0x080fe400020006ff */
[----:B------:R-:W-:Y:S01]  /*28a50*/  F2FP.F16.E4M3.UNPACK_B R42, R0.H1 ;  /* 0x00000000ff2a723e */ /* 0x000fe200030006ff */
[----:B------:R-:W-:Y:S01]  /*28a60*/  BSSY B1, `(.L_x_703) ;  /* 0x00000c2000017945 */ /* 0x000fe20003800000 */
[C---:B--2---:R-:W-:Y:S01]  /*28a70*/  FMUL R5, R16.reuse, R5 ;  /* 0x0000000510057220 */ /* 0x044fe20000400000 */
[C---:B---3--:R-:W-:Y:S01]  /*28a80*/  FMUL R13, R16.reuse, R13 ;  /* 0x0000000d100d7220 */ /* 0x048fe20000400000 */
[----:B-----5:R-:W-:Y:S02]  /*28a90*/  FMUL R25, R16, R24 ;  /* 0x0000001810197220 */ /* 0x020fe40000400000 */
[----:B------:R-:W2:Y:S04]  /*28aa0*/  LDL.LU R24, [R1+0x408] ;  /* 0x0004080001187983 */ /* 0x000ea80000300800 */
[----:B------:R-:W3:Y:S04]  /*28ab0*/  LDL.LU R34, [R1+0x40c] ;  /* 0x00040c0001227983 */ /* 0x000ee80000300800 */
[----:B------:R-:W5:Y:S04]  /*28ac0*/  LDL.LU R30, [R1+0x410] ;  /* 0x00041000011e7983 */ /* 0x000f680000300800 */
[----:B------:R-:W5:Y:S04]  /*28ad0*/  LDL.LU R38, [R1+0x414] ;  /* 0x0004140001267983 */ /* 0x000f680000300800 */
[----:B------:R-:W5:Y:S04]  /*28ae0*/  LDL.LU R36, [R1+0x418] ;  /* 0x0004180001247983 */ /* 0x000f680000300800 */
[----:B------:R-:W5:Y:S01]  /*28af0*/  LDL.LU R46, [R1+0x41c] ;  /* 0x00041c00012e7983 */ /* 0x000f620000300800 */
[----:B------:R-:W-:Y:S01]  /*28b00*/  FFMA R5, R2, R8, R5 ;  /* 0x0000000802057223 */ /* 0x000fe20000000005 */
[----:B------:R-:W-:-:S02]  /*28b10*/  HADD2.F32 R8, -RZ, R4.H0_H0 ;  /* 0x20000004ff087230 */ /* 0x000fc40000004100 */
[----:B------:R-:W-:Y:S01]  /*28b20*/  FMUL R21, R16, R21 ;  /* 0x0000001510157220 */ /* 0x000fe20000400000 */
[----:B------:R-:W-:Y:S02]  /*28b30*/  HADD2.F32 R4, -RZ, R4.H1_H1 ;  /* 0x30000004ff047230 */ /* 0x000fe40000004100 */
[C---:B------:R-:W-:Y:S01]  /*28b40*/  FFMA R25, R2.reuse, R14, R25 ;  /* 0x0000000e02197223 */ /* 0x040fe20000000019 */
[----:B------:R-:W-:Y:S01]  /*28b50*/  FFMA R13, R2, R12, R13 ;  /* 0x0000000c020d7223 */ /* 0x000fe2000000000d */
[C---:B----4-:R-:W-:Y:S01]  /*28b60*/  FMUL R23, R16.reuse, R23 ;  /* 0x0000001710177220 */ /* 0x050fe20000400000 */
[----:B------:R-:W-:Y:S01]  /*28b70*/  F2FP.F16.E4M3.UNPACK_B R14, R3 ;  /* 0x00000003ff0e723e */ /* 0x000fe200020006ff */
[----:B------:R-:W-:Y:S01]  /*28b80*/  FMUL R15, R16, R15 ;  /* 0x0000000f100f7220 */ /* 0x000fe20000400000 */
[----:B------:R-:W-:Y:S01]  /*28b90*/  F2FP.F16.E4M3.UNPACK_B R12, R6.H1 ;  /* 0x00000006ff0c723e */ /* 0x000fe200030006ff */
[C---:B------:R-:W-:Y:S01]  /*28ba0*/  FFMA R21, R2.reuse, R4, R21 ;  /* 0x0000000402157223 */ /* 0x040fe20000000015 */
[C---:B------:R-:W-:Y:S01]  /*28bb0*/  FFMA R23, R2.reuse, R20, R23 ;  /* 0x0000001402177223 */ /* 0x040fe20000000017 */
[----:B------:R-:W-:Y:S01]  /*28bc0*/  FFMA.SAT R4, -R5, R48, 0.5 ;  /* 0x3f00000005047423 */ /* 0x000fe20000002130 */
[----:B------:R-:W-:Y:S01]  /*28bd0*/  FFMA R15, R2, R8, R15 ;  /* 0x00000008020f7223 */ /* 0x000fe2000000000f */
[----:B------:R-:W-:-:S02]  /*28be0*/  HADD2.F32 R20, -RZ, R14.H0_H0 ;  /* 0x2000000eff147230 */ /* 0x000fc40000004100 */
[C---:B------:R-:W-:Y:S01]  /*28bf0*/  FMUL R31, R16.reuse, R28 ;  /* 0x0000001c101f7220 */ /* 0x040fe20000400000 */
[--C-:B------:R-:W-:Y:S02]  /*28c00*/  HADD2.F32 R8, -RZ, R12.reuse.H0_H0 ;  /* 0x2000000cff087230 */ /* 0x100fe40000004100 */
[----:B------:R-:W-:Y:S01]  /*28c10*/  FMUL R27, R16, R27 ;  /* 0x0000001b101b7220 */ /* 0x000fe20000400000 */
[----:B------:R-:W-:Y:S01]  /*28c20*/  FFMA.RM R4, R4, R49, 12582913 ;  /* 0x4b40000104047423 */ /* 0x000fe20000004031 */
[C---:B------:R-:W-:Y:S01]  /*28c30*/  FFMA R31, R2.reuse, R20, R31 ;  /* 0x00000014021f7223 */ /* 0x040fe2000000001f */
[----:B------:R-:W-:Y:S02]  /*28c40*/  HADD2.F32 R12, -RZ, R12.H1_H1 ;  /* 0x3000000cff0c7230 */ /* 0x000fe40000004100 */
[----:B------:R-:W-:Y:S01]  /*28c50*/  FFMA R27, R2, R8, R27 ;  /* 0x00000008021b7223 */ /* 0x000fe2000000001b */
[----:B------:R-:W-:Y:S02]  /*28c60*/  HADD2.F32 R20, -RZ, R14.H1_H1 ;  /* 0x3000000eff147230 */ /* 0x000fe40000004100 */
[C---:B------:R-:W-:Y:S01]  /*28c70*/  FMUL R29, R16.reuse, R29 ;  /* 0x0000001d101d7220 */ /* 0x040fe20000400000 */
[----:B------:R-:W-:Y:S01]  /*28c80*/  FMUL R33, R16, R22 ;  /* 0x0000001610217220 */ /* 0x000fe20000400000 */
[----:B------:R-:W-:Y:S01]  /*28c90*/  FADD R8, R4, -12583039 ;  /* 0xcb40007f04087421 */ /* 0x000fe20000000000 */
[----:B------:R-:W-:Y:S01]  /*28ca0*/  FFMA.SAT R14, -R15, R48, 0.5 ;  /* 0x3f0000000f0e7423 */ /* 0x000fe20000002130 */
[C---:B------:R-:W-:Y:S01]  /*28cb0*/  FFMA R29, R2.reuse, R12, R29 ;  /* 0x0000000c021d7223 */ /* 0x040fe2000000001d */
[----:B------:R-:W-:Y:S01]  /*28cc0*/  FFMA R33, R2, R20, R33 ;  /* 0x0000001402217223 */ /* 0x000fe20000000021 */
[----:B------:R-:W-:Y:S01]  /*28cd0*/  FFMA R8, -R5, 1.4426950216293334961, -R8 ;  /* 0x3fb8aa3b05087823 */ /* 0x000fe20000000908 */
[----:B------:R-:W-:Y:S01]  /*28ce0*/  FFMA.SAT R12, -R13, R48, 0.5 ;  /* 0x3f0000000d0c7423 */ /* 0x000fe20000002130 */
[----:B------:R-:W-:-:S02]  /*28cf0*/  FFMA.RM R20, R14, R49, 12582913 ;  /* 0x4b4000010e147423 */ /* 0x000fc40000004031 */
[----:B------:R-:W-:Y:S01]  /*28d00*/  FFMA R8, -R5, 1.925963033500011079e-08, R8 ;  /* 0x32a5706005087823 */ /* 0x000fe20000000108 */
[----:B------:R-:W-:Y:S01]  /*28d10*/  FFMA.RM R12, R12, R49, 12582913 ;  /* 0x4b4000010c0c7423 */ /* 0x000fe20000004031 */
[----:B------:R-:W-:Y:S01]  /*28d20*/  FADD R22, R20, -12583039 ;  /* 0xcb40007f14167421 */ /* 0x000fe20000000000 */
[----:B------:R-:W-:Y:S02]  /*28d30*/  HADD2.F32 R28, -RZ, R26.H0_H0 ;  /* 0x2000001aff1c7230 */ /* 0x000fe40000004100 */
[----:B------:R-:W-:Y:S01]  /*28d40*/  FADD R14, R12, -12583039 ;  /* 0xcb40007f0c0e7421 */ /* 0x000fe20000000000 */
[----:B------:R-:W-:Y:S01]  /*28d50*/  FFMA R22, -R15, 1.4426950216293334961, -R22 ;  /* 0x3fb8aa3b0f167823 */ /* 0x000fe20000000916 */
[----:B------:R-:W1:Y:S02]  /*28d60*/  MUFU.EX2 R35, R8 ;  /* 0x0000000800237308 */ /* 0x000e640000000800 */
[----:B------:R-:W-:Y:S01]  /*28d70*/  FFMA R14, -R13, 1.4426950216293334961, -R14 ;  /* 0x3fb8aa3b0d0e7823 */ /* 0x000fe2000000090e */
[----:B------:R-:W-:Y:S01]  /*28d80*/  FFMA R22, -R15, 1.925963033500011079e-08, R22 ;  /* 0x32a570600f167823 */ /* 0x000fe20000000116 */
[----:B------:R-:W-:-:S02]  /*28d90*/  FFMA.SAT R15, -R23, R48, 0.5 ;  /* 0x3f000000170f7423 */ /* 0x000fc40000002130 */
[----:B------:R-:W-:-:S04]  /*28da0*/  FFMA R14, -R13, 1.925963033500011079e-08, R14 ;  /* 0x32a570600d0e7823 */ /* 0x000fc8000000010e */
[----:B------:R4:W-:Y:S08]  /*28db0*/  MUFU.EX2 R37, R14 ;  /* 0x0000000e00257308 */ /* 0x0009f00000000800 */
[----:B------:R5:W-:Y:S01]  /*28dc0*/  MUFU.EX2 R39, R22 ;  /* 0x0000001600277308 */ /* 0x000be20000000800 */
[----:B------:R-:W-:Y:S01]  /*28dd0*/  HADD2.F32 R44, -RZ, R42.H1_H1 ;  /* 0x3000002aff2c7230 */ /* 0x000fe20000004100 */
[----:B------:R-:W-:-:S05]  /*28de0*/  SHF.L.U32 R4, R4, 0x17, RZ ;  /* 0x0000001704047819 */ /* 0x000fca00000006ff */
[----:B-1----:R-:W-:-:S05]  /*28df0*/  FFMA R35, R4, R35, 1 ;  /* 0x3f80000004237423 */ /* 0x002fca0000000023 */
[----:B------:R-:W-:-:S04]  /*28e00*/  IADD3 R4, R35, 0x1800000, RZ ;  /* 0x0180000023047810 */ /* 0x000fc80007ffe0ff */
[----:B------:R-:W-:-:S04]  /*28e10*/  LOP3.LUT R4, R4, 0x7f800000, RZ, 0xc0, !PT ;  /* 0x7f80000004047812 */ /* 0x000fc800078ec0ff */
[----:B------:R-:W-:Y:S02]  /*28e20*/  ISETP.GT.U32.AND P2, PT, R4, 0x1ffffff, PT ;  /* 0x01ffffff0400780c */ /* 0x000fe40003f44070 */
[----:B------:R-:W-:Y:S02]  /*28e30*/  SHF.L.U32 R12, R12, 0x17, RZ ;  /* 0x000000170c0c7819 */ /* 0x000fe400000006ff */
[----:B------:R-:W-:Y:S01]  /*28e40*/  SHF.L.U32 R20, R20, 0x17, RZ ;  /* 0x0000001714147819 */ /* 0x000fe200000006ff */
[----:B--2---:R-:W-:Y:S01]  /*28e50*/  FMUL R5, R16, R24 ;  /* 0x0000001810057220 */ /* 0x004fe20000400000 */
[----:B------:R-:W-:-:S04]  /*28e60*/  FFMA.SAT R24, -R21, R48, 0.5 ;  /* 0x3f00000015187423 */ /* 0x000fc80000002130 */
[----:B------:R-:W-:Y:S01]  /*28e70*/  FFMA.RM R24, R24, R49, 12582913 ;  /* 0x4b40000118187423 */ /* 0x000fe20000004031 */
[----:B------:R-:W-:-:S03]  /*28e80*/  FFMA R5, R2, R28, R5 ;  /* 0x0000001c02057223 */ /* 0x000fc60000000005 */
[----:B------:R-:W-:Y:S01]  /*28e90*/  FADD R8, R24, -12583039 ;  /* 0xcb40007f18087421 */ /* 0x000fe20000000000 */
[----:B------:R-:W-:Y:S02]  /*28ea0*/  HADD2.F32 R28, -RZ, R26.H1_H1 ;  /* 0x3000001aff1c7230 */ /* 0x000fe40000004100 */
[----:B---3--:R-:W-:Y:S01]  /*28eb0*/  FMUL R13, R16, R34 ;  /* 0x00000022100d7220 */ /* 0x008fe20000400000 */
[-C--:B------:R-:W-:Y:S01]  /*28ec0*/  FFMA.RM R26, R15, R49.reuse, 12582913 ;  /* 0x4b4000010f1a7423 */ /* 0x080fe20000004031 */
[----:B------:R-:W-:Y:S01]  /*28ed0*/  FFMA R8, -R21, 1.4426950216293334961, -R8 ;  /* 0x3fb8aa3b15087823 */ /* 0x000fe20000000908 */
[----:B------:R-:W-:Y:S01]  /*28ee0*/  FFMA.SAT R15, -R25, R48, 0.5 ;  /* 0x3f000000190f7423 */ /* 0x000fe20000002130 */
[----:B------:R-:W-:Y:S01]  /*28ef0*/  FFMA R13, R2, R28, R13 ;  /* 0x0000001c020d7223 */ /* 0x000fe2000000000d */
[----:B----4-:R-:W-:Y:S01]  /*28f00*/  FADD R14, R26, -12583039 ;  /* 0xcb40007f1a0e7421 */ /* 0x010fe20000000000 */
[----:B------:R-:W-:Y:S01]  /*28f10*/  FFMA R8, -R21, 1.925963033500011079e-08, R8 ;  /* 0x32a5706015087823 */ /* 0x000fe20000000108 */
[-C--:B------:R-:W-:Y:S01]  /*28f20*/  FFMA.RM R28, R15, R49.reuse, 12582913 ;  /* 0x4b4000010f1c7423 */ /* 0x080fe20000004031 */
[----:B------:R-:W-:Y:S01]  /*28f30*/  FFMA.SAT R21, -R27, R48, 0.5 ;  /* 0x3f0000001b157423 */ /* 0x000fe20000002130 */
[----:B-----5:R-:W-:Y:S01]  /*28f40*/  FMUL R15, R16, R30 ;  /* 0x0000001e100f7220 */ /* 0x020fe20000400000 */
[----:B------:R-:W-:Y:S01]  /*28f50*/  FFMA R14, -R23, 1.4426950216293334961, -R14 ;  /* 0x3fb8aa3b170e7823 */ /* 0x000fe2000000090e */
[----:B------:R-:W-:Y:S01]  /*28f60*/  FADD R30, R28, -12583039 ;  /* 0xcb40007f1c1e7421 */ /* 0x000fe20000000000 */
[----:B------:R-:W-:Y:S01]  /*28f70*/  FFMA.RM R22, R21, R49, 12582913 ;  /* 0x4b40000115167423 */ /* 0x000fe20000004031 */
[----:B------:R-:W-:Y:S01]  /*28f80*/  FFMA.SAT R21, -R29, R48, 0.5 ;  /* 0x3f0000001d157423 */ /* 0x000fe20000002130 */
[----:B------:R1:W-:Y:S01]  /*28f90*/  MUFU.EX2 R41, R8 ;  /* 0x0000000800297308 */ /* 0x0003e20000000800 */
[----:B------:R-:W-:Y:S01]  /*28fa0*/  FFMA R14, -R23, 1.925963033500011079e-08, R14 ;  /* 0x32a57060170e7823 */ /* 0x000fe2000000010e */
[----:B------:R-:W-:Y:S01]  /*28fb0*/  FFMA R30, -R25, 1.4426950216293334961, -R30 ;  /* 0x3fb8aa3b191e7823 */ /* 0x000fe2000000091e */
[----:B------:R-:W-:-:S02]  /*28fc0*/  HADD2.F32 R34, -RZ, R32.H0_H0 ;  /* 0x20000020ff227230 */ /* 0x000fc40000004100 */
[----:B------:R-:W-:Y:S02]  /*28fd0*/  HADD2.F32 R23, -RZ, R32.H1_H1 ;  /* 0x30000020ff177230 */ /* 0x000fe40000004100 */
[----:B------:R-:W-:Y:S01]  /*28fe0*/  FFMA.RM R32, R21, R49, 12582913 ;  /* 0x4b40000115207423 */ /* 0x000fe20000004031 */
[----:B-1----:R-:W-:Y:S01]  /*28ff0*/  FADD R8, R22, -12583039 ;  /* 0xcb40007f16087421 */ /* 0x002fe20000000000 */
[----:B------:R-:W-:Y:S01]  /*29000*/  FMUL R21, R16, R38 ;  /* 0x0000002610157220 */ /* 0x000fe20000400000 */
[----:B------:R-:W-:Y:S01]  /*29010*/  FFMA R30, -R25, 1.925963033500011079e-08, R30 ;  /* 0x32a57060191e7823 */ /* 0x000fe2000000011e */
[----:B------:R1:W2:Y:S01]  /*29020*/  MUFU.EX2 R43, R14 ;  /* 0x0000000e002b7308 */ /* 0x0002a20000000800 */
[----:B------:R-:W-:Y:S01]  /*29030*/  FFMA R8, -R27, 1.4426950216293334961, -R8 ;  /* 0x3fb8aa3b1b087823 */ /* 0x000fe20000000908 */
[----:B------:R-:W-:Y:S01]  /*29040*/  FFMA.SAT R25, -R33, R48, 0.5 ;  /* 0x3f00000021197423 */ /* 0x000fe20000002130 */
[C---:B------:R-:W-:Y:S01]  /*29050*/  FFMA R15, R2.reuse, R34, R15 ;  /* 0x00000022020f7223 */ /* 0x040fe2000000000f */
[----:B------:R-:W-:Y:S01]  /*29060*/  FFMA R21, R2, R23, R21 ;  /* 0x0000001702157223 */ /* 0x000fe20000000015 */
[----:B------:R-:W-:Y:S01]  /*29070*/  FADD R34, R32, -12583039 ;  /* 0xcb40007f20227421 */ /* 0x000fe20000000000 */
[----:B------:R-:W-:Y:S01]  /*29080*/  FFMA R8, -R27, 1.925963033500011079e-08, R8 ;  /* 0x32a570601b087823 */ /* 0x000fe20000000108 */
[----:B------:R-:W-:Y:S01]  /*29090*/  FMUL R23, R16, R36 ;  /* 0x0000002410177220 */ /* 0x000fe20000400000 */
[-C--:B-1----:R-:W-:Y:S01]  /*290a0*/  FFMA.SAT R14, -R31, R48.reuse, 0.5 ;  /* 0x3f0000001f0e7423 */ /* 0x082fe20000002130 */
[----:B------:R-:W-:Y:S01]  /*290b0*/  FFMA.RM R36, R25, R49, 12582913 ;  /* 0x4b40000119247423 */ /* 0x000fe20000004031 */
[----:B------:R-:W-:-:S02]  /*290c0*/  FFMA.SAT R25, -R13, R48, 0.5 ;  /* 0x3f0000000d197423 */ /* 0x000fc40000002130 */
[-C--:B------:R-:W-:Y:S01]  /*290d0*/  FFMA.RM R14, R14, R49.reuse, 12582913 ;  /* 0x4b4000010e0e7423 */ /* 0x080fe20000004031 */
[----:B------:R-:W-:Y:S01]  /*290e0*/  FFMA R34, -R29, 1.4426950216293334961, -R34 ;  /* 0x3fb8aa3b1d227823 */ /* 0x000fe20000000922 */
[----:B------:R1:W-:Y:S01]  /*290f0*/  MUFU.EX2 R27, R8 ;  /* 0x00000008001b7308 */ /* 0x0003e20000000800 */
[----:B------:R-:W-:Y:S01]  /*29100*/  FFMA.RM R40, R25, R49, 12582913 ;  /* 0x4b40000119287423 */ /* 0x000fe20000004031 */
[----:B------:R-:W-:Y:S02]  /*29110*/  HADD2.F32 R38, -RZ, R42.H0_H0 ;  /* 0x2000002aff267230 */ /* 0x000fe40000004100 */
[----:B------:R-:W-:-:S04]  /*29120*/  FFMA R34, -R29, 1.925963033500011079e-08, R34 ;  /* 0x32a570601d227823 */ /* 0x000fc80000000122 */
[----:B------:R3:W4:Y:S01]  /*29130*/  MUFU.EX2 R45, R30 ;  /* 0x0000001e002d7308 */ /* 0x0007220000000800 */
[----:B-1----:R-:W-:Y:S01]  /*29140*/  FFMA.SAT R8, -R5, R48, 0.5 ;  /* 0x3f00000005087423 */ /* 0x002fe20000002130 */
[----:B------:R-:W-:-:S03]  /*29150*/  FADD R42, R40, -12583039 ;  /* 0xcb40007f282a7421 */ /* 0x000fc60000000000 */
[----:B------:R-:W-:Y:S01]  /*29160*/  FFMA.RM R8, R8, R49, 12582913 ;  /* 0x4b40000108087423 */ /* 0x000fe20000004031 */
[----:B---3--:R-:W-:Y:S02]  /*29170*/  FADD R30, R14, -12583039 ;  /* 0xcb40007f0e1e7421 */ /* 0x008fe40000000000 */
[----:B------:R1:W3:Y:S01]  /*29180*/  MUFU.EX2 R29, R34 ;  /* 0x00000022001d7308 */ /* 0x0002e20000000800 */
[----:B------:R-:W-:Y:S01]  /*29190*/  FMUL R25, R16, R46 ;  /* 0x0000002e10197220 */ /* 0x000fe20000400000 */
[----:B------:R-:W-:Y:S01]  /*291a0*/  FFMA R30, -R31, 1.4426950216293334961, -R30 ;  /* 0x3fb8aa3b1f1e7823 */ /* 0x000fe2000000091e */
[----:B------:R-:W-:Y:S01]  /*291b0*/  FFMA R23, R2, R38, R23 ;  /* 0x0000002602177223 */ /* 0x000fe20000000017 */
[----:B------:R-:W-:Y:S01]  /*291c0*/  FFMA R42, -R13, 1.4426950216293334961, -R42 ;  /* 0x3fb8aa3b0d2a7823 */ /* 0x000fe2000000092a */
[----:B------:R-:W-:Y:S01]  /*291d0*/  FADD R38, R36, -12583039 ;  /* 0xcb40007f24267421 */ /* 0x000fe20000000000 */
[----:B------:R-:W-:Y:S01]  /*291e0*/  FFMA R30, -R31, 1.925963033500011079e-08, R30 ;  /* 0x32a570601f1e7823 */ /* 0x000fe2000000011e */
[----:B-1----:R-:W-:Y:S01]  /*291f0*/  FADD R34, R8, -12583039 ;  /* 0xcb40007f08227421 */ /* 0x002fe20000000000 */
[----:B------:R-:W-:-:S02]  /*29200*/  FFMA R25, R2, R44, R25 ;  /* 0x0000002c02197223 */ /* 0x000fc40000000019 */
[----:B------:R1:W-:Y:S01]  /*29210*/  MUFU.EX2 R31, R30 ;  /* 0x0000001e001f7308 */ /* 0x0003e20000000800 */
[----:B------:R-:W-:Y:S01]  /*29220*/  FFMA R42, -R13, 1.925963033500011079e-08, R42 ;  /* 0x32a570600d2a7823 */ /* 0x000fe2000000012a */
[----:B------:R-:W-:Y:S01]  /*29230*/  FFMA R34, -R5, 1.4426950216293334961, -R34 ;  /* 0x3fb8aa3b05227823 */ /* 0x000fe20000000922 */
[-C--:B------:R-:W-:Y:S01]  /*29240*/  FFMA.SAT R46, -R23, R48.reuse, 0.5 ;  /* 0x3f000000172e7423 */ /* 0x080fe20000002130 */
[----:B------:R-:W-:Y:S01]  /*29250*/  FFMA R38, -R33, 1.4426950216293334961, -R38 ;  /* 0x3fb8aa3b21267823 */ /* 0x000fe20000000926 */
[-C--:B------:R-:W-:Y:S01]  /*29260*/  FFMA.SAT R13, -R21, R48.reuse, 0.5 ;  /* 0x3f000000150d7423 */ /* 0x080fe20000002130 */
[----:B------:R-:W-:Y:S01]  /*29270*/  FFMA R34, -R5, 1.925963033500011079e-08, R34 ;  /* 0x32a5706005227823 */ /* 0x000fe20000000122 */
[-C--:B-1----:R-:W-:Y:S01]  /*29280*/  FFMA.SAT R30, -R15, R48.reuse, 0.5 ;  /* 0x3f0000000f1e7423 */ /* 0x082fe20000002130 */
[----:B------:R-:W-:Y:S01]  /*29290*/  FFMA.SAT R48, -R25, R48, 0.5 ;  /* 0x3f00000019307423 */ /* 0x000fe20000002130 */
[-C--:B------:R-:W-:Y:S01]  /*292a0*/  FFMA.RM R47, R46, R49.reuse, 12582913 ;  /* 0x4b4000012e2f7423 */ /* 0x080fe20000004031 */
[----:B------:R-:W-:Y:S01]  /*292b0*/  FFMA R38, -R33, 1.925963033500011079e-08, R38 ;  /* 0x32a5706021267823 */ /* 0x000fe20000000126 */
[-C--:B------:R-:W-:Y:S01]  /*292c0*/  FFMA.RM R30, R30, R49.reuse, 12582913 ;  /* 0x4b4000011e1e7423 */ /* 0x080fe20000004031 */
[-C--:B------:R-:W-:Y:S01]  /*292d0*/  FFMA.RM R44, R13, R49.reuse, 12582913 ;  /* 0x4b4000010d2c7423 */ /* 0x080fe20000004031 */
[----:B------:R-:W-:Y:S01]  /*292e0*/  FFMA.RM R48, R48, R49, 12582913 ;  /* 0x4b40000130307423 */ /* 0x000fe20000004031 */
[----:B------:R1:W-:Y:S02]  /*292f0*/  MUFU.EX2 R5, R34 ;  /* 0x0000002200057308 */ /* 0x0003e40000000800 */
[----:B------:R-:W-:Y:S01]  /*29300*/  FADD R46, R44, -12583039 ;  /* 0xcb40007f2c2e7421 */ /* 0x000fe20000000000 */
[----:B------:R-:W-:-:S05]  /*29310*/  FADD R50, R48, -12583039 ;  /* 0xcb40007f30327421 */ /* 0x000fca0000000000 */
[----:B------:R5:W3:Y:S01]  /*29320*/  MUFU.EX2 R33, R38 ;  /* 0x0000002600217308 */ /* 0x000ae20000000800 */
[----:B-1----:R-:W-:Y:S01]  /*29330*/  FADD R34, R47, -12583039 ;  /* 0xcb40007f2f227421 */ /* 0x002fe20000000000 */
[----:B------:R-:W-:Y:S01]  /*29340*/  FFMA R46, -R21, 1.4426950216293334961, -R46 ;  /* 0x3fb8aa3b152e7823 */ /* 0x000fe2000000092e */
[----:B------:R-:W-:Y:S02]  /*29350*/  FFMA R50, -R25, 1.4426950216293334961, -R50 ;  /* 0x3fb8aa3b19327823 */ /* 0x000fe40000000932 */
[----:B------:R-:W-:Y:S01]  /*29360*/  FFMA R34, -R23, 1.4426950216293334961, -R34 ;  /* 0x3fb8aa3b17227823 */ /* 0x000fe20000000922 */
[----:B-----5:R-:W-:-:S03]  /*29370*/  FADD R38, R30, -12583039 ;  /* 0xcb40007f1e267421 */ /* 0x020fc60000000000 */
[----:B------:R-:W-:Y:S01]  /*29380*/  FFMA R34, -R23, 1.925963033500011079e-08, R34 ;  /* 0x32a5706017227823 */ /* 0x000fe20000000122 */
[----:B------:R-:W-:Y:S01]  /*29390*/  FFMA R38, -R15, 1.4426950216293334961, -R38 ;  /* 0x3fb8aa3b0f267823 */ /* 0x000fe20000000926 */
[----:B------:R-:W-:Y:S01]  /*293a0*/  FFMA R46, -R21, 1.925963033500011079e-08, R46 ;  /* 0x32a57060152e7823 */ /* 0x000fe2000000012e */
[----:B------:R-:W-:Y:S02]  /*293b0*/  FFMA R50, -R25, 1.925963033500011079e-08, R50 ;  /* 0x32a5706019327823 */ /* 0x000fe40000000132 */
[----:B------:R-:W-:Y:S01]  /*293c0*/  FFMA R38, -R15, 1.925963033500011079e-08, R38 ;  /* 0x32a570600f267823 */ /* 0x000fe20000000126 */
[----:B------:R1:W5:Y:S08]  /*293d0*/  MUFU.EX2 R13, R42 ;  /* 0x0000002a000d7308 */ /* 0x0003700000000800 */
[----:B------:R-:W5:Y:S08]  /*293e0*/  MUFU.EX2 R15, R38 ;  /* 0x00000026000f7308 */ /* 0x000f700000000800 */
[----:B------:R-:W5:Y:S08]  /*293f0*/  MUFU.EX2 R21, R46 ;  /* 0x0000002e00157308 */ /* 0x000f700000000800 */
[----:B------:R-:W5:Y:S08]  /*29400*/  MUFU.EX2 R34, R34 ;  /* 0x0000002200227308 */ /* 0x000f700000000800 */
[----:B------:R-:W5:Y:S01]  /*29410*/  MUFU.EX2 R23, R50 ;  /* 0x0000003200177308 */ /* 0x000f620000000800 */
        /* <DEDUP_REMOVED lines=12> */
[----:B------:R-:W-:Y:S01]  /*294e0*/  SHF.L.U32 R48, R48, 0x17, RZ ;  /* 0x0000001730307819 */ /* 0x000fe200000006ff */
[----:B--2---:R-:W-:Y:S01]  /*294f0*/  FFMA R43, R26, R43, 1 ;  /* 0x3f8000001a2b7423 */ /* 0x004fe2000000002b */
[----:B------:R-:W-:Y:S01]  /*29500*/  FFMA R24, R24, R41, 1 ;  /* 0x3f80000018187423 */ /* 0x000fe20000000029 */
[----:B----4-:R-:W-:Y:S01]  /*29510*/  FFMA R28, R28, R45, 1 ;  /* 0x3f8000001c1c7423 */ /* 0x010fe2000000002d */
[----:B---3--:R-:W-:Y:S01]  /*29520*/  FFMA R32, R32, R29, 1 ;  /* 0x3f80000020207423 */ /* 0x008fe2000000001d */
[----:B------:R-:W-:Y:S01]  /*29530*/  FFMA R26, R36, R33, 1 ;  /* 0x3f800000241a7423 */ /* 0x000fe20000000021 */
[----:B-1----:R-:W-:Y:S01]  /*29540*/  FFMA R42, R12, R37, 1 ;  /* 0x3f8000000c2a7423 */ /* 0x002fe20000000025 */
[----:B------:R-:W-:Y:S01]  /*29550*/  FFMA R25, R20, R39, 1 ;  /* 0x3f80000014197423 */ /* 0x000fe20000000027 */
[----:B------:R-:W-:Y:S01]  /*29560*/  FFMA R27, R22, R27, 1 ;  /* 0x3f800000161b7423 */ /* 0x000fe2000000001b */
[----:B------:R-:W-:Y:S01]  /*29570*/  FFMA R29, R14, R31, 1 ;  /* 0x3f8000000e1d7423 */ /* 0x000fe2000000001f */
[----:B------:R-:W-:Y:S01]  /*29580*/  FFMA R33, R8, R5, 1 ;  /* 0x3f80000008217423 */ /* 0x000fe20000000005 */
[----:B-----5:R-:W-:Y:S01]  /*29590*/  FFMA R40, R40, R13, 1 ;  /* 0x3f80000028287423 */ /* 0x020fe2000000000d */
        /* <DEDUP_REMOVED lines=10> */
.L_x_704:
[----:B------:R-:W1:Y:S02]  /*29640*/  MUFU.RCP R12, R35 ;  /* 0x00000023000c7308 */ /* 0x000e640000001000 */
[----:B-1----:R-:W-:-:S04]  /*29650*/  FFMA R4, R35, R12, -1 ;  /* 0xbf80000023047423 */ /* 0x002fc8000000000c */
[----:B------:R-:W-:-:S04]  /*29660*/  FADD.FTZ R5, -R4, -RZ ;  /* 0x800000ff04057221 */ /* 0x000fc80000010100 */
[----:B------:R-:W-:-:S07]  /*29670*/  FFMA R12, R12, R5, R12 ;  /* 0x000000050c0c7223 */ /* 0x000fce000000000c */
.L_x_705:
[----:B------:R-:W-:Y:S05]  /*29680*/  BSYNC B1 ;  /* 0x0000000000017941 */ /* 0x000fea0003800000 */
.L_x_703:
        /* <DEDUP_REMOVED lines=10> */
.L_x_707:
[----:B------:R-:W1:Y:S02]  /*29730*/  MUFU.RCP R13, R42 ;  /* 0x0000002a000d7308 */ /* 0x000e640000001000 */
[----:B-1----:R-:W-:-:S04]  /*29740*/  FFMA R4, R42, R13, -1 ;  /* 0xbf8000002a047423 */ /* 0x002fc8000000000d */
[----:B------:R-:W-:-:S04]  /*29750*/  FADD.FTZ R4, -R4, -RZ ;  /* 0x800000ff04047221 */ /* 0x000fc80000010100 */
[----:B------:R-:W-:-:S07]  /*29760*/  FFMA R13, R13, R4, R13 ;  /* 0x000000040d0d7223 */ /* 0x000fce000000000d */
.L_x_708:
[----:B------:R-:W-:Y:S05]  /*29770*/  BSYNC B1 ;  /* 0x0000000000017941 */ /* 0x000fea0003800000 */
.L_x_706:
        /* <DEDUP_REMOVED lines=10> */
.L_x_710:
[----:B------:R-:W1:Y:S02]  /*29820*/  MUFU.RCP R14, R25 ;  /* 0x00000019000e7308 */ /* 0x000e640000001000 */
[----:B-1----:R-:W-:-:S04]  /*29830*/  FFMA R4, R25, R14, -1 ;  /* 0xbf80000019047423 */ /* 0x002fc8000000000e */
[----:B------:R-:W-:-:S04]  /*29840*/  FADD.FTZ R5, -R4, -RZ ;  /* 0x800000ff04057221 */ /* 0x000fc80000010100 */
[----:B------:R-:W-:-:S07]  /*29850*/  FFMA R14, R14, R5, R14 ;  /* 0x000000050e0e7223 */ /* 0x000fce000000000e */
.L_x_711:
[----:B------:R-:W-:Y:S05]  /*29860*/  BSYNC B1 ;  /* 0x0000000000017941 */ /* 0x000fea0003800000 */
.L_x_709:
        /* <DEDUP_REMOVED lines=10> */
.L_x_713:
[----:B------:R-:W1:Y:S02]  /*29910*/  MUFU.RCP R15, R24 ;  /* 0x00000018000f7308 */ /* 0x000e640000001000 */
[----:B-1----:R-:W-:-:S04]  /*29920*/  FFMA R4, R24, R15, -1 ;  /* 0xbf80000018047423 */ /* 0x002fc8000000000f */
[----:B------:R-:W-:-:S04]  /*29930*/  FADD.FTZ R4, -R4, -RZ ;  /* 0x800000ff04047221 */ /* 0x000fc80000010100 */
[----:B------:R-:W-:-:S07]  /*29940*/  FFMA R15, R15, R4, R15 ;  /* 0x000000040f0f7223 */ /* 0x000fce000000000f */
.L_x_714:
[----:B------:R-:W-:Y:S05]  /*29950*/  BSYNC B1 ;  /* 0x0000000000017941 */ /* 0x000fea0003800000 */
.L_x_712:
        /* <DEDUP_REMOVED lines=10> */
.L_x_716:
[----:B------:R-:W1:Y:S02]  /*29a00*/  MUFU.RCP R20, R43 ;  /* 0x0000002b00147308 */ /* 0x000e640000001000 */
[----:B-1----:R-:W-:-:S04]  /*29a10*/  FFMA R4, R43, R20, -1 ;  /* 0xbf8000002b047423 */ /* 0x002fc80000000014 */
[----:B------:R-:W-:-:S04]  /*29a20*/  FADD.FTZ R5, -R4, -RZ ;  /* 0x800000ff04057221 */ /* 0x000fc80000010100 */
[----:B------:R-:W-:-:S07]  /*29a30*/  FFMA R20, R20, R5, R20 ;  /* 0x0000000514147223 */ /* 0x000fce0000000014 */
.L_x_717:
[----:B------:R-:W-:Y:S05]  /*29a40*/  BSYNC B1 ;  /* 0x0000000000017941 */ /* 0x000fea0003800000 */
.L_x_715:
        /* <DEDUP_REMOVED lines=10> */
.L_x_719:
[----:B------:R-:W1:Y:S02]  /*29af0*/  MUFU.RCP R21, R28 ;  /* 0x0000001c00157308 */ /* 0x000e640000001000 */
[----:B-1----:R-:W-:-:S04]  /*29b00*/  FFMA R4, R28, R21, -1 ;  /* 0xbf8000001c047423 */ /* 0x002fc80000000015 */
[----:B------:R-:W-:-:S04]  /*29b10*/  FADD.FTZ R4, -R4, -RZ ;  /* 0x800000ff04047221 */ /* 0x000fc80000010100 */
[----:B------:R-:W-:-:S07]  /*29b20*/  FFMA R21, R21, R4, R21 ;  /* 0x0000000415157223 */ /* 0x000fce0000000015 */
.L_x_720:
[----:B------:R-:W-:Y:S05]  /*29b30*/  BSYNC B1 ;  /* 0x0000000000017941 */ /* 0x000fea0003800000 */
.L_x_718:
        /* <DEDUP_REMOVED lines=10> */
.L_x_722:
[----:B------:R-:W1:Y:S02]  /*29be0*/  MUFU.RCP R22, R27 ;  /* 0x0000001b00167308 */ /* 0x000e640000001000 */
[----:B-1----:R-:W-:-:S04]  /*29bf0*/  FFMA R4, R27, R22, -1 ;  /* 0xbf8000001b047423 */ /* 0x002fc80000000016 */
[----:B------:R-:W-:-:S04]  /*29c00*/  FADD.FTZ R5, -R4, -RZ ;  /* 0x800000ff04057221 */ /* 0x000fc80000010100 */
[----:B------:R-:W-:-:S07]  /*29c10*/  FFMA R22, R22, R5, R22 ;  /* 0x0000000516167223 */ /* 0x000fce0000000016 */
.L_x_723:
[----:B------:R-:W-:Y:S05]  /*29c20*/  BSYNC B1 ;  /* 0x0000000000017941 */ /* 0x000fea0003800000 */
.L_x_721:
        /* <DEDUP_REMOVED lines=10> */
.L_x_725:
[----:B------:R-:W1:Y:S02]  /*29cd0*/  MUFU.RCP R23, R32 ;  /* 0x0000002000177308 */ /* 0x000e640000001000 */
[----:B-1----:R-:W-:-:S04]  /*29ce0*/  FFMA R4, R32, R23, -1 ;  /* 0xbf80000020047423 */ /* 0x002fc80000000017 */
[----:B------:R-:W-:-:S04]  /*29cf0*/  FADD.FTZ R4, -R4, -RZ ;  /* 0x800000ff04047221 */ /* 0x000fc80000010100 */
[----:B------:R-:W-:-:S07]  /*29d00*/  FFMA R23, R23, R4, R23 ;  /* 0x0000000417177223 */ /* 0x000fce0000000017 */
.L_x_726:
[----:B------:R-:W-:Y:S05]  /*29d10*/  BSYNC B1 ;  /* 0x0000000000017941 */ /* 0x000fea0003800000 */
.L_x_724:
        /* <DEDUP_REMOVED lines=10> */
.L_x_728:
[----:B------:R-:W1:Y:S02]  /*29dc0*/  MUFU.RCP R24, R29 ;  /* 0x0000001d00187308 */ /* 0x000e640000001000 */
[----:B-1----:R-:W-:-:S04]  /*29dd0*/  FFMA R4, R29, R24, -1 ;  /* 0xbf8000001d047423 */ /* 0x002fc80000000018 */
[----:B------:R-:W-:-:S04]  /*29de0*/  FADD.FTZ R5, -R4, -RZ ;  /* 0x800000ff04057221 */ /* 0x000fc80000010100 */
[----:B------:R-:W-:-:S07]  /*29df0*/  FFMA R24, R24, R5, R24 ;  /* 0x0000000518187223 */ /* 0x000fce0000000018 */
.L_x_729:
[----:B------:R-:W-:Y:S05]  /*29e00*/  BSYNC B1 ;  /* 0x0000000000017941 */ /* 0x000fea0003800000 */
.L_x_727:
        /* <DEDUP_REMOVED lines=10> */
.L_x_731:
[----:B------:R-:W1:Y:S02]  /*29eb0*/  MUFU.RCP R25, R26 ;  /* 0x0000001a00197308 */ /* 0x000e640000001000 */
[----:B-1----:R-:W-:-:S04]  /*29ec0*/  FFMA R4, R26, R25, -1 ;  /* 0xbf8000001a047423 */ /* 0x002fc80000000019 */
[----:B------:R-:W-:-:S04]  /*29ed0*/  FADD.FTZ R4, -R4, -RZ ;  /* 0x800000ff04047221 */ /* 0x000fc80000010100 */
[----:B------:R-:W-:-:S07]  /*29ee0*/  FFMA R25, R25, R4, R25 ;  /* 0x0000000419197223 */ /* 0x000fce0000000019 */
.L_x_732:
[----:B------:R-:W-:Y:S05]  /*29ef0*/  BSYNC B1 ;  /* 0x0000000000017941 */ /* 0x000fea0003800000 */
.L_x_730:
        /* <DEDUP_REMOVED lines=10> */
.L_x_734:
[----:B------:R-:W1:Y:S02]  /*29fa0*/  MUFU.RCP R26, R33 ;  /* 0x00000021001a7308 */ /* 0x000e640000001000 */
[----:B-1----:R-:W-:-:S04]  /*29fb0*/  FFMA R4, R33, R26, -1 ;  /* 0xbf80000021047423 */ /* 0x002fc8000000001a */
[----:B------:R-:W-:-:S04]  /*29fc0*/  FADD.FTZ R5, -R4, -RZ ;  /* 0x800000ff04057221 */ /* 0x000fc80000010100 */
[----:B------:R-:W-:-:S07]  /*29fd0*/  FFMA R26, R26, R5, R26 ;  /* 0x000000051a1a7223 */ /* 0x000fce000000001a */
.L_x_735:
[----:B------:R-:W-:Y:S05]  /*29fe0*/  BSYNC B1 ;  /* 0x0000000000017941 */ /* 0x000fea0003800000 */
.L_x_733:
        /* <DEDUP_REMOVED lines=10> */
.L_x_737:
[----:B------:R-:W1:Y:S02]  /*2a090*/  MUFU.RCP R27, R40 ;  /* 0x00000028001b7308 */ /* 0x000e640000001000 */
[----:B-1----:R-:W-:-:S04]  /*2a0a0*/  FFMA R4, R40, R27, -1 ;  /* 0xbf80000028047423 */ /* 0x002fc8000000001b */
[----:B------:R-:W-:-:S04]  /*2a0b0*/  FADD.FTZ R4, -R4, -RZ ;  /* 0x800000ff04047221 */ /* 0x000fc80000010100 */
[----:B------:R-:W-:-:S07]  /*2a0c0*/  FFMA R27, R27, R4, R27 ;  /* 0x000000041b1b7223 */ /* 0x000fce000000001b */
.L_x_738:
[----:B------:R-:W-:Y:S05]  /*2a0d0*/  BSYNC B1 ;  /* 0x0000000000017941 */ /* 0x000fea0003800000 */
.L_x_736:
        /* <DEDUP_REMOVED lines=10> */
.L_x_740:
[----:B------:R-:W1:Y:S02]  /*2a180*/  MUFU.RCP R28, R41 ;  /* 0x00000029001c7308 */ /* 0x000e640000001000 */
[----:B-1----:R-:W-:-:S04]  /*2a190*/  FFMA R4, R41, R28, -1 ;  /* 0xbf80000029047423 */ /* 0x002fc8000000001c */
[----:B------:R-:W-:-:S04]  /*2a1a0*/  FADD.FTZ R5, -R4, -RZ ;  /* 0x800000ff04057221 */ /* 0x000fc80000010100 */
[----:B------:R-:W-:-:S07]  /*2a1b0*/  FFMA R28, R28, R5, R28 ;  /* 0x000000051c1c7223 */ /* 0x000fce000000001c */
.L_x_741:
[----:B------:R-:W-:Y:S05]  /*2a1c0*/  BSYNC B1 ;  /* 0x0000000000017941 */ /* 0x000fea0003800000 */
.L_x_739:
        /* <DEDUP_REMOVED lines=10> */
.L_x_743:
[----:B------:R-:W1:Y:S02]  /*2a270*/  MUFU.RCP R29, R44 ;  /* 0x0000002c001d7308 */ /* 0x000e640000001000 */
[----:B-1----:R-:W-:-:S04]  /*2a280*/  FFMA R4, R44, R29, -1 ;  /* 0xbf8000002c047423 */ /* 0x002fc8000000001d */
[----:B------:R-:W-:-:S04]  /*2a290*/  FADD.FTZ R4, -R4, -RZ ;  /* 0x800000ff04047221 */ /* 0x000fc80000010100 */
[----:B------:R-:W-:-:S07]  /*2a2a0*/  FFMA R29, R29, R4, R29 ;  /* 0x000000041d1d7223 */ /* 0x000fce000000001d */
.L_x_744:
[----:B------:R-:W-:Y:S05]  /*2a2b0*/  BSYNC B1 ;  /* 0x0000000000017941 */ /* 0x000fea0003800000 */
.L_x_742:
        /* <DEDUP_REMOVED lines=10> */
.L_x_746:
[----:B------:R-:W1:Y:S02]  /*2a360*/  MUFU.RCP R30, R47 ;  /* 0x0000002f001e7308 */ /* 0x000e640000001000 */
[----:B-1----:R-:W-:-:S04]  /*2a370*/  FFMA R4, R47, R30, -1 ;  /* 0xbf8000002f047423 */ /* 0x002fc8000000001e */
[----:B------:R-:W-:-:S04]  /*2a380*/  FADD.FTZ R5, -R4, -RZ ;  /* 0x800000ff04057221 */ /* 0x000fc80000010100 */
[----:B------:R-:W-:-:S07]  /*2a390*/  FFMA R30, R30, R5, R30 ;  /* 0x000000051e1e7223 */ /* 0x000fce000000001e */
.L_x_747:
[----:B------:R-:W-:Y:S05]  /*2a3a0*/  BSYNC B1 ;  /* 0x0000000000017941 */ /* 0x000fea0003800000 */
.L_x_745:
        /* <DEDUP_REMOVED lines=9> */
.L_x_749:
[----:B------:R-:W1:Y:S02]  /*2a440*/  MUFU.RCP R8, R45 ;  /* 0x0000002d00087308 */ /* 0x000e640000001000 */
[----:B-1----:R-:W-:-:S04]  /*2a450*/  FFMA R4, R45, R8, -1 ;  /* 0xbf8000002d047423 */ /* 0x002fc80000000008 */
[----:B------:R-:W-:-:S04]  /*2a460*/  FADD.FTZ R5, -R4, -RZ ;  /* 0x800000ff04057221 */ /* 0x000fc80000010100 */
[----:B------:R-:W-:-:S07]  /*2a470*/  FFMA R8, R8, R5, R8 ;  /* 0x0000000508087223 */ /* 0x000fce0000000008 */
.L_x_750:
[----:B------:R-:W-:Y:S05]  /*2a480*/  BSYNC B1 ;  /* 0x0000000000017941 */ /* 0x000fea0003800000 */
.L_x_748:
        /* <DEDUP_REMOVED lines=10> */
.L_x_751:
        /* <DEDUP_REMOVED lines=27> */
.L_x_753:
[----:B------:R-:W-:Y:S05]  /*2a6e0*/  BSYNC B0 ;  /* 0x0000000000007941 */ /* 0x000fea0003800000 */
.L_x_752:
[----:B------:R-:W-:Y:S04]  /*2a6f0*/  BSSY B0, `(.L_x_754) ;  /* 0x000003a000007945 */ /* 0x000fe80003800000 */
[----:B------:R-:W-:Y:S05]  /*2a700*/  @P0 BRA `(.L_x_755) ;  /* 0x0000000000e00947 */ /* 0x000fea0003800000 */
[----:B------:R-:W-:-:S04]  /*2a710*/  MOV R4, UR44 ;  /* 0x0000002c00047c02 */ /* 0x000fc80008000f00 */
[----:B------:R-:W-:-:S13]  /*2a720*/  ISETP.NE.AND P3, PT, R4, 0x3, PT ;  /* 0x000000030400780c */ /* 0x000fda0003f65270 */
[----:B------:R-:W-:Y:S05]  /*2a730*/  @!P3 BRA `(.L_x_756) ;  /* 0x000000000004b947 */ /* 0x000fea0003800000 */
[----:B------:R-:W-:Y:S01]  /*2a740*/  BPT.TRAP 0x1 ;  /* 0x000000040000795c */ /* 0x000fe20000300000 */
.L_x_756:
[----:B------:R-:W-:Y:S01]  /*2a750*/  LEA R4, R18, UR48, 0x3 ;  /* 0x0000003012047c11 */ /* 0x000fe2000f8e18ff */
[----:B------:R-:W-:Y:S01]  /*2a760*/  BSSY B1, `(.L_x_757) ;  /* 0x0000004000017945 */ /* 0x000fe20003800000 */
[----:B------:R-:W-:-:S04]  /*2a770*/  SHF.L.U32 R5, R19, 0x1f, RZ ;  /* 0x0000001f13057819 */ /* 0x000fc800000006ff */
[----:B------:R-:W1:Y:S02]  /*2a780*/  SYNCS.PHASECHK.TRANS64.TRYWAIT P2, [R4+URZ+0x60], R5 ;  /* 0x00006005040075a7 */ /* 0x000e64000804017f */
[----:B-1----:R-:W-:Y:S05]  /*2a790*/  @!P2 BRA `(.L_x_758) ;  /* 0x000000cc0084a947 */ /* 0x002fea0003800000 */
.L_x_1152:
[----:B------:R-:W-:Y:S05]  /*2a7a0*/  BSYNC B1 ;  /* 0x0000000000017941 */ /* 0x000fea0003800000 */
.L_x_757:
        /* <DEDUP_REMOVED lines=22> */
.L_x_760:
[----:B------:R-:W-:Y:S05]  /*2a910*/  BSYNC B1 ;  /* 0x0000000000017941 */ /* 0x000fea0003800000 */
.L_x_759:
        /* <DEDUP_REMOVED lines=8> */
.L_x_761:
        /* <DEDUP_REMOVED lines=15> */
.L_x_755:
[----:B------:R-:W-:Y:S05]  /*2aa90*/  BSYNC B0 ;  /* 0x0000000000007941 */ /* 0x000fea0003800000 */
.L_x_754:
        /* <DEDUP_REMOVED lines=212> */
.L_x_763:
[----:B------:R-:W1:Y:S02]  /*2b7e0*/  MUFU.RCP R12, R35 ;  /* 0x00000023000c7308 */ /* 0x000e640000001000 */
[----:B-1----:R-:W-:-:S04]  /*2b7f0*/  FFMA R4, R35, R12, -1 ;  /* 0xbf80000023047423 */ /* 0x002fc8000000000c */
[----:B------:R-:W-:-:S04]  /*2b800*/  FADD.FTZ R5, -R4, -RZ ;  /* 0x800000ff04057221 */ /* 0x000fc80000010100 */
[----:B------:R-:W-:-:S07]  /*2b810*/  FFMA R12, R12, R5, R12 ;  /* 0x000000050c0c7223 */ /* 0x000fce000000000c */
.L_x_764:
[----:B------:R-:W-:Y:S05]  /*2b820*/  BSYNC B1 ;  /* 0x0000000000017941 */ /* 0x000fea0003800000 */
.L_x_762:
        /* <DEDUP_REMOVED lines=10> */
.L_x_766:
[----:B------:R-:W1:Y:S02]  /*2b8d0*/  MUFU.RCP R13, R42 ;  /* 0x0000002a000d7308 */ /* 0x000e640000001000 */
[----:B-1----:R-:W-:-:S04]  /*2b8e0*/  FFMA R4, R42, R13, -1 ;  /* 0xbf8000002a047423 */ /* 0x002fc8000000000d */
[----:B------:R-:W-:-:S04]  /*2b8f0*/  FADD.FTZ R4, -R4, -RZ ;  /* 0x800000ff04047221 */ /* 0x000fc80000010100 */
[----:B------:R-:W-:-:S07]  /*2b900*/  FFMA R13, R13, R4, R13 ;  /* 0x000000040d0d7223 */ /* 0x000fce000000000d */
.L_x_767:
[----:B------:R-:W-:Y:S05]  /*2b910*/  BSYNC B1 ;  /* 0x0000000000017941 */ /* 0x000fea0003800000 */
.L_x_765:
        /* <DEDUP_REMOVED lines=10> */
.L_x_769:
[----:B------:R-:W1:Y:S02]  /*2b9c0*/  MUFU.RCP R14, R25 ;  /* 0x00000019000e7308 */ /* 0x000e640000001000 */
[----:B-1----:R-:W-:-:S04]  /*2b9d0*/  FFMA R4, R25, R14, -1 ;  /* 0xbf80000019047423 */ /* 0x002fc8000000000e */
[----:B------:R-:W-:-:S04]  /*2b9e0*/  FADD.FTZ R5, -R4, -RZ ;  /* 0x800000ff04057221 */ /* 0x000fc80000010100 */
[----:B------:R-:W-:-:S07]  /*2b9f0*/  FFMA R14, R14, R5, R14 ;  /* 0x000000050e0e7223 */ /* 0x000fce000000000e */
.L_x_770:
[----:B------:R-:W-:Y:S05]  /*2ba00*/  BSYNC B1 ;  /* 0x0000000000017941 */ /* 0x000fea0003800000 */
.L_x_768:
        /* <DEDUP_REMOVED lines=10> */
.L_x_772:
[----:B------:R-:W1:Y:S02]  /*2bab0*/  MUFU.RCP R15, R24 ;  /* 0x00000018000f7308 */ /* 0x000e640000001000 */
[----:B-1----:R-:W-:-:S04]  /*2bac0*/  FFMA R4, R24, R15, -1 ;  /* 0xbf80000018047423 */ /* 0x002fc8000000000f */
[----:B------:R-:W-:-:S04]  /*2bad0*/  FADD.FTZ R4, -R4, -RZ ;  /* 0x800000ff04047221 */ /* 0x000fc80000010100 */
[----:B------:R-:W-:-:S07]  /*2bae0*/  FFMA R15, R15, R4, R15 ;  /* 0x000000040f0f7223 */ /* 0x000fce000000000f */
.L_x_773:
[----:B------:R-:W-:Y:S05]  /*2baf0*/  BSYNC B1 ;  /* 0x0000000000017941 */ /* 0x000fea0003800000 */
.L_x_771:
        /* <DEDUP_REMOVED lines=10> */
.L_x_775:
[----:B------:R-:W1:Y:S02]  /*2bba0*/  MUFU.RCP R20, R43 ;  /* 0x0000002b00147308 */ /* 0x000e640000001000 */
[----:B-1----:R-:W-:-:S04]  /*2bbb0*/  FFMA R4, R43, R20, -1 ;  /* 0xbf8000002b047423 */ /* 0x002fc80000000014 */
[----:B------:R-:W-:-:S04]  /*2bbc0*/  FADD.FTZ R5, -R4, -RZ ;  /* 0x800000ff04057221 */ /* 0x000fc80000010100 */
[----:B------:R-:W-:-:S07]  /*2bbd0*/  FFMA R20, R20, R5, R20 ;  /* 0x0000000514147223 */ /* 0x000fce0000000014 */
.L_x_776:
[----:B------:R-:W-:Y:S05]  /*2bbe0*/  BSYNC B1 ;  /* 0x0000000000017941 */ /* 0x000fea0003800000 */
.L_x_774:
        /* <DEDUP_REMOVED lines=10> */
.L_x_778:
[----:B------:R-:W1:Y:S02]  /*2bc90*/  MUFU.RCP R21, R28 ;  /* 0x0000001c00157308 */ /* 0x000e640000001000 */
[----:B-1----:R-:W-:-:S04]  /*2bca0*/  FFMA R4, R28, R21, -1 ;  /* 0xbf8000001c047423 */ /* 0x002fc80000000015 */
[----:B------:R-:W-:-:S04]  /*2bcb0*/  FADD.FTZ R4, -R4, -RZ ;  /* 0x800000ff04047221 */ /* 0x000fc80000010100 */
[----:B------:R-:W-:-:S07]  /*2bcc0*/  FFMA R21, R21, R4, R21 ;  /* 0x0000000415157223 */ /* 0x000fce0000000015 */
.L_x_779:
[----:B------:R-:W-:Y:S05]  /*2bcd0*/  BSYNC B1 ;  /* 0x0000000000017941 */ /* 0x000fea0003800000 */
.L_x_777:
        /* <DEDUP_REMOVED lines=10> */
.L_x_781:
[----:B------:R-:W1:Y:S02]  /*2bd80*/  MUFU.RCP R22, R27 ;  /* 0x0000001b00167308 */ /* 0x000e640000001000 */
[----:B-1----:R-:W-:-:S04]  /*2bd90*/  FFMA R4, R27, R22, -1 ;  /* 0xbf8000001b047423 */ /* 0x002fc80000000016 */
[----:B------:R-:W-:-:S04]  /*2bda0*/  FADD.FTZ R5, -R4, -RZ ;  /* 0x800000ff04057221 */ /* 0x000fc80000010100 */
[----:B------:R-:W-:-:S07]  /*2bdb0*/  FFMA R22, R22, R5, R22 ;  /* 0x0000000516167223 */ /* 0x000fce0000000016 */
.L_x_782:
[----:B------:R-:W-:Y:S05]  /*2bdc0*/  BSYNC B1 ;  /* 0x0000000000017941 */ /* 0x000fea0003800000 */
.L_x_780:
        /* <DEDUP_REMOVED lines=10> */
.L_x_784:
[----:B------:R-:W1:Y:S02]  /*2be70*/  MUFU.RCP R23, R32 ;  /* 0x0000002000177308 */ /* 0x000e640000001000 */
[----:B-1----:R-:W-:-:S04]  /*2be80*/  FFMA R4, R32, R23, -1 ;  /* 0xbf80000020047423 */ /* 0x002fc80000000017 */
[----:B------:R-:W-:-:S04]  /*2be90*/  FADD.FTZ R4, -R4, -RZ ;  /* 0x800000ff04047221 */ /* 0x000fc80000010100 */
[----:B------:R-:W-:-:S07]  /*2bea0*/  FFMA R23, R23, R4, R23 ;  /* 0x0000000417177223 */ /* 0x000fce0000000017 */
.L_x_785:
[----:B------:R-:W-:Y:S05]  /*2beb0*/  BSYNC B1 ;  /* 0x0000000000017941 */ /* 0x000fea0003800000 */
.L_x_783:
        /* <DEDUP_REMOVED lines=10> */
.L_x_787:
[----:B------:R-:W1:Y:S02]  /*2bf60*/  MUFU.RCP R24, R29 ;  /* 0x0000001d00187308 */ /* 0x000e640000001000 */
[----:B-1----:R-:W-:-:S04]  /*2bf70*/  FFMA R4, R29, R24, -1 ;  /* 0xbf8000001d047423 */ /* 0x002fc80000000018 */
[----:B------:R-:W-:-:S04]  /*2bf80*/  FADD.FTZ R5, -R4, -RZ ;  /* 0x800000ff04057221 */ /* 0x000fc80000010100 */
[----:B------:R-:W-:-:S07]  /*2bf90*/  FFMA R24, R24, R5, R24 ;  /* 0x0000000518187223 */ /* 0x000fce0000000018 */
.L_x_788:
[----:B------:R-:W-:Y:S05]  /*2bfa0*/  BSYNC B1 ;  /* 0x0000000000017941 */ /* 0x000fea0003800000 */
.L_x_786:
        /* <DEDUP_REMOVED lines=10> */
.L_x_790:
[----:B------:R-:W1:Y:S02]  /*2c050*/  MUFU.RCP R25, R26 ;  /* 0x0000001a00197308 */ /* 0x000e640000001000 */
[----:B-1----:R-:W-:-:S04]  /*2c060*/  FFMA R4, R26, R25, -1 ;  /* 0xbf8000001a047423 */ /* 0x002fc80000000019 */
[----:B------:R-:W-:-:S04]  /*2c070*/  FADD.FTZ R4, -R4, -RZ ;  /* 0x800000ff04047221 */ /* 0x000fc80000010100 */
[----:B------:R-:W-:-:S07]  /*2c080*/  FFMA R25, R25, R4, R25 ;  /* 0x0000000419197223 */ /* 0x000fce0000000019 */
.L_x_791:
[----:B------:R-:W-:Y:S05]  /*2c090*/  BSYNC B1 ;  /* 0x0000000000017941 */ /* 0x000fea0003800000 */
.L_x_789:
        /* <DEDUP_REMOVED lines=10> */
.L_x_793:
[----:B------:R-:W1:Y:S02]  /*2c140*/  MUFU.RCP R26, R33 ;  /* 0x00000021001a7308 */ /* 0x000e640000001000 */
[----:B-1----:R-:W-:-:S04]  /*2c150*/  FFMA R4, R33, R26, -1 ;  /* 0xbf80000021047423 */ /* 0x002fc8000000001a */
[----:B------:R-:W-:-:S04]  /*2c160*/  FADD.FTZ R5, -R4, -RZ ;  /* 0x800000ff04057221 */ /* 0x000fc80000010100 */
[----:B------:R-:W-:-:S07]  /*2c170*/  FFMA R26, R26, R5, R26 ;  /* 0x000000051a1a7223 */ /* 0x000fce000000001a */
.L_x_794:
[----:B------:R-:W-:Y:S05]  /*2c180*/  BSYNC B1 ;  /* 0x0000000000017941 */ /* 0x000fea0003800000 */
.L_x_792:
        /* <DEDUP_REMOVED lines=10> */
.L_x_796:
[----:B------:R-:W1:Y:S02]  /*2c230*/  MUFU.RCP R27, R40 ;  /* 0x00000028001b7308 */ /* 0x000e640000001000 */
[----:B-1----:R-:W-:-:S04]  /*2c240*/  FFMA R4, R40, R27, -1 ;  /* 0xbf80000028047423 */ /* 0x002fc8000000001b */
[----:B------:R-:W-:-:S04]  /*2c250*/  FADD.FTZ R4, -R4, -RZ ;  /* 0x800000ff04047221 */ /* 0x000fc80000010100 */
[----:B------:R-:W-:-:S07]  /*2c260*/  FFMA R27, R27, R4, R27 ;  /* 0x000000041b1b7223 */ /* 0x000fce000000001b */
.L_x_797:
[----:B------:R-:W-:Y:S05]  /*2c270*/  BSYNC B1 ;  /* 0x0000000000017941 */ /* 0x000fea0003800000 */
.L_x_795:
        /* <DEDUP_REMOVED lines=10> */
.L_x_799:
[----:B------:R-:W1:Y:S02]  /*2c320*/  MUFU.RCP R28, R41 ;  /* 0x00000029001c7308 */ /* 0x000e640000001000 */
[----:B-1----:R-:W-:-:S04]  /*2c330*/  FFMA R4, R41, R28, -1 ;  /* 0xbf80000029047423 */ /* 0x002fc8000000001c */
[----:B------:R-:W-:-:S04]  /*2c340*/  FADD.FTZ R5, -R4, -RZ ;  /* 0x800000ff04057221 */ /* 0x000fc80000010100 */
[----:B------:R-:W-:-:S07]  /*2c350*/  FFMA R28, R28, R5, R28 ;  /* 0x000000051c1c7223 */ /* 0x000fce000000001c */
.L_x_800:
[----:B------:R-:W-:Y:S05]  /*2c360*/  BSYNC B1 ;  /* 0x0000000000017941 */ /* 0x000fea0003800000 */
.L_x_798:
        /* <DEDUP_REMOVED lines=10> */
.L_x_802:
[----:B------:R-:W1:Y:S02]  /*2c410*/  MUFU.RCP R29, R44 ;  /* 0x0000002c001d7308 */ /* 0x000e640000001000 */
[----:B-1----:R-:W-:-:S04]  /*2c420*/  FFMA R4, R44, R29, -1 ;  /* 0xbf8000002c047423 */ /* 0x002fc8000000001d */
[----:B------:R-:W-:-:S04]  /*2c430*/  FADD.FTZ R4, -R4, -RZ ;  /* 0x800000ff04047221 */ /* 0x000fc80000010100 */
[----:B------:R-:W-:-:S07]  /*2c440*/  FFMA R29, R29, R4, R29 ;  /* 0x000000041d1d7223 */ /* 0x000fce000000001d */
.L_x_803:
[----:B------:R-:W-:Y:S05]  /*2c450*/  BSYNC B1 ;  /* 0x0000000000017941 */ /* 0x000fea0003800000 */
.L_x_801:
        /* <DEDUP_REMOVED lines=10> */
.L_x_805:
[----:B------:R-:W1:Y:S02]  /*2c500*/  MUFU.RCP R30, R47 ;  /* 0x0000002f001e7308 */ /* 0x000e640000001000 */
[----:B-1----:R-:W-:-:S04]  /*2c510*/  FFMA R4, R47, R30, -1 ;  /* 0xbf8000002f047423 */ /* 0x002fc8000000001e */
[----:B------:R-:W-:-:S04]  /*2c520*/  FADD.FTZ R5, -R4, -RZ ;  /* 0x800000ff04057221 */ /* 0x000fc80000010100 */
[----:B------:R-:W-:-:S07]  /*2c530*/  FFMA R30, R30, R5, R30 ;  /* 0x000000051e1e7223 */ /* 0x000fce000000001e */
.L_x_806:
[----:B------:R-:W-:Y:S05]  /*2c540*/  BSYNC B1 ;  /* 0x0000000000017941 */ /* 0x000fea0003800000 */
.L_x_804:
        /* <DEDUP_REMOVED lines=9> */
.L_x_808:
[----:B------:R-:W1:Y:S02]  /*2c5e0*/  MUFU.RCP R8, R45 ;  /* 0x0000002d00087308 */ /* 0x000e640000001000 */
[----:B-1----:R-:W-:-:S04]  /*2c5f0*/  FFMA R4, R45, R8, -1 ;  /* 0xbf8000002d047423 */ /* 0x002fc80000000008 */
[----:B------:R-:W-:-:S04]  /*2c600*/  FADD.FTZ R5, -R4, -RZ ;  /* 0x800000ff04057221 */ /* 0x000fc80000010100 */
[----:B------:R-:W-:-:S07]  /*2c610*/  FFMA R8, R8, R5, R8 ;  /* 0x0000000508087223 */ /* 0x000fce0000000008 */
.L_x_809:
[----:B------:R-:W-:Y:S05]  /*2c620*/  BSYNC B1 ;  /* 0x0000000000017941 */ /* 0x000fea0003800000 */
.L_x_807:
        /* <DEDUP_REMOVED lines=10> */
.L_x_810:
        /* <DEDUP_REMOVED lines=27> */
.L_x_812:
[----:B------:R-:W-:Y:S05]  /*2c880*/  BSYNC B0 ;  /* 0x0000000000007941 */ /* 0x000fea0003800000 */
.L_x_811:
[----:B------:R-:W-:Y:S04]  /*2c890*/  BSSY B0, `(.L_x_813) ;  /* 0x000003a000007945 */ /* 0x000fe80003800000 */
[----:B------:R-:W-:Y:S05]  /*2c8a0*/  @P0 BRA `(.L_x_814) ;  /* 0x0000000000e00947 */ /* 0x000fea0003800000 */
[----:B------:R-:W-:-:S04]  /*2c8b0*/  MOV R4, UR44 ;  /* 0x0000002c00047c02 */ /* 0x000fc80008000f00 */
[----:B------:R-:W-:-:S13]  /*2c8c0*/  ISETP.NE.AND P3, PT, R4, 0x3, PT ;  /* 0x000000030400780c */ /* 0x000fda0003f65270 */
[----:B------:R-:W-:Y:S05]  /*2c8d0*/  @!P3 BRA `(.L_x_815) ;  /* 0x000000000004b947 */ /* 0x000fea0003800000 */
[----:B------:R-:W-:Y:S01]  /*2c8e0*/  BPT.TRAP 0x1 ;  /* 0x000000040000795c */ /* 0x000fe20000300000 */
.L_x_815:
[----:B------:R-:W-:Y:S01]  /*2c8f0*/  LEA R4, R18, UR48, 0x3 ;  /* 0x0000003012047c11 */ /* 0x000fe2000f8e18ff */
[----:B------:R-:W-:Y:S01]  /*2c900*/  BSSY B1, `(.L_x_816) ;  /* 0x0000004000017945 */ /* 0x000fe20003800000 */
[----:B------:R-:W-:-:S04]  /*2c910*/  SHF.L.U32 R5, R19, 0x1f, RZ ;  /* 0x0000001f13057819 */ /* 0x000fc800000006ff */
[----:B------:R-:W1:Y:S02]  /*2c920*/  SYNCS.PHASECHK.TRANS64.TRYWAIT P2, [R4+URZ+0x60], R5 ;  /* 0x00006005040075a7 */ /* 0x000e64000804017f */
[----:B-1----:R-:W-:Y:S05]  /*2c930*/  @!P2 BRA `(.L_x_817) ;  /* 0x000000ac0030a947 */ /* 0x002fea0003800000 */
.L_x_1153:
[----:B------:R-:W-:Y:S05]  /*2c940*/  BSYNC B1 ;  /* 0x0000000000017941 */ /* 0x000fea0003800000 */
.L_x_816:
        /* <DEDUP_REMOVED lines=22> */
.L_x_819:
[----:B------:R-:W-:Y:S05]  /*2cab0*/  BSYNC B1 ;  /* 0x0000000000017941 */ /* 0x000fea0003800000 */
.L_x_818:
        /* <DEDUP_REMOVED lines=8> */
.L_x_820:
        /* <DEDUP_REMOVED lines=15> */
.L_x_814:
[----:B------:R-:W-:Y:S05]  /*2cc30*/  BSYNC B0 ;  /* 0x0000000000007941 */ /* 0x000fea0003800000 */
.L_x_813:
        /* <DEDUP_REMOVED lines=212> */
.L_x_822:
[----:B------:R-:W1:Y:S02]  /*2d980*/  MUFU.RCP R12, R35 ;  /* 0x00000023000c7308 */ /* 0x000e640000001000 */
[----:B-1----:R-:W-:-:S04]  /*2d990*/  FFMA R4, R35, R12, -1 ;  /* 0xbf80000023047423 */ /* 0x002fc8000000000c */
[----:B------:R-:W-:-:S04]  /*2d9a0*/  FADD.FTZ R5, -R4, -RZ ;  /* 0x800000ff04057221 */ /* 0x000fc80000010100 */
[----:B------:R-:W-:-:S07]  /*2d9b0*/  FFMA R12, R12, R5, R12 ;  /* 0x000000050c0c7223 */ /* 0x000fce000000000c */
.L_x_823:
[----:B------:R-:W-:Y:S05]  /*2d9c0*/  BSYNC B1 ;  /* 0x0000000000017941 */ /* 0x000fea0003800000 */
.L_x_821:
        /* <DEDUP_REMOVED lines=10> */
.L_x_825:
[----:B------:R-:W1:Y:S02]  /*2da70*/  MUFU.RCP R13, R42 ;  /* 0x0000002a000d7308 */ /* 0x000e640000001000 */
[----:B-1----:R-:W-:-:S04]  /*2da80*/  FFMA R4, R42, R13, -1 ;  /* 0xbf8000002a047423 */ /* 0x002fc8000000000d */
[----:B------:R-:W-:-:S04]  /*2da90*/  FADD.FTZ R4, -R4, -RZ ;  /* 0x800000ff04047221 */ /* 0x000fc80000010100 */
[----:B------:R-:W-:-:S07]  /*2daa0*/  FFMA R13, R13, R4, R13 ;  /* 0x000000040d0d7223 */ /* 0x000fce000000000d */
.L_x_826:
[----:B------:R-:W-:Y:S05]  /*2dab0*/  BSYNC B1 ;  /* 0x0000000000017941 */ /* 0x000fea0003800000 */
.L_x_824:
        /* <DEDUP_REMOVED lines=10> */
.L_x_828:
[----:B------:R-:W1:Y:S02]  /*2db60*/  MUFU.RCP R14, R25 ;  /* 0x00000019000e7308 */ /* 0x000e640000001000 */
[----:B-1----:R-:W-:-:S04]  /*2db70*/  FFMA R4, R25, R14, -1 ;  /* 0xbf80000019047423 */ /* 0x002fc8000000000e */
[----:B------:R-:W-:-:S04]  /*2db80*/  FADD.FTZ R5, -R4, -RZ ;  /* 0x800000ff04057221 */ /* 0x000fc80000010100 */
[----:B------:R-:W-:-:S07]  /*2db90*/  FFMA R14, R14, R5, R14 ;  /* 0x000000050e0e7223 */ /* 0x000fce000000000e */
.L_x_829:
[----:B------:R-:W-:Y:S05]  /*2dba0*/  BSYNC B1 ;  /* 0x0000000000017941 */ /* 0x000fea0003800000 */
.L_x_827:
        /* <DEDUP_REMOVED lines=10> */
.L_x_831:
[----:B------:R-:W1:Y:S02]  /*2dc50*/  MUFU.RCP R15, R24 ;  /* 0x00000018000f7308 */ /* 0x000e640000001000 */
[----:B-1----:R-:W-:-:S04]  /*2dc60*/  FFMA R4, R24, R15, -1 ;  /* 0xbf80000018047423 */ /* 0x002fc8000000000f */
[----:B------:R-:W-:-:S04]  /*2dc70*/  FADD.FTZ R4, -R4, -RZ ;  /* 0x800000ff04047221 */ /* 0x000fc80000010100 */
[----:B------:R-:W-:-:S07]  /*2dc80*/  FFMA R15, R15, R4, R15 ;  /* 0x000000040f0f7223 */ /* 0x000fce000000000f */
.L_x_832:
[----:B------:R-:W-:Y:S05]  /*2dc90*/  BSYNC B1 ;  /* 0x0000000000017941 */ /* 0x000fea0003800000 */
.L_x_830:
        /* <DEDUP_REMOVED lines=10> */
.L_x_834:
[----:B------:R-:W1:Y:S02]  /*2dd40*/  MUFU.RCP R20, R43 ;  /* 0x0000002b00147308 */ /* 0x000e640000001000 */
[----:B-1----:R-:W-:-:S04]  /*2dd50*/  FFMA R4, R43, R20, -1 ;  /* 0xbf8000002b047423 */ /* 0x002fc80000000014 */
[----:B------:R-:W-:-:S04]  /*2dd60*/  FADD.FTZ R5, -R4, -RZ ;  /* 0x800000ff04057221 */ /* 0x000fc80000010100 */
[----:B------:R-:W-:-:S07]  /*2dd70*/  FFMA R20, R20, R5, R20 ;  /* 0x0000000514147223 */ /* 0x000fce0000000014 */
.L_x_835:
[----:B------:R-:W-:Y:S05]  /*2dd80*/  BSYNC B1 ;  /* 0x0000000000017941 */ /* 0x000fea0003800000 */
.L_x_833:
        /* <DEDUP_REMOVED lines=10> */
.L_x_837:
[----:B------:R-:W1:Y:S02]  /*2de30*/  MUFU.RCP R21, R28 ;  /* 0x0000001c00157308 */ /* 0x000e640000001000 */
[----:B-1----:R-:W-:-:S04]  /*2de40*/  FFMA R4, R28, R21, -1 ;  /* 0xbf8000001c047423 */ /* 0x002fc80000000015 */
[----:B------:R-:W-:-:S04]  /*2de50*/  FADD.FTZ R4, -R4, -RZ ;  /* 0x800000ff04047221 */ /* 0x000fc80000010100 */
[----:B------:R-:W-:-:S07]  /*2de60*/  FFMA R21, R21, R4, R21 ;  /* 0x0000000415157223 */ /* 0x000fce0000000015 */
.L_x_838:
[----:B------:R-:W-:Y:S05]  /*2de70*/  BSYNC B1 ;  /* 0x0000000000017941 */ /* 0x000fea0003800000 */
.L_x_836:
        /* <DEDUP_REMOVED lines=10> */
.L_x_840:
[----:B------:R-:W1:Y:S02]  /*2df20*/  MUFU.RCP R22, R27 ;  /* 0x0000001b00167308 */ /* 0x000e640000001000 */
[----:B-1----:R-:W-:-:S04]  /*2df30*/  FFMA R4, R27, R22, -1 ;  /* 0xbf8000001b047423 */ /* 0x002fc80000000016 */
[----:B------:R-:W-:-:S04]  /*2df40*/  FADD.FTZ R5, -R4, -RZ ;  /* 0x800000ff04057221 */ /* 0x000fc80000010100 */
[----:B------:R-:W-:-:S07]  /*2df50*/  FFMA R22, R22, R5, R22 ;  /* 0x0000000516167223 */ /* 0x000fce0000000016 */
.L_x_841:
[----:B------:R-:W-:Y:S05]  /*2df60*/  BSYNC B1 ;  /* 0x0000000000017941 */ /* 0x000fea0003800000 */
.L_x_839:
        /* <DEDUP_REMOVED lines=10> */
.L_x_843:
[----:B------:R-:W1:Y:S02]  /*2e010*/  MUFU.RCP R23, R32 ;  /* 0x0000002000177308 */ /* 0x000e640000001000 */
[----:B-1----:R-:W-:-:S04]  /*2e020*/  FFMA R4, R32, R23, -1 ;  /* 0xbf80000020047423 */ /* 0x002fc80000000017 */
[----:B------:R-:W-:-:S04]  /*2e030*/  FADD.FTZ R4, -R4, -RZ ;  /* 0x800000ff04047221 */ /* 0x000fc80000010100 */
[----:B------:R-:W-:-:S07]  /*2e040*/  FFMA R23, R23, R4, R23 ;  /* 0x0000000417177223 */ /* 0x000fce0000000017 */
.L_x_844:
[----:B------:R-:W-:Y:S05]  /*2e050*/  BSYNC B1 ;  /* 0x0000000000017941 */ /* 0x000fea0003800000 */
.L_x_842:
        /* <DEDUP_REMOVED lines=10> */
.L_x_846:
[----:B------:R-:W1:Y:S02]  /*2e100*/  MUFU.RCP R24, R29 ;  /* 0x0000001d00187308 */ /* 0x000e640000001000 */
[----:B-1----:R-:W-:-:S04]  /*2e110*/  FFMA R4, R29, R24, -1 ;  /* 0xbf8000001d047423 */ /* 0x002fc80000000018 */
[----:B------:R-:W-:-:S04]  /*2e120*/  FADD.FTZ R5, -R4, -RZ ;  /* 0x800000ff04057221 */ /* 0x000fc80000010100 */
[----:B------:R-:W-:-:S07]  /*2e130*/  FFMA R24, R24, R5, R24 ;  /* 0x0000000518187223 */ /* 0x000fce0000000018 */
.L_x_847:
[----:B------:R-:W-:Y:S05]  /*2e140*/  BSYNC B1 ;  /* 0x0000000000017941 */ /* 0x000fea0003800000 */
.L_x_845:
        /* <DEDUP_REMOVED lines=10> */
.L_x_849:
[----:B------:R-:W1:Y:S02]  /*2e1f0*/  MUFU.RCP R25, R26 ;  /* 0x0000001a00197308 */ /* 0x000e640000001000 */
[----:B-1----:R-:W-:-:S04]  /*2e200*/  FFMA R4, R26, R25, -1 ;  /* 0xbf8000001a047423 */ /* 0x002fc80000000019 */
[----:B------:R-:W-:-:S04]  /*2e210*/  FADD.FTZ R4, -R4, -RZ ;  /* 0x800000ff04047221 */ /* 0x000fc80000010100 */
[----:B------:R-:W-:-:S07]  /*2e220*/  FFMA R25, R25, R4, R25 ;  /* 0x0000000419197223 */ /* 0x000fce0000000019 */
.L_x_850:
[----:B------:R-:W-:Y:S05]  /*2e230*/  BSYNC B1 ;  /* 0x0000000000017941 */ /* 0x000fea0003800000 */
.L_x_848:
        /* <DEDUP_REMOVED lines=10> */
.L_x_852:
[----:B------:R-:W1:Y:S02]  /*2e2e0*/  MUFU.RCP R26, R33 ;  /* 0x00000021001a7308 */ /* 0x000e640000001000 */
[----:B-1----:R-:W-:-:S04]  /*2e2f0*/  FFMA R4, R33, R26, -1 ;  /* 0xbf80000021047423 */ /* 0x002fc8000000001a */
[----:B------:R-:W-:-:S04]  /*2e300*/  FADD.FTZ R5, -R4, -RZ ;  /* 0x800000ff04057221 */ /* 0x000fc80000010100 */
[----:B------:R-:W-:-:S07]  /*2e310*/  FFMA R26, R26, R5, R26 ;  /* 0x000000051a1a7223 */ /* 0x000fce000000001a */
.L_x_853:
[----:B------:R-:W-:Y:S05]  /*2e320*/  BSYNC B1 ;  /* 0x0000000000017941 */ /* 0x000fea0003800000 */
.L_x_851:
        /* <DEDUP_REMOVED lines=10> */
.L_x_855:
[----:B------:R-:W1:Y:S02]  /*2e3d0*/  MUFU.RCP R27, R40 ;  /* 0x00000028001b7308 */ /* 0x000e640000001000 */
[----:B-1----:R-:W-:-:S04]  /*2e3e0*/  FFMA R4, R40, R27, -1 ;  /* 0xbf80000028047423 */ /* 0x002fc8000000001b */
[----:B------:R-:W-:-:S04]  /*2e3f0*/  FADD.FTZ R4, -R4, -RZ ;  /* 0x800000ff04047221 */ /* 0x000fc80000010100 */
[----:B------:R-:W-:-:S07]  /*2e400*/  FFMA R27, R27, R4, R27 ;  /* 0x000000041b1b7223 */ /* 0x000fce000000001b */
.L_x_856:
[----:B------:R-:W-:Y:S05]  /*2e410*/  BSYNC B1 ;  /* 0x0000000000017941 */ /* 0x000fea0003800000 */
.L_x_854:
        /* <DEDUP_REMOVED lines=10> */
.L_x_858:
[----:B------:R-:W1:Y:S02]  /*2e4c0*/  MUFU.RCP R28, R41 ;  /* 0x00000029001c7308 */ /* 0x000e640000001000 */
[----:B-1----:R-:W-:-:S04]  /*2e4d0*/  FFMA R4, R41, R28, -1 ;  /* 0xbf80000029047423 */ /* 0x002fc8000000001c */
[----:B------:R-:W-:-:S04]  /*2e4e0*/  FADD.FTZ R5, -R4, -RZ ;  /* 0x800000ff04057221 */ /* 0x000fc80000010100 */
[----:B------:R-:W-:-:S07]  /*2e4f0*/  FFMA R28, R28, R5, R28 ;  /* 0x000000051c1c7223 */ /* 0x000fce000000001c */
.L_x_859:
[----:B------:R-:W-:Y:S05]  /*2e500*/  BSYNC B1 ;  /* 0x0000000000017941 */ /* 0x000fea0003800000 */
.L_x_857:
        /* <DEDUP_REMOVED lines=10> */
.L_x_861:
[----:B------:R-:W1:Y:S02]  /*2e5b0*/  MUFU.RCP R29, R44 ;  /* 0x0000002c001d7308 */ /* 0x000e640000001000 */
[----:B-1----:R-:W-:-:S04]  /*2e5c0*/  FFMA R4, R44, R29, -1 ;  /* 0xbf8000002c047423 */ /* 0x002fc8000000001d */
[----:B------:R-:W-:-:S04]  /*2e5d0*/  FADD.FTZ R4, -R4, -RZ ;  /* 0x800000ff04047221 */ /* 0x000fc80000010100 */
[----:B------:R-:W-:-:S07]  /*2e5e0*/  FFMA R29, R29, R4, R29 ;  /* 0x000000041d1d7223 */ /* 0x000fce000000001d */
.L_x_862:
[----:B------:R-:W-:Y:S05]  /*2e5f0*/  BSYNC B1 ;  /* 0x0000000000017941 */ /* 0x000fea0003800000 */
.L_x_860:
        /* <DEDUP_REMOVED lines=10> */
.L_x_864:
[----:B------:R-:W1:Y:S02]  /*2e6a0*/  MUFU.RCP R30, R47 ;  /* 0x0000002f001e7308 */ /* 0x000e640000001000 */
[----:B-1----:R-:W-:-:S04]  /*2e6b0*/  FFMA R4, R47, R30, -1 ;  /* 0xbf8000002f047423 */ /* 0x002fc8000000001e */
[----:B------:R-:W-:-:S04]  /*2e6c0*/  FADD.FTZ R5, -R4, -RZ ;  /* 0x800000ff04057221 */ /* 0x000fc80000010100 */
[----:B------:R-:W-:-:S07]  /*2e6d0*/  FFMA R30, R30, R5, R30 ;  /* 0x000000051e1e7223 */ /* 0x000fce000000001e */
.L_x_865:
[----:B------:R-:W-:Y:S05]  /*2e6e0*/  BSYNC B1 ;  /* 0x0000000000017941 */ /* 0x000fea0003800000 */
.L_x_863:
        /* <DEDUP_REMOVED lines=9> */
.L_x_867:
[----:B------:R-:W1:Y:S02]  /*2e780*/  MUFU.RCP R8, R45 ;  /* 0x0000002d00087308 */ /* 0x000e640000001000 */
[----:B-1----:R-:W-:-:S04]  /*2e790*/  FFMA R4, R45, R8, -1 ;  /* 0xbf8000002d047423 */ /* 0x002fc80000000008 */
[----:B------:R-:W-:-:S04]  /*2e7a0*/  FADD.FTZ R5, -R4, -RZ ;  /* 0x800000ff04057221 */ /* 0x000fc80000010100 */
[----:B------:R-:W-:-:S07]  /*2e7b0*/  FFMA R8, R8, R5, R8 ;  /* 0x0000000508087223 */ /* 0x000fce0000000008 */
.L_x_868:
[----:B------:R-:W-:Y:S05]  /*2e7c0*/  BSYNC B1 ;  /* 0x0000000000017941 */ /* 0x000fea0003800000 */
.L_x_866:
        /* <DEDUP_REMOVED lines=10> */
.L_x_869:
        /* <DEDUP_REMOVED lines=27> */
.L_x_871:
[----:B------:R-:W-:Y:S05]  /*2ea20*/  BSYNC B0 ;  /* 0x0000000000007941 */ /* 0x000fea0003800000 */
.L_x_870:
[----:B------:R-:W-:Y:S04]  /*2ea30*/  BSSY B0, `(.L_x_872) ;  /* 0x000003a000007945 */ /* 0x000fe80003800000 */
[----:B------:R-:W-:Y:S05]  /*2ea40*/  @P0 BRA `(.L_x_873) ;  /* 0x0000000000e00947 */ /* 0x000fea0003800000 */
[----:B------:R-:W-:-:S04]  /*2ea50*/  MOV R4, UR44 ;  /* 0x0000002c00047c02 */ /* 0x000fc80008000f00 */
[----:B------:R-:W-:-:S13]  /*2ea60*/  ISETP.NE.AND P3, PT, R4, 0x3, PT ;  /* 0x000000030400780c */ /* 0x000fda0003f65270 */
[----:B------:R-:W-:Y:S05]  /*2ea70*/  @!P3 BRA `(.L_x_874) ;  /* 0x000000000004b947 */ /* 0x000fea0003800000 */
[----:B------:R-:W-:Y:S01]  /*2ea80*/  BPT.TRAP 0x1 ;  /* 0x000000040000795c */ /* 0x000fe20000300000 */
.L_x_874:
[----:B------:R-:W-:Y:S01]  /*2ea90*/  LEA R4, R18, UR48, 0x3 ;  /* 0x0000003012047c11 */ /* 0x000fe2000f8e18ff */
[----:B------:R-:W-:Y:S01]  /*2eaa0*/  BSSY B1, `(.L_x_875) ;  /* 0x0000004000017945 */ /* 0x000fe20003800000 */
[----:B------:R-:W-:-:S04]  /*2eab0*/  SHF.L.U32 R5, R19, 0x1f, RZ ;  /* 0x0000001f13057819 */ /* 0x000fc800000006ff */
[----:B------:R-:W1:Y:S02]  /*2eac0*/  SYNCS.PHASECHK.TRANS64.TRYWAIT P2, [R4+URZ+0x60], R5 ;  /* 0x00006005040075a7 */ /* 0x000e64000804017f */
[----:B-1----:R-:W-:Y:S05]  /*2ead0*/  @!P2 BRA `(.L_x_876) ;  /* 0x0000008800dca947 */ /* 0x002fea0003800000 */
.L_x_1154:
[----:B------:R-:W-:Y:S05]  /*2eae0*/  BSYNC B1 ;  /* 0x0000000000017941 */ /* 0x000fea0003800000 */
.L_x_875:
        /* <DEDUP_REMOVED lines=22> */
.L_x_878:
[----:B------:R-:W-:Y:S05]  /*2ec50*/  BSYNC B1 ;  /* 0x0000000000017941 */ /* 0x000fea0003800000 */
.L_x_877:
        /* <DEDUP_REMOVED lines=8> */
.L_x_879:
        /* <DEDUP_REMOVED lines=15> */
.L_x_873:
[----:B------:R-:W-:Y:S05]  /*2edd0*/  BSYNC B0 ;  /* 0x0000000000007941 */ /* 0x000fea0003800000 */
.L_x_872:
        /* <DEDUP_REMOVED lines=212> */
.L_x_881:
[----:B------:R-:W1:Y:S02]  /*2fb20*/  MUFU.RCP R12, R35 ;  /* 0x00000023000c7308 */ /* 0x000e640000001000 */
[----:B-1----:R-:W-:-:S04]  /*2fb30*/  FFMA R4, R35, R12, -1 ;  /* 0xbf80000023047423 */ /* 0x002fc8000000000c */
[----:B------:R-:W-:-:S04]  /*2fb40*/  FADD.FTZ R5, -R4, -RZ ;  /* 0x800000ff04057221 */ /* 0x000fc80000010100 */
[----:B------:R-:W-:-:S07]  /*2fb50*/  FFMA R12, R12, R5, R12 ;  /* 0x000000050c0c7223 */ /* 0x000fce000000000c */
.L_x_882:
[----:B------:R-:W-:Y:S05]  /*2fb60*/  BSYNC B1 ;  /* 0x0000000000017941 */ /* 0x000fea0003800000 */
.L_x_880:
        /* <DEDUP_REMOVED lines=10> */
.L_x_884:
[----:B------:R-:W1:Y:S02]  /*2fc10*/  MUFU.RCP R13, R42 ;  /* 0x0000002a000d7308 */ /* 0x000e640000001000 */
[----:B-1----:R-:W-:-:S04]  /*2fc20*/  FFMA R4, R42, R13, -1 ;  /* 0xbf8000002a047423 */ /* 0x002fc8000000000d */
[----:B------:R-:W-:-:S04]  /*2fc30*/  FADD.FTZ R4, -R4, -RZ ;  /* 0x800000ff04047221 */ /* 0x000fc80000010100 */
[----:B------:R-:W-:-:S07]  /*2fc40*/  FFMA R13, R13, R4, R13 ;  /* 0x000000040d0d7223 */ /* 0x000fce000000000d */
.L_x_885:
[----:B------:R-:W-:Y:S05]  /*2fc50*/  BSYNC B1 ;  /* 0x0000000000017941 */ /* 0x000fea0003800000 */
.L_x_883:
        /* <DEDUP_REMOVED lines=10> */
.L_x_887:
[----:B------:R-:W1:Y:S02]  /*2fd00*/  MUFU.RCP R14, R25 ;  /* 0x00000019000e7308 */ /* 0x000e640000001000 */
[----:B-1----:R-:W-:-:S04]  /*2fd10*/  FFMA R4, R25, R14, -1 ;  /* 0xbf80000019047423 */ /* 0x002fc8000000000e */
[----:B------:R-:W-:-:S04]  /*2fd20*/  FADD.FTZ R5, -R4, -RZ ;  /* 0x800000ff04057221 */ /* 0x000fc80000010100 */
[----:B------:R-:W-:-:S07]  /*2fd30*/  FFMA R14, R14, R5, R14 ;  /* 0x000000050e0e7223 */ /* 0x000fce000000000e */
.L_x_888:
[----:B------:R-:W-:Y:S05]  /*2fd40*/  BSYNC B1 ;  /* 0x0000000000017941 */ /* 0x000fea0003800000 */
.L_x_886:
        /* <DEDUP_REMOVED lines=10> */
.L_x_890:
[----:B------:R-:W1:Y:S02]  /*2fdf0*/  MUFU.RCP R15, R24 ;  /* 0x00000018000f7308 */ /* 0x000e640000001000 */
[----:B-1----:R-:W-:-:S04]  /*2fe00*/  FFMA R4, R24, R15, -1 ;  /* 0xbf80000018047423 */ /* 0x002fc8000000000f */
[----:B------:R-:W-:-:S04]  /*2fe10*/  FADD.FTZ R4, -R4, -RZ ;  /* 0x800000ff04047221 */ /* 0x000fc80000010100 */
[----:B------:R-:W-:-:S07]  /*2fe20*/  FFMA R15, R15, R4, R15 ;  /* 0x000000040f0f7223 */ /* 0x000fce000000000f */
.L_x_891:
[----:B------:R-:W-:Y:S05]  /*2fe30*/  BSYNC B1 ;  /* 0x0000000000017941 */ /* 0x000fea0003800000 */
.L_x_889:
        /* <DEDUP_REMOVED lines=10> */
.L_x_893:
[----:B------:R-:W1:Y:S02]  /*2fee0*/  MUFU.RCP R20, R43 ;  /* 0x0000002b00147308 */ /* 0x000e640000001000 */
[----:B-1----:R-:W-:-:S04]  /*2fef0*/  FFMA R4, R43, R20, -1 ;  /* 0xbf8000002b047423 */ /* 0x002fc80000000014 */
[----:B------:R-:W-:-:S04]  /*2ff00*/  FADD.FTZ R5, -R4, -RZ ;  /* 0x800000ff04057221 */ /* 0x000fc80000010100 */
[----:B------:R-:W-:-:S07]  /*2ff10*/  FFMA R20, R20, R5, R20 ;  /* 0x0000000514147223 */ /* 0x000fce0000000014 */
.L_x_894:
[----:B------:R-:W-:Y:S05]  /*2ff20*/  BSYNC B1 ;  /* 0x0000000000017941 */ /* 0x000fea0003800000 */
.L_x_892:
        /* <DEDUP_REMOVED lines=10> */
.L_x_896:
[----:B------:R-:W1:Y:S02]  /*2ffd0*/  MUFU.RCP R21, R28 ;  /* 0x0000001c00157308 */ /* 0x000e640000001000 */
[----:B-1----:R-:W-:-:S04]  /*2ffe0*/  FFMA R4, R28, R21, -1 ;  /* 0xbf8000001c047423 */ /* 0x002fc80000000015 */
[----:B------:R-:W-:-:S04]  /*2fff0*/  FADD.FTZ R4, -R4, -RZ ;  /* 0x800000ff04047221 */ /* 0x000fc80000010100 */
[----:B------:R-:W-:-:S07]  /*30000*/  FFMA R21, R21, R4, R21 ;  /* 0x0000000415157223 */ /* 0x000fce0000000015 */
.L_x_897:
[----:B------:R-:W-:Y:S05]  /*30010*/  BSYNC B1 ;  /* 0x0000000000017941 */ /* 0x000fea0003800000 */
.L_x_895:
        /* <DEDUP_REMOVED lines=10> */
.L_x_899:
[----:B------:R-:W1:Y:S02]  /*300c0*/  MUFU.RCP R22, R27 ;  /* 0x0000001b00167308 */ /* 0x000e640000001000 */
[----:B-1----:R-:W-:-:S04]  /*300d0*/  FFMA R4, R27, R22, -1 ;  /* 0xbf8000001b047423 */ /* 0x002fc80000000016 */
[----:B------:R-:W-:-:S04]  /*300e0*/  FADD.FTZ R5, -R4, -RZ ;  /* 0x800000ff04057221 */ /* 0x000fc80000010100 */
[----:B------:R-:W-:-:S07]  /*300f0*/  FFMA R22, R22, R5, R22 ;  /* 0x0000000516167223 */ /* 0x000fce0000000016 */
.L_x_900:
[----:B------:R-:W-:Y:S05]  /*30100*/  BSYNC B1 ;  /* 0x0000000000017941 */ /* 0x000fea0003800000 */
.L_x_898:
        /* <DEDUP_REMOVED lines=10> */
.L_x_902:
[----:B------:R-:W1:Y:S02]  /*301b0*/  MUFU.RCP R23, R32 ;  /* 0x0000002000177308 */ /* 0x000e640000001000 */
[----:B-1----:R-:W-:-:S04]  /*301c0*/  FFMA R4, R32, R23, -1 ;  /* 0xbf80000020047423 */ /* 0x002fc80000000017 */
[----:B------:R-:W-:-:S04]  /*301d0*/  FADD.FTZ R4, -R4, -RZ ;  /* 0x800000ff04047221 */ /* 0x000fc80000010100 */
[----:B------:R-:W-:-:S07]  /*301e0*/  FFMA R23, R23, R4, R23 ;  /* 0x0000000417177223 */ /* 0x000fce0000000017 */
.L_x_903:
[----:B------:R-:W-:Y:S05]  /*301f0*/  BSYNC B1 ;  /* 0x0000000000017941 */ /* 0x000fea0003800000 */
.L_x_901:
        /* <DEDUP_REMOVED lines=10> */
.L_x_905:
[----:B------:R-:W1:Y:S02]  /*302a0*/  MUFU.RCP R24, R29 ;  /* 0x0000001d00187308 */ /* 0x000e640000001000 */
[----:B-1----:R-:W-:-:S04]  /*302b0*/  FFMA R4, R29, R24, -1 ;  /* 0xbf8000001d047423 */ /* 0x002fc80000000018 */
[----:B------:R-:W-:-:S04]  /*302c0*/  FADD.FTZ R5, -R4, -RZ ;  /* 0x800000ff04057221 */ /* 0x000fc80000010100 */
[----:B------:R-:W-:-:S07]  /*302d0*/  FFMA R24, R24, R5, R24 ;  /* 0x0000000518187223 */ /* 0x000fce0000000018 */
.L_x_906:
[----:B------:R-:W-:Y:S05]  /*302e0*/  BSYNC B1 ;  /* 0x0000000000017941 */ /* 0x000fea0003800000 */
.L_x_904:
        /* <DEDUP_REMOVED lines=10> */
.L_x_908:
[----:B------:R-:W1:Y:S02]  /*30390*/  MUFU.RCP R25, R26 ;  /* 0x0000001a00197308 */ /* 0x000e640000001000 */
[----:B-1----:R-:W-:-:S04]  /*303a0*/  FFMA R4, R26, R25, -1 ;  /* 0xbf8000001a047423 */ /* 0x002fc80000000019 */
[----:B------:R-:W-:-:S04]  /*303b0*/  FADD.FTZ R4, -R4, -RZ ;  /* 0x800000ff04047221 */ /* 0x000fc80000010100 */
[----:B------:R-:W-:-:S07]  /*303c0*/  FFMA R25, R25, R4, R25 ;  /* 0x0000000419197223 */ /* 0x000fce0000000019 */
.L_x_909:
[----:B------:R-:W-:Y:S05]  /*303d0*/  BSYNC B1 ;  /* 0x0000000000017941 */ /* 0x000fea0003800000 */
.L_x_907:
        /* <DEDUP_REMOVED lines=10> */
.L_x_911:
[----:B------:R-:W1:Y:S02]  /*30480*/  MUFU.RCP R26, R33 ;  /* 0x00000021001a7308 */ /* 0x000e640000001000 */
[----:B-1----:R-:W-:-:S04]  /*30490*/  FFMA R4, R33, R26, -1 ;  /* 0xbf80000021047423 */ /* 0x002fc8000000001a */
[----:B------:R-:W-:-:S04]  /*304a0*/  FADD.FTZ R5, -R4, -RZ ;  /* 0x800000ff04057221 */ /* 0x000fc80000010100 */
[----:B------:R-:W-:-:S07]  /*304b0*/  FFMA R26, R26, R5, R26 ;  /* 0x000000051a1a7223 */ /* 0x000fce000000001a */
.L_x_912:
[----:B------:R-:W-:Y:S05]  /*304c0*/  BSYNC B1 ;  /* 0x0000000000017941 */ /* 0x000fea0003800000 */
.L_x_910:
        /* <DEDUP_REMOVED lines=10> */
.L_x_914:
[----:B------:R-:W1:Y:S02]  /*30570*/  MUFU.RCP R27, R40 ;  /* 0x00000028001b7308 */ /* 0x000e640000001000 */
[----:B-1----:R-:W-:-:S04]  /*30580*/  FFMA R4, R40, R27, -1 ;  /* 0xbf80000028047423 */ /* 0x002fc8000000001b */
[----:B------:R-:W-:-:S04]  /*30590*/  FADD.FTZ R4, -R4, -RZ ;  /* 0x800000ff04047221 */ /* 0x000fc80000010100 */
[----:B------:R-:W-:-:S07]  /*305a0*/  FFMA R27, R27, R4, R27 ;  /* 0x000000041b1b7223 */ /* 0x000fce000000001b */
.L_x_915:
[----:B------:R-:W-:Y:S05]  /*305b0*/  BSYNC B1 ;  /* 0x0000000000017941 */ /* 0x000fea0003800000 */
.L_x_913:
        /* <DEDUP_REMOVED lines=10> */
.L_x_917:
[----:B------:R-:W1:Y:S02]  /*30660*/  MUFU.RCP R28, R41 ;  /* 0x00000029001c7308 */ /* 0x000e640000001000 */
[----:B-1----:R-:W-:-:S04]  /*30670*/  FFMA R4, R41, R28, -1 ;  /* 0xbf80000029047423 */ /* 0x002fc8000000001c */
[----:B------:R-:W-:-:S04]  /*30680*/  FADD.FTZ R5, -R4, -RZ ;  /* 0x800000ff04057221 */ /* 0x000fc80000010100 */
[----:B------:R-:W-:-:S07]  /*30690*/  FFMA R28, R28, R5, R28 ;  /* 0x000000051c1c7223 */ /* 0x000fce000000001c */
.L_x_918:
[----:B------:R-:W-:Y:S05]  /*306a0*/  BSYNC B1 ;  /* 0x0000000000017941 */ /* 0x000fea0003800000 */
.L_x_916:
        /* <DEDUP_REMOVED lines=10> */
.L_x_920:
[----:B------:R-:W1:Y:S02]  /*30750*/  MUFU.RCP R29, R44 ;  /* 0x0000002c001d7308 */ /* 0x000e640000001000 */
[----:B-1----:R-:W-:-:S04]  /*30760*/  FFMA R4, R44, R29, -1 ;  /* 0xbf8000002c047423 */ /* 0x002fc8000000001d */
[----:B------:R-:W-:-:S04]  /*30770*/  FADD.FTZ R4, -R4, -RZ ;  /* 0x800000ff04047221 */ /* 0x000fc80000010100 */
[----:B------:R-:W-:-:S07]  /*30780*/  FFMA R29, R29, R4, R29 ;  /* 0x000000041d1d7223 */ /* 0x000fce000000001d */
.L_x_921:
[----:B------:R-:W-:Y:S05]  /*30790*/  BSYNC B1 ;  /* 0x0000000000017941 */ /* 0x000fea0003800000 */
.L_x_919:
        /* <DEDUP_REMOVED lines=10> */
.L_x_923:
[----:B------:R-:W1:Y:S02]  /*30840*/  MUFU.RCP R30, R47 ;  /* 0x0000002f001e7308 */ /* 0x000e640000001000 */
[----:B-1----:R-:W-:-:S04]  /*30850*/  FFMA R4, R47, R30, -1 ;  /* 0xbf8000002f047423 */ /* 0x002fc8000000001e */
[----:B------:R-:W-:-:S04]  /*30860*/  FADD.FTZ R5, -R4, -RZ ;  /* 0x800000ff04057221 */ /* 0x000fc80000010100 */
[----:B------:R-:W-:-:S07]  /*30870*/  FFMA R30, R30, R5, R30 ;  /* 0x000000051e1e7223 */ /* 0x000fce000000001e */
.L_x_924:
[----:B------:R-:W-:Y:S05]  /*30880*/  BSYNC B1 ;  /* 0x0000000000017941 */ /* 0x000fea0003800000 */
.L_x_922:
        /* <DEDUP_REMOVED lines=9> */
.L_x_926:
[----:B------:R-:W1:Y:S02]  /*30920*/  MUFU.RCP R8, R45 ;  /* 0x0000002d00087308 */ /* 0x000e640000001000 */
[----:B-1----:R-:W-:-:S04]  /*30930*/  FFMA R4, R45, R8, -1 ;  /* 0xbf8000002d047423 */ /* 0x002fc80000000008 */
[----:B------:R-:W-:-:S04]  /*30940*/  FADD.FTZ R5, -R4, -RZ ;  /* 0x800000ff04057221 */ /* 0x000fc80000010100 */
[----:B------:R-:W-:-:S07]  /*30950*/  FFMA R8, R8, R5, R8 ;  /* 0x0000000508087223 */ /* 0x000fce0000000008 */
.L_x_927:
[----:B------:R-:W-:Y:S05]  /*30960*/  BSYNC B1 ;  /* 0x0000000000017941 */ /* 0x000fea0003800000 */
.L_x_925:
        /* <DEDUP_REMOVED lines=10> */
.L_x_928:
        /* <DEDUP_REMOVED lines=27> */
.L_x_930:
[----:B------:R-:W-:Y:S05]  /*30bc0*/  BSYNC B0 ;  /* 0x0000000000007941 */ /* 0x000fea0003800000 */
.L_x_929:
[----:B------:R-:W-:Y:S04]  /*30bd0*/  BSSY B0, `(.L_x_931) ;  /* 0x0000035000007945 */ /* 0x000fe80003800000 */
[----:B------:R-:W-:Y:S05]  /*30be0*/  @P0 BRA `(.L_x_932) ;  /* 0x0000000000cc0947 */ /* 0x000fea0003800000 */
[----:B------:R-:W-:-:S04]  /*30bf0*/  MOV R4, UR44 ;  /* 0x0000002c00047c02 */ /* 0x000fc80008000f00 */
[----:B------:R-:W-:-:S13]  /*30c00*/  ISETP.NE.AND P2, PT, R4, 0x3, PT ;  /* 0x000000030400780c */ /* 0x000fda0003f45270 */
[----:B------:R-:W-:Y:S05]  /*30c10*/  @!P2 BRA `(.L_x_933) ;  /* 0x000000000004a947 */ /* 0x000fea0003800000 */
[----:B------:R-:W-:Y:S01]  /*30c20*/  BPT.TRAP 0x1 ;  /* 0x000000040000795c */ /* 0x000fe20000300000 */
.L_x_933:
[----:B------:R-:W-:Y:S01]  /*30c30*/  SHF.L.U32 R4, R19, 0x1f, RZ ;  /* 0x0000001f13047819 */ /* 0x000fe200000006ff */
[----:B------:R-:W-:Y:S01]  /*30c40*/  BSSY B1, `(.L_x_934) ;  /* 0x0000004000017945 */ /* 0x000fe20003800000 */
[----:B------:R-:W-:-:S04]  /*30c50*/  LEA R5, R18, UR48, 0x3 ;  /* 0x0000003012057c11 */ /* 0x000fc8000f8e18ff */
[----:B------:R-:W1:Y:S02]  /*30c60*/  SYNCS.PHASECHK.TRANS64.TRYWAIT P0, [R5+URZ+0x60], R4 ;  /* 0x00006004050075a7 */ /* 0x000e64000800017f */
[----:B-1----:R-:W-:Y:S05]  /*30c70*/  @!P0 BRA `(.L_x_935) ;  /* 0x0000006800888947 */ /* 0x002fea0003800000 */
.L_x_1155:
[----:B------:R-:W-:Y:S05]  /*30c80*/  BSYNC B1 ;  /* 0x0000000000017941 */ /* 0x000fea0003800000 */
.L_x_934:
[----:B------:R-:W-:Y:S04]  /*30c90*/  BSSY B1, `(.L_x_936) ;  /* 0x0000016000017945 */ /* 0x000fe80003800000 */
[----:B------:R-:W-:Y:S05]  /*30ca0*/  @P1 BRA `(.L_x_937) ;  /* 0x0000000000501947 */ /* 0x000fea0003800000 */
[----:B------:R-:W2:Y:S01]  /*30cb0*/  S2R R8, SR_TID.X ;  /* 0x0000000000087919 */ /* 0x000ea20000002100 */
[----:B------:R-:W-:-:S04]  /*30cc0*/  LEA R0, R18, R17, 0xc ;  /* 0x0000001112007211 */ /* 0x000fc800078e60ff */
[----:B------:R-:W-:Y:S01]  /*30cd0*/  IADD3 R3, R0, UR48, RZ ;  /* 0x0000003000037c10 */ /* 0x000fe2000fffe0ff */
[----:B------:R-:W-:Y:S04]  /*30ce0*/  LDS.U16 R6, [R0+UR48+0x208] ;  /* 0x0002083000067984 */ /* 0x000fe80008000400 */
[----:B------:R-:W-:Y:S04]  /*30cf0*/  LDS.U16 R7, [R0+UR48+0x200] ;  /* 0x0002003000077984 */ /* 0x000fe80008000400 */
[----:B-1----:R-:W1:Y:S01]  /*30d00*/  LDS.U16 R4, [R0+UR48+0x100] ;  /* 0x0001003000047984 */ /* 0x002e620008000400 */
[----:B--2---:R-:W-:-:S04]  /*30d10*/  SHF.R.U32.HI R8, RZ, 0x4, R8 ;  /* 0x00000004ff087819 */ /* 0x004fc80000011608 */
[----:B------:R-:W-:Y:S02]  /*30d20*/  LOP3.LUT P0, RZ, R8, 0x1, RZ, 0xc0, !PT ;  /* 0x0000000108ff7812 */ /* 0x000fe4000780c0ff */
[----:B------:R-:W-:-:S04]  /*30d30*/  MOV R8, 0x8 ;  /* 0x0000000800087802 */ /* 0x000fc80000000f00 */
[----:B------:R-:W-:-:S04]  /*30d40*/  SEL R8, R8, 0xfffffff8, !P0 ;  /* 0xfffffff808087807 */ /* 0x000fc80004000000 */
[----:B------:R-:W-:Y:S02]  /*30d50*/  LEA R14, R8, R3, 0x1 ;  /* 0x00000003080e7211 */ /* 0x000fe400078e08ff */
[----:B------:R-:W2:Y:S04]  /*30d60*/  LDS.U16 R3, [R0+UR48+0x108] ;  /* 0x0001083000037984 */ /* 0x000ea80008000400 */
[----:B------:R-:W-:Y:S01]  /*30d70*/  LDS.U16 R5, [R14+0x200] ;  /* 0x000200000e057984 */ /* 0x000fe20000000400 */
[----:B-1----:R-:W-:-:S03]  /*30d80*/  PRMT R7, R4, 0x5410, R7 ;  /* 0x0000541004077816 */ /* 0x002fc60000000007 */
[----:B------:R-:W1:Y:S04]  /*30d90*/  LDS.U16 R8, [R14+0x100] ;  /* 0x000100000e087984 */ /* 0x000e680000000400 */
[----:B------:R-:W-:Y:S04]  /*30da0*/  LDS.U16 R12, [R14+0x208] ;  /* 0x000208000e0c7984 */ /* 0x000fe80000000400 */
[----:B------:R-:W3:Y:S01]  /*30db0*/  LDS.U16 R13, [R14+0x108] ;  /* 0x000108000e0d7984 */ /* 0x000ee20000000400 */
[----:B--2---:R-:W-:Y:S02]  /*30dc0*/  PRMT R6, R3, 0x5410, R6 ;  /* 0x0000541003067816 */ /* 0x004fe40000000006 */
[----:B-1----:R-:W-:-:S02]  /*30dd0*/  PRMT R3, R8, 0x5410, R5 ;  /* 0x0000541008037816 */ /* 0x002fc40000000005 */
[----:B---3--:R-:W-:-:S07]  /*30de0*/  PRMT R0, R13, 0x5410, R12 ;  /* 0x000054100d007816 */ /* 0x008fce000000000c */
.L_x_937:
[----:B------:R-:W-:Y:S05]  /*30df0*/  BSYNC B1 ;  /* 0x0000000000017941 */ /* 0x000fea0003800000 */
.L_x_936:
        /* <DEDUP_REMOVED lines=8> */
.L_x_938:
[----:B-1----:R-:W1:Y:S01]  /*30e80*/  S2R R5, SR_CgaCtaId ;  /* 0x0000000000057919 */ /* 0x002e620000008800 */
[C---:B------:R-:W-:Y:S02]  /*30e90*/  LEA R4, R10.reuse, UR48, 0x3 ;  /* 0x000000300a047c11 */ /* 0x040fe4000f8e18ff */
[----:B------:R-:W-:Y:S02]  /*30ea0*/  IADD3 R10, R10, 0x1, RZ ;  /* 0x000000010a0a7810 */ /* 0x000fe40007ffe0ff */
[----:B------:R-:W-:Y:S02]  /*30eb0*/  IADD3 R4, R4, 0x80, RZ ;  /* 0x0000008004047810 */ /* 0x000fe40007ffe0ff */
[----:B------:R-:W-:-:S04]  /*30ec0*/  ISETP.NE.AND P0, PT, R10, 0x4, PT ;  /* 0x000000040a00780c */ /* 0x000fc80003f05270 */
[----:B------:R-:W-:Y:S02]  /*30ed0*/  SEL R10, R10, RZ, P0 ;  /* 0x000000ff0a0a7207 */ /* 0x000fe40000000000 */
[----:B-1----:R-:W-:-:S04]  /*30ee0*/  PRMT R4, R5, 0x654, R4 ;  /* 0x0000065405047816 */ /* 0x002fc80000000004 */
[----:B--2---:R1:W-:Y:S02]  /*30ef0*/  SYNCS.ARRIVE.TRANS64.RED.A1T0 RZ, [R4+URZ], RZ ;  /* 0x000000ff04ff79a7 */ /* 0x0043e4000810043f */
[----:B-1----:R-:W-:-:S04]  /*30f00*/  SEL R4, RZ, 0x1, P0 ;  /* 0x00000001ff047807 */ /* 0x002fc80000000000 */
[----:B------:R-:W-:-:S07]  /*30f10*/  LOP3.LUT R11, R11, R4, RZ, 0x3c, !PT ;  /* 0x000000040b0b7212 */ /* 0x000fce00078e3cff */
.L_x_932:
[----:B------:R-:W-:Y:S05]  /*30f20*/  BSYNC B0 ;  /* 0x0000000000007941 */ /* 0x000fea0003800000 */
.L_x_931:
        /* <DEDUP_REMOVED lines=11> */
[----:B------:R-:W-:Y:S02]  /*30fe0*/  HADD2.F32 R13, -RZ, R4.H1_H1 ;  /* 0x30000004ff0d7230 */ /* 0x000fe40000004100 */
[----:B------:R-:W4:Y:S04]  /*30ff0*/  LDL.LU R26, [R1+0x488] ;  /* 0x00048800011a7983 */ /* 0x000f280000300800 */
[----:B------:R-:W4:Y:S04]  /*31000*/  LDL.LU R29, [R1+0x48c] ;  /* 0x00048c00011d7983 */ /* 0x000f280000300800 */
[----:B------:R-:W4:Y:S04]  /*31010*/  LDL.LU R30, [R1+0x490] ;  /* 0x00049000011e7983 */ /* 0x000f280000300800 */
[----:B------:R-:W4:Y:S04]  /*31020*/  LDL.LU R32, [R1+0x494] ;  /* 0x0004940001207983 */ /* 0x000f280000300800 */
[----:B------:R-:W4:Y:S04]  /*31030*/  LDL.LU R34, [R1+0x498] ;  /* 0x0004980001227983 */ /* 0x000f280000300800 */
[----:B------:R-:W4:Y:S01]  /*31040*/  LDL.LU R38, [R1+0x49c] ;  /* 0x00049c0001267983 */ /* 0x000f220000300800 */
[----:B------:R-:W-:-:S02]  /*31050*/  F2FP.F16.E4M3.UNPACK_B R7, R7.H1 ;  /* 0x00000007ff07723e */ /* 0x000fc400030006ff */
[----:B------:R-:W-:Y:S02]  /*31060*/  MOV R42, 0x3bbb989d ;  /* 0x3bbb989d002a7802 */ /* 0x000fe40000000f00 */
[----:B------:R-:W-:Y:S01]  /*31070*/  MOV R43, 0x437c0000 ;  /* 0x437c0000002b7802 */ /* 0x000fe20000000f00 */
[----:B------:R-:W-:Y:S01]  /*31080*/  BSSY B1, `(.L_x_939) ;  /* 0x00000c3000017945 */ /* 0x000fe20003800000 */
[C---:B--2---:R-:W-:Y:S01]  /*31090*/  FMUL R15, R16.reuse, R5 ;  /* 0x00000005100f7220 */ /* 0x044fe20000400000 */
[----:B------:R-:W-:Y:S01]  /*310a0*/  HADD2.F32 R5, -RZ, R4.H0_H0 ;  /* 0x20000004ff057230 */ /* 0x000fe20000004100 */
[----:B------:R-:W-:Y:S01]  /*310b0*/  F2FP.F16.E4M3.UNPACK_B R4, R6 ;  /* 0x00000006ff04723e */ /* 0x000fe200020006ff */
[----:B---3--:R-:W-:-:S03]  /*310c0*/  FMUL R12, R16, R8 ;  /* 0x00000008100c7220 */ /* 0x008fc60000400000 */
[C---:B------:R-:W-:Y:S01]  /*310d0*/  FFMA R8, R2.reuse, R5, R15 ;  /* 0x0000000502087223 */ /* 0x040fe2000000000f */
[--C-:B------:R-:W-:Y:S02]  /*310e0*/  HADD2.F32 R15, -RZ, R4.reuse.H1_H1 ;  /* 0x30000004ff0f7230 */ /* 0x100fe40000004100 */
[----:B------:R-:W-:Y:S01]  /*310f0*/  FFMA R12, R2, R13, R12 ;  /* 0x0000000d020c7223 */ /* 0x000fe2000000000c */
[----:B------:R-:W-:Y:S02]  /*31100*/  HADD2.F32 R13, -RZ, R4.H0_H0 ;  /* 0x20000004ff0d7230 */ /* 0x000fe40000004100 */
[--C-:B------:R-:W-:Y:S02]  /*31110*/  HADD2.F32 R5, -RZ, R7.reuse.H0_H0 ;  /* 0x20000007ff057230 */ /* 0x100fe40000004100 */
[C---:B-----5:R-:W-:Y:S01]  /*31120*/  FMUL R4, R16.reuse, R20 ;  /* 0x0000001410047220 */ /* 0x060fe20000400000 */
[----:B------:R-:W-:Y:S02]  /*31130*/  HADD2.F32 R7, -RZ, R7.H1_H1 ;  /* 0x30000007ff077230 */ /* 0x000fe40000004100 */
[C---:B----4-:R-:W-:Y:S01]  /*31140*/  FMUL R19, R16.reuse, R19 ;  /* 0x0000001310137220 */ /* 0x050fe20000400000 */
[----:B------:R-:W-:Y:S01]  /*31150*/  F2FP.F16.E4M3.UNPACK_B R6, R6.H1 ;  /* 0x00000006ff06723e */ /* 0x000fe200030006ff */
[----:B------:R-:W-:-:S02]  /*31160*/  FMUL R20, R16, R14 ;  /* 0x0000000e10147220 */ /* 0x000fc40000400000 */
[C---:B------:R-:W-:Y:S01]  /*31170*/  FFMA R19, R2.reuse, R5, R19 ;  /* 0x0000000502137223 */ /* 0x040fe20000000013 */
[C---:B------:R-:W-:Y:S01]  /*31180*/  FFMA R14, R2.reuse, R7, R4 ;  /* 0x00000007020e7223 */ /* 0x040fe20000000004 */
[----:B------:R-:W-:Y:S01]  /*31190*/  FFMA R15, R2, R15, R20 ;  /* 0x0000000f020f7223 */ /* 0x000fe20000000014 */
[--C-:B------:R-:W-:Y:S02]  /*311a0*/  HADD2.F32 R5, -RZ, R6.reuse.H0_H0 ;  /* 0x20000006ff057230 */ /* 0x100fe40000004100 */
[----:B------:R-:W-:Y:S02]  /*311b0*/  HADD2.F32 R7, -RZ, R6.H1_H1 ;  /* 0x30000006ff077230 */ /* 0x000fe40000004100 */
[C---:B------:R-:W-:Y:S01]  /*311c0*/  FMUL R6, R16.reuse, R24 ;  /* 0x0000001810067220 */ /* 0x040fe20000400000 */
[----:B------:R-:W-:Y:S01]  /*311d0*/  FMUL R20, R16, R22 ;  /* 0x0000001610147220 */ /* 0x000fe20000400000 */
[----:B------:R-:W-:Y:S01]  /*311e0*/  FFMA.SAT R22, -R8, R42, 0.5 ;  /* 0x3f00000008167423 */ /* 0x000fe2000000212a */
[----:B------:R-:W-:Y:S01]  /*311f0*/  FMUL R18, R16, R18 ;  /* 0x0000001210127220 */ /* 0x000fe20000400000 */
[----:B------:R-:W-:-:S02]  /*31200*/  F2FP.F16.E4M3.UNPACK_B R4, R3 ;  /* 0x00000003ff04723e */ /* 0x000fc400020006ff */
[----:B------:R-:W-:Y:S01]  /*31210*/  FFMA.RM R22, R22, R43, 12582913 ;  /* 0x4b40000116167423 */ /* 0x000fe2000000402b */
[----:B------:R-:W-:Y:S01]  /*31220*/  FFMA R6, R2, R7, R6 ;  /* 0x0000000702067223 */ /* 0x000fe20000000006 */
[C---:B------:R-:W-:Y:S01]  /*31230*/  FMUL R21, R16.reuse, R21 ;  /* 0x0000001510157220 */ /* 0x040fe20000400000 */
[----:B------:R-:W-:Y:S01]  /*31240*/  FMUL R7, R16, R23 ;  /* 0x0000001710077220 */ /* 0x000fe20000400000 */
[----:B------:R-:W-:Y:S01]  /*31250*/  FADD R23, R22, -12583039 ;  /* 0xcb40007f16177421 */ /* 0x000fe20000000000 */
[C---:B------:R-:W-:Y:S01]  /*31260*/  FFMA R18, R2.reuse, R13, R18 ;  /* 0x0000000d02127223 */ /* 0x040fe20000000012 */
[--C-:B------:R-:W-:Y:S02]  /*31270*/  HADD2.F32 R13, -RZ, R4.reuse.H0_H0 ;  /* 0x20000004ff0d7230 */ /* 0x100fe40000004100 */
[----:B------:R-:W-:Y:S01]  /*31280*/  FFMA R21, R2, R5, R21 ;  /* 0x0000000502157223 */ /* 0x000fe20000000015 */
[----:B------:R-:W-:Y:S02]  /*31290*/  HADD2.F32 R5, -RZ, R4.H1_H1 ;  /* 0x30000004ff057230 */ /* 0x000fe40000004100 */
[----:B------:R-:W-:Y:S01]  /*312a0*/  FFMA R23, -R8, 1.4426950216293334961, -R23 ;  /* 0x3fb8aa3b08177823 */ /* 0x000fe20000000917 */
[-C--:B------:R-:W-:Y:S01]  /*312b0*/  FFMA.SAT R4, -R12, R42.reuse, 0.5 ;  /* 0x3f0000000c047423 */ /* 0x080fe2000000212a */
[----:B------:R-:W-:Y:S01]  /*312c0*/  F2FP.F16.E4M3.UNPACK_B R3, R3.H1 ;  /* 0x00000003ff03723e */ /* 0x000fe200030006ff */
[----:B------:R-:W-:Y:S01]  /*312d0*/  FFMA R13, R2, R13, R20 ;  /* 0x0000000d020d7223 */ /* 0x000fe20000000014 */
[----:B------:R-:W-:Y:S01]  /*312e0*/  FFMA.SAT R24, -R19, R42, 0.5 ;  /* 0x3f00000013187423 */ /* 0x000fe2000000212a */
[----:B------:R-:W-:Y:S01]  /*312f0*/  FFMA R8, -R8, 1.925963033500011079e-08, R23 ;  /* 0x32a5706008087823 */ /* 0x000fe20000000117 */
[----:B------:R-:W-:Y:S01]  /*31300*/  FFMA.RM R20, R4, R43, 12582913 ;  /* 0x4b40000104147423 */ /* 0x000fe2000000402b */
[----:B------:R-:W-:Y:S01]  /*31310*/  FMUL R23, R16, R26 ;  /* 0x0000001a10177220 */ /* 0x000fe20000400000 */
[----:B------:R-:W-:Y:S01]  /*31320*/  FFMA.SAT R26, -R14, R42, 0.5 ;  /* 0x3f0000000e1a7423 */ /* 0x000fe2000000212a */
[----:B------:R-:W-:Y:S01]  /*31330*/  FFMA R7, R2, R5, R7 ;  /* 0x0000000502077223 */ /* 0x000fe20000000007 */
[----:B------:R-:W-:Y:S01]  /*31340*/  FFMA.RM R24, R24, R43, 12582913 ;  /* 0x4b40000118187423 */ /* 0x000fe2000000402b */
[----:B------:R-:W-:-:S02]  /*31350*/  HADD2.F32 R5, -RZ, R3.H0_H0 ;  /* 0x20000003ff057230 */ /* 0x000fc40000004100 */
[----:B------:R-:W-:Y:S01]  /*31360*/  FADD R25, R20, -12583039 ;  /* 0xcb40007f14197421 */ /* 0x000fe20000000000 */
[-C--:B------:R-:W-:Y:S01]  /*31370*/  FFMA.SAT R28, -R18, R42.reuse, 0.5 ;  /* 0x3f000000121c7423 */ /* 0x080fe2000000212a */
[----:B------:R-:W-:Y:S01]  /*31380*/  FFMA.RM R26, R26, R43, 12582913 ;  /* 0x4b4000011a1a7423 */ /* 0x000fe2000000402b */
[----:B------:R-:W-:Y:S01]  /*31390*/  FADD R4, R24, -12583039 ;  /* 0xcb40007f18047421 */ /* 0x000fe20000000000 */
[----:B------:R-:W-:Y:S01]  /*313a0*/  FFMA R5, R2, R5, R23 ;  /* 0x0000000502057223 */ /* 0x000fe20000000017 */
[----:B------:R-:W-:Y:S01]  /*313b0*/  FFMA.RM R28, R28, R43, 12582913 ;  /* 0x4b4000011c1c7423 */ /* 0x000fe2000000402b */
[----:B------:R-:W-:Y:S01]  /*313c0*/  FFMA R27, -R12, 1.4426950216293334961, -R25 ;  /* 0x3fb8aa3b0c1b7823 */ /* 0x000fe20000000919 */
[----:B------:R-:W-:Y:S01]  /*313d0*/  FADD R23, R26, -12583039 ;  /* 0xcb40007f1a177421 */ /* 0x000fe20000000000 */
[----:B------:R1:W2:Y:S01]  /*313e0*/  MUFU.EX2 R25, R8 ;  /* 0x0000000800197308 */ /* 0x0002a20000000800 */
[C---:B------:R-:W-:Y:S01]  /*313f0*/  FFMA R4, -R19.reuse, 1.4426950216293334961, -R4 ;  /* 0x3fb8aa3b13047823 */ /* 0x040fe20000000904 */
[----:B------:R-:W-:Y:S01]  /*31400*/  FADD R31, R28, -12583039 ;  /* 0xcb40007f1c1f7421 */ /* 0x000fe20000000000 */
[----:B------:R-:W-:Y:S01]  /*31410*/  FFMA R23, -R14, 1.4426950216293334961, -R23 ;  /* 0x3fb8aa3b0e177823 */ /* 0x000fe20000000917 */
[----:B------:R-:W-:Y:S01]  /*31420*/  FFMA R27, -R12, 1.925963033500011079e-08, R27 ;  /* 0x32a570600c1b7823 */ /* 0x000fe2000000011b */
[----:B------:R-:W-:Y:S01]  /*31430*/  FFMA R12, -R19, 1.925963033500011079e-08, R4 ;  /* 0x32a57060130c7823 */ /* 0x000fe20000000104 */
[----:B-1----:R-:W-:Y:S01]  /*31440*/  FFMA.SAT R8, -R15, R42, 0.5 ;  /* 0x3f0000000f087423 */ /* 0x002fe2000000212a */
[----:B------:R-:W-:-:S02]  /*31450*/  HADD2.F32 R3, -RZ, R3.H1_H1 ;  /* 0x30000003ff037230 */ /* 0x000fc40000004100 */
[----:B------:R-:W-:Y:S01]  /*31460*/  FMUL R19, R16, R29 ;  /* 0x0000001d10137220 */ /* 0x000fe20000400000 */
[----:B------:R-:W-:Y:S01]  /*31470*/  F2FP.F16.E4M3.UNPACK_B R4, R0 ;  /* 0x00000000ff04723e */ /* 0x000fe200020006ff */
[----:B------:R-:W-:Y:S01]  /*31480*/  FFMA.RM R8, R8, R43, 12582913 ;  /* 0x4b40000108087423 */ /* 0x000fe2000000402b */
[----:B------:R-:W-:Y:S01]  /*31490*/  FFMA R33, -R18, 1.4426950216293334961, -R31 ;  /* 0x3fb8aa3b12217823 */ /* 0x000fe2000000091f */
[----:B------:R-:W-:Y:S01]  /*314a0*/  FFMA R14, -R14, 1.925963033500011079e-08, R23 ;  /* 0x32a570600e0e7823 */ /* 0x000fe20000000117 */
[----:B------:R-:W-:Y:S01]  /*314b0*/  FMUL R23, R16, R30 ;  /* 0x0000001e10177220 */ /* 0x000fe20000400000 */
[----:B------:R-:W-:Y:S01]  /*314c0*/  FADD R30, R8, -12583039 ;  /* 0xcb40007f081e7421 */ /* 0x000fe20000000000 */
[----:B------:R-:W-:Y:S01]  /*314d0*/  FFMA R19, R2, R3, R19 ;  /* 0x0000000302137223 */ /* 0x000fe20000000013 */
[----:B------:R-:W-:Y:S01]  /*314e0*/  FFMA R33, -R18, 1.925963033500011079e-08, R33 ;  /* 0x32a5706012217823 */ /* 0x000fe20000000121 */
[----:B------:R1:W-:Y:S01]  /*314f0*/  MUFU.EX2 R29, R12 ;  /* 0x0000000c001d7308 */ /* 0x0003e20000000800 */
[----:B------:R-:W-:-:S02]  /*31500*/  HADD2.F32 R3, -RZ, R4.H0_H0 ;  /* 0x20000004ff037230 */ /* 0x000fc40000004100 */
[----:B------:R-:W-:Y:S01]  /*31510*/  FFMA.SAT R18, -R6, R42, 0.5 ;  /* 0x3f00000006127423 */ /* 0x000fe2000000212a */
[----:B------:R-:W-:-:S03]  /*31520*/  FFMA R30, -R15, 1.4426950216293334961, -R30 ;  /* 0x3fb8aa3b0f1e7823 */ /* 0x000fc6000000091e */
[----:B------:R-:W-:Y:S01]  /*31530*/  FFMA.RM R18, R18, R43, 12582913 ;  /* 0x4b40000112127423 */ /* 0x000fe2000000402b */
[----:B-1----:R-:W-:Y:S01]  /*31540*/  FFMA.SAT R12, -R21, R42, 0.5 ;  /* 0x3f000000150c7423 */ /* 0x002fe2000000212a */
[----:B------:R-:W-:Y:S01]  /*31550*/  FFMA R23, R2, R3, R23 ;  /* 0x0000000302177223 */ /* 0x000fe20000000017 */
[----:B------:R-:W-:Y:S01]  /*31560*/  FFMA R30, -R15, 1.925963033500011079e-08, R30 ;  /* 0x32a570600f1e7823 */ /* 0x000fe2000000011e */
[----:B------:R-:W-:Y:S02]  /*31570*/  HADD2.F32 R3, -RZ, R4.H1_H1 ;  /* 0x30000004ff037230 */ /* 0x000fe40000004100 */
[----:B------:R-:W-:Y:S01]  /*31580*/  FFMA.RM R12, R12, R43, 12582913 ;  /* 0x4b4000010c0c7423 */ /* 0x000fe2000000402b */
[----:B------:R-:W-:Y:S01]  /*31590*/  FMUL R15, R16, R32 ;  /* 0x00000020100f7220 */ /* 0x000fe20000400000 */
[----:B------:R1:W-:Y:S01]  /*315a0*/  MUFU.EX2 R31, R14 ;  /* 0x0000000e001f7308 */ /* 0x0003e20000000800 */
[----:B------:R-:W-:Y:S01]  /*315b0*/  FADD R37, R18, -12583039 ;  /* 0xcb40007f12257421 */ /* 0x000fe20000000000 */
[----:B------:R-:W-:Y:S01]  /*315c0*/  F2FP.F16.E4M3.UNPACK_B R0, R0.H1 ;  /* 0x00000000ff00723e */ /* 0x000fe200030006ff */
[----:B------:R-:W-:Y:S01]  /*315d0*/  FFMA R15, R2, R3, R15 ;  /* 0x00000003020f7223 */ /* 0x000fe2000000000f */
[----:B------:R-:W-:Y:S01]  /*315e0*/  FFMA.SAT R32, -R7, R42, 0.5 ;  /* 0x3f00000007207423 */ /* 0x000fe2000000212a */
[----:B------:R-:W-:Y:S01]  /*315f0*/  FFMA R3, -R6, 1.4426950216293334961, -R37 ;  /* 0x3fb8aa3b06037823 */ /* 0x000fe20000000925 */
[----:B-1----:R-:W-:-:S03]  /*31600*/  FADD R14, R12, -12583039 ;  /* 0xcb40007f0c0e7421 */ /* 0x002fc60000000000 */
[----:B------:R-:W-:Y:S01]  /*31610*/  FFMA R6, -R6, 1.925963033500011079e-08, R3 ;  /* 0x32a5706006067823 */ /* 0x000fe20000000103 */
[----:B------:R-:W-:Y:S01]  /*31620*/  FFMA R14, -R21, 1.4426950216293334961, -R14 ;  /* 0x3fb8aa3b150e7823 */ /* 0x000fe2000000090e */
[-C--:B------:R-:W-:Y:S01]  /*31630*/  FFMA.RM R32, R32, R43.reuse, 12582913 ;  /* 0x4b40000120207423 */ /* 0x080fe2000000402b */
[----:B------:R-:W-:Y:S02]  /*31640*/  HADD2.F32 R3, -RZ, R0.H0_H0 ;  /* 0x20000000ff037230 */ /* 0x000fe40000004100 */
[----:B------:R-:W-:Y:S01]  /*31650*/  FFMA.SAT R4, -R13, R42, 0.5 ;  /* 0x3f0000000d047423 */ /* 0x000fe2000000212a */
[----:B------:R-:W-:Y:S01]  /*31660*/  FFMA R14, -R21, 1.925963033500011079e-08, R14 ;  /* 0x32a57060150e7823 */ /* 0x000fe2000000010e */
[----:B------:R-:W-:Y:S01]  /*31670*/  FMUL R21, R16, R34 ;  /* 0x0000002210157220 */ /* 0x000fe20000400000 */
[----:B------:R-:W-:Y:S01]  /*31680*/  FADD R34, R32, -12583039 ;  /* 0xcb40007f20227421 */ /* 0x000fe20000000000 */
[-C--:B------:R-:W-:Y:S01]  /*31690*/  FFMA.SAT R36, -R19, R42.reuse, 0.5 ;  /* 0x3f00000013247423 */ /* 0x080fe2000000212a */
[----:B------:R-:W-:Y:S01]  /*316a0*/  FFMA.RM R4, R4, R43, 12582913 ;  /* 0x4b40000104047423 */ /* 0x000fe2000000402b */
[----:B------:R-:W-:Y:S01]  /*316b0*/  FFMA R21, R2, R3, R21 ;  /* 0x0000000302157223 */ /* 0x000fe20000000015 */
[----:B------:R-:W-:Y:S01]  /*316c0*/  FFMA.SAT R3, -R5, R42, 0.5 ;  /* 0x3f00000005037423 */ /* 0x000fe2000000212a */
[----:B------:R-:W-:Y:S01]  /*316d0*/  FFMA R34, -R7, 1.4426950216293334961, -R34 ;  /* 0x3fb8aa3b07227823 */ /* 0x000fe20000000922 */
[----:B------:R1:W-:Y:S01]  /*316e0*/  MUFU.EX2 R35, R30 ;  /* 0x0000001e00237308 */ /* 0x0003e20000000800 */
[----:B------:R-:W-:-:S02]  /*316f0*/  FFMA.RM R36, R36, R43, 12582913 ;  /* 0x4b40000124247423 */ /* 0x000fc4000000402b */
[----:B------:R-:W-:Y:S01]  /*31700*/  FFMA R34, -R7, 1.925963033500011079e-08, R34 ;  /* 0x32a5706007227823 */ /* 0x000fe20000000122 */
[----:B------:R-:W-:-:S04]  /*31710*/  FMUL R7, R16, R38 ;  /* 0x0000002610077220 */ /* 0x000fc80000400000 */
[----:B------:R3:W-:Y:S01]  /*31720*/  MUFU.EX2 R37, R14 ;  /* 0x0000000e00257308 */ /* 0x0007e20000000800 */
[----:B-1----:R-:W-:-:S04]  /*31730*/  FADD R30, R4, -12583039 ;  /* 0xcb40007f041e7421 */ /* 0x002fc80000000000 */
[----:B------:R-:W-:Y:S01]  /*31740*/  FFMA R30, -R13, 1.4426950216293334961, -R30 ;  /* 0x3fb8aa3b0d1e7823 */ /* 0x000fe2000000091e */
[----:B---3--:R-:W-:Y:S01]  /*31750*/  FFMA.RM R14, R3, R43, 12582913 ;  /* 0x4b400001030e7423 */ /* 0x008fe2000000402b */
[----:B------:R-:W-:Y:S02]  /*31760*/  HADD2.F32 R3, -RZ, R0.H1_H1 ;  /* 0x30000000ff037230 */ /* 0x000fe40000004100 */
[----:B------:R-:W-:Y:S01]  /*31770*/  FADD R0, R36, -12583039 ;  /* 0xcb40007f24007421 */ /* 0x000fe20000000000 */
[----:B------:R1:W-:Y:S01]  /*31780*/  MUFU.EX2 R39, R6 ;  /* 0x0000000600277308 */ /* 0x0003e20000000800 */
[----:B------:R-:W-:Y:S02]  /*31790*/  FFMA R30, -R13, 1.925963033500011079e-08, R30 ;  /* 0x32a570600d1e7823 */ /* 0x000fe4000000011e */
[----:B------:R-:W-:Y:S01]  /*317a0*/  FFMA R0, -R19, 1.4426950216293334961, -R0 ;  /* 0x3fb8aa3b13007823 */ /* 0x000fe20000000900 */
[----:B------:R-:W-:Y:S01]  /*317b0*/  FFMA R3, R2, R3, R7 ;  /* 0x0000000302037223 */ /* 0x000fe20000000007 */
[----:B------:R-:W-:-:S02]  /*317c0*/  FFMA.SAT R7, -R23, R42, 0.5 ;  /* 0x3f00000017077423 */ /* 0x000fc4000000212a */
[----:B------:R-:W-:Y:S01]  /*317d0*/  FFMA R0, -R19, 1.925963033500011079e-08, R0 ;  /* 0x32a5706013007823 */ /* 0x000fe20000000100 */
[----:B-1----:R-:W-:Y:S01]  /*317e0*/  FADD R6, R14, -12583039 ;  /* 0xcb40007f0e067421 */ /* 0x002fe20000000000 */
[----:B------:R1:W-:Y:S01]  /*317f0*/  MUFU.EX2 R13, R30 ;  /* 0x0000001e000d7308 */ /* 0x0003e20000000800 */
[-C--:B------:R-:W-:Y:S01]  /*31800*/  FFMA.RM R19, R7, R43.reuse, 12582913 ;  /* 0x4b40000107137423 */ /* 0x080fe2000000402b */
[-C--:B------:R-:W-:Y:S01]  /*31810*/  FFMA.SAT R7, -R21, R42.reuse, 0.5 ;  /* 0x3f00000015077423 */ /* 0x080fe2000000212a */
[----:B------:R-:W-:Y:S01]  /*31820*/  FFMA R6, -R5, 1.4426950216293334961, -R6 ;  /* 0x3fb8aa3b05067823 */ /* 0x000fe20000000906 */
[----:B------:R-:W-:Y:S01]  /*31830*/  SHF.L.U32 R22, R22, 0x17, RZ ;  /* 0x0000001716167819 */ /* 0x000fe200000006ff */
[-C--:B-1----:R-:W-:Y:S01]  /*31840*/  FFMA.SAT R30, -R15, R42.reuse, 0.5 ;  /* 0x3f0000000f1e7423 */ /* 0x082fe2000000212a */
[----:B------:R-:W-:Y:S01]  /*31850*/  FFMA.SAT R42, -R3, R42, 0.5 ;  /* 0x3f000000032a7423 */ /* 0x000fe2000000212a */
[----:B------:R-:W-:Y:S01]  /*31860*/  FFMA R6, -R5, 1.925963033500011079e-08, R6 ;  /* 0x32a5706005067823 */ /* 0x000fe20000000106 */
[-C--:B------:R-:W-:Y:S01]  /*31870*/  FFMA.RM R40, R7, R43.reuse, 12582913 ;  /* 0x4b40000107287423 */ /* 0x080fe2000000402b */
[-C--:B------:R-:W-:Y:S01]  /*31880*/  FFMA.RM R38, R30, R43.reuse, 12582913 ;  /* 0x4b4000011e267423 */ /* 0x080fe2000000402b */
[----:B------:R-:W-:Y:S01]  /*31890*/  FFMA.RM R42, R42, R43, 12582913 ;  /* 0x4b4000012a2a7423 */ /* 0x000fe2000000402b */
[----:B------:R-:W-:Y:S01]  /*318a0*/  FADD R30, R19, -12583039 ;  /* 0xcb40007f131e7421 */ /* 0x000fe20000000000 */
[----:B------:R1:W-:Y:S01]  /*318b0*/  MUFU.EX2 R41, R34 ;  /* 0x0000002200297308 */ /* 0x0003e20000000800 */
[----:B--2---:R-:W-:Y:S01]  /*318c0*/  FFMA R25, R22, R25, 1 ;  /* 0x3f80000016197423 */ /* 0x004fe20000000019 */
[----:B------:R-:W-:Y:S01]  /*318d0*/  FADD R44, R42, -12583039 ;  /* 0xcb40007f2a2c7421 */ /* 0x000fe20000000000 */
[----:B------:R-:W-:-:S05]  /*318e0*/  FFMA R30, -R23, 1.4426950216293334961, -R30 ;  /* 0x3fb8aa3b171e7823 */ /* 0x000fca000000091e */
[----:B------:R2:W-:Y:S01]  /*318f0*/  MUFU.EX2 R5, R6 ;  /* 0x0000000600057308 */ /* 0x0005e20000000800 */
[----:B-1----:R-:W-:Y:S01]  /*31900*/  FADD R34, R38, -12583039 ;  /* 0xcb40007f26227421 */ /* 0x002fe20000000000 */
[----:B------:R-:W-:Y:S01]  /*31910*/  FFMA R44, -R3, 1.4426950216293334961, -R44 ;  /* 0x3fb8aa3b032c7823 */ /* 0x000fe2000000092c */
[----:B------:R-:W-:Y:S02]  /*31920*/  FFMA R30, -R23, 1.925963033500011079e-08, R30 ;  /* 0x32a57060171e7823 */ /* 0x000fe4000000011e */
[----:B------:R-:W-:Y:S01]  /*31930*/  FFMA R34, -R15, 1.4426950216293334961, -R34 ;  /* 0x3fb8aa3b0f227823 */ /* 0x000fe20000000922 */
[----:B--2---:R-:W-:Y:S02]  /*31940*/  FADD R6, R40, -12583039 ;  /* 0xcb40007f28067421 */ /* 0x004fe40000000000 */
[----:B------:R1:W-:Y:S02]  /*31950*/  MUFU.EX2 R7, R0 ;  /* 0x0000000000077308 */ /* 0x0003e40000000800 */
[----:B------:R-:W-:Y:S01]  /*31960*/  FFMA R6, -R21, 1.4426950216293334961, -R6 ;  /* 0x3fb8aa3b15067823 */ /* 0x000fe20000000906 */
[----:B------:R-:W-:Y:S01]  /*31970*/  FFMA R34, -R15, 1.925963033500011079e-08, R34 ;  /* 0x32a570600f227823 */ /* 0x000fe20000000122 */
[----:B------:R-:W-:-:S02]  /*31980*/  FFMA R44, -R3, 1.925963033500011079e-08, R44 ;  /* 0x32a57060032c7823 */ /* 0x000fc4000000012c */
[----:B------:R-:W-:Y:S01]  /*31990*/  FFMA R6, -R21, 1.925963033500011079e-08, R6 ;  /* 0x32a5706015067823 */ /* 0x000fe20000000106 */
[----:B-1----:R-:W-:Y:S01]  /*319a0*/  IADD3 R0, R25, 0x1800000, RZ ;  /* 0x0180000019007810 */ /* 0x002fe20007ffe0ff */
        /* <DEDUP_REMOVED lines=23> */
[----:B-1----:R-:W-:Y:S01]  /*31b20*/  FFMA R20, R20, R27, 1 ;  /* 0x3f80000014147423 */ /* 0x002fe2000000001b */
[----:B------:R-:W-:Y:S01]  /*31b30*/  FFMA R29, R24, R29, 1 ;  /* 0x3f800000181d7423 */ /* 0x000fe2000000001d */
        /* <DEDUP_REMOVED lines=8> */
[----:B------:R-:W-:Y:S01]  /*31bc0*/  FFMA R24, R36, R7, 1 ;  /* 0x3f80000024187423 */ /* 0x000fe20000000007 */
[----:B---3--:R-:W-:Y:S01]  /*31bd0*/  FFMA R41, R19, R30, 1 ;  /* 0x3f80000013297423 */ /* 0x008fe2000000001e */
[----:B----4-:R-:W-:Y:S01]  /*31be0*/  FFMA R28, R38, R3, 1 ;  /* 0x3f800000261c7423 */ /* 0x010fe20000000003 */
[----:B-----5:R-:W-:Y:S01]  /*31bf0*/  FFMA R43, R40, R15, 1 ;  /* 0x3f800000282b7423 */ /* 0x020fe2000000000f */
[----:B------:R-:W-:Y:S01]  /*31c00*/  FFMA R45, R42, R21, 1 ;  /* 0x3f8000002a2d7423 */ /* 0x000fe20000000015 */
[----:B------:R-:W-:Y:S06]  /*31c10*/  @P0 BRA `(.L_x_940) ;  /* 0x0000000000140947 */ /* 0x000fec0003800000 */
[----:B------:R-:W-:Y:S02]  /*31c20*/  MOV R5, R25 ;  /* 0x0000001900057202 */ /* 0x000fe40000000f00 */
[----:B------:R-:W-:-:S07]  /*31c30*/  MOV R4, 0x31c50 ;  /* 0x00031c5000047802 */ /* 0x000fce0000000f00 */
[----:B------:R-:W-:Y:S05]  /*31c40*/  CALL.REL.NOINC `($__internal_0_$__cuda_sm20_rcp_rn_f32_slowpath) ;  /* 0x0000006400347944 */ /* 0x000fea0003c00000 */
[----:B------:R-:W-:Y:S01]  /*31c50*/  MOV R0, R8 ;  /* 0x0000000800007202 */ /* 0x000fe20000000f00 */
[----:B------:R-:W-:Y:S06]  /*31c60*/  BRA `(.L_x_941) ;  /* 0x0000000000107947 */ /* 0x000fec0003800000 */
.L_x_940:
[----:B------:R-:W1:Y:S02]  /*31c70*/  MUFU.RCP R0, R25 ;  /* 0x0000001900007308 */ /* 0x000e640000001000 */
[----:B-1----:R-:W-:-:S04]  /*31c80*/  FFMA R3, R25, R0, -1 ;  /* 0xbf80000019037423 */ /* 0x002fc80000000000 */
[----:B------:R-:W-:-:S04]  /*31c90*/  FADD.FTZ R3, -R3, -RZ ;  /* 0x800000ff03037221 */ /* 0x000fc80000010100 */
[----:B------:R-:W-:-:S07]  /*31ca0*/  FFMA R0, R0, R3, R0 ;  /* 0x0000000300007223 */ /* 0x000fce0000000000 */
.L_x_941:
[----:B------:R-:W-:Y:S05]  /*31cb0*/  BSYNC B1 ;  /* 0x0000000000017941 */ /* 0x000fea0003800000 */
.L_x_939:
        /* <DEDUP_REMOVED lines=10> */
.L_x_943:
[----:B------:R-:W1:Y:S02]  /*31d60*/  MUFU.RCP R3, R20 ;  /* 0x0000001400037308 */ /* 0x000e640000001000 */
[----:B-1----:R-:W-:-:S04]  /*31d70*/  FFMA R4, R20, R3, -1 ;  /* 0xbf80000014047423 */ /* 0x002fc80000000003 */
[----:B------:R-:W-:-:S04]  /*31d80*/  FADD.FTZ R4, -R4, -RZ ;  /* 0x800000ff04047221 */ /* 0x000fc80000010100 */
[----:B------:R-:W-:-:S07]  /*31d90*/  FFMA R3, R3, R4, R3 ;  /* 0x0000000403037223 */ /* 0x000fce0000000003 */
.L_x_944:
[----:B------:R-:W-:Y:S05]  /*31da0*/  BSYNC B1 ;  /* 0x0000000000017941 */ /* 0x000fea0003800000 */
.L_x_942:
        /* <DEDUP_REMOVED lines=10> */
.L_x_946:
[----:B------:R-:W1:Y:S02]  /*31e50*/  MUFU.RCP R6, R29 ;  /* 0x0000001d00067308 */ /* 0x000e640000001000 */
[----:B-1----:R-:W-:-:S04]  /*31e60*/  FFMA R4, R29, R6, -1 ;  /* 0xbf8000001d047423 */ /* 0x002fc80000000006 */
[----:B------:R-:W-:-:S04]  /*31e70*/  FADD.FTZ R5, -R4, -RZ ;  /* 0x800000ff04057221 */ /* 0x000fc80000010100 */
[----:B------:R-:W-:-:S07]  /*31e80*/  FFMA R6, R6, R5, R6 ;  /* 0x0000000506067223 */ /* 0x000fce0000000006 */
.L_x_947:
[----:B------:R-:W-:Y:S05]  /*31e90*/  BSYNC B1 ;  /* 0x0000000000017941 */ /* 0x000fea0003800000 */
.L_x_945:
        /* <DEDUP_REMOVED lines=10> */
.L_x_949:
[----:B------:R-:W1:Y:S02]  /*31f40*/  MUFU.RCP R7, R26 ;  /* 0x0000001a00077308 */ /* 0x000e640000001000 */
[----:B-1----:R-:W-:-:S04]  /*31f50*/  FFMA R4, R26, R7, -1 ;  /* 0xbf8000001a047423 */ /* 0x002fc80000000007 */
[----:B------:R-:W-:-:S04]  /*31f60*/  FADD.FTZ R4, -R4, -RZ ;  /* 0x800000ff04047221 */ /* 0x000fc80000010100 */
[----:B------:R-:W-:-:S07]  /*31f70*/  FFMA R7, R7, R4, R7 ;  /* 0x0000000407077223 */ /* 0x000fce0000000007 */
.L_x_950:
[----:B------:R-:W-:Y:S05]  /*31f80*/  BSYNC B1 ;  /* 0x0000000000017941 */ /* 0x000fea0003800000 */
.L_x_948:
        /* <DEDUP_REMOVED lines=10> */
.L_x_952:
[----:B------:R-:W1:Y:S02]  /*32030*/  MUFU.RCP R12, R33 ;  /* 0x00000021000c7308 */ /* 0x000e640000001000 */
[----:B-1----:R-:W-:-:S04]  /*32040*/  FFMA R4, R33, R12, -1 ;  /* 0xbf80000021047423 */ /* 0x002fc8000000000c */
[----:B------:R-:W-:-:S04]  /*32050*/  FADD.FTZ R5, -R4, -RZ ;  /* 0x800000ff04057221 */ /* 0x000fc80000010100 */
[----:B------:R-:W-:-:S07]  /*32060*/  FFMA R12, R12, R5, R12 ;  /* 0x000000050c0c7223 */ /* 0x000fce000000000c */
.L_x_953:
[----:B------:R-:W-:Y:S05]  /*32070*/  BSYNC B1 ;  /* 0x0000000000017941 */ /* 0x000fea0003800000 */
.L_x_951:
        /* <DEDUP_REMOVED lines=10> */
.L_x_955:
[----:B------:R-:W1:Y:S02]  /*32120*/  MUFU.RCP R13, R22 ;  /* 0x00000016000d7308 */ /* 0x000e640000001000 */
[----:B-1----:R-:W-:-:S04]  /*32130*/  FFMA R4, R22, R13, -1 ;  /* 0xbf80000016047423 */ /* 0x002fc8000000000d */
[----:B------:R-:W-:-:S04]  /*32140*/  FADD.FTZ R4, -R4, -RZ ;  /* 0x800000ff04047221 */ /* 0x000fc80000010100 */
[----:B------:R-:W-:-:S07]  /*32150*/  FFMA R13, R13, R4, R13 ;  /* 0x000000040d0d7223 */ /* 0x000fce000000000d */
.L_x_956:
[----:B------:R-:W-:Y:S05]  /*32160*/  BSYNC B1 ;  /* 0x0000000000017941 */ /* 0x000fea0003800000 */
.L_x_954:
        /* <DEDUP_REMOVED lines=10> */
.L_x_958:
[----:B------:R-:W1:Y:S02]  /*32210*/  MUFU.RCP R14, R23 ;  /* 0x00000017000e7308 */ /* 0x000e640000001000 */
[----:B-1----:R-:W-:-:S04]  /*32220*/  FFMA R4, R23, R14, -1 ;  /* 0xbf80000017047423 */ /* 0x002fc8000000000e */
[----:B------:R-:W-:-:S04]  /*32230*/  FADD.FTZ R5, -R4, -RZ ;  /* 0x800000ff04057221 */ /* 0x000fc80000010100 */
[----:B------:R-:W-:-:S07]  /*32240*/  FFMA R14, R14, R5, R14 ;  /* 0x000000050e0e7223 */ /* 0x000fce000000000e */
.L_x_959:
[----:B------:R-:W-:Y:S05]  /*32250*/  BSYNC B1 ;  /* 0x0000000000017941 */ /* 0x000fea0003800000 */
.L_x_957:
        /* <DEDUP_REMOVED lines=10> */
.L_x_961:
[----:B------:R-:W1:Y:S02]  /*32300*/  MUFU.RCP R15, R18 ;  /* 0x00000012000f7308 */ /* 0x000e640000001000 */
[----:B-1----:R-:W-:-:S04]  /*32310*/  FFMA R4, R18, R15, -1 ;  /* 0xbf80000012047423 */ /* 0x002fc8000000000f */
[----:B------:R-:W-:-:S04]  /*32320*/  FADD.FTZ R4, -R4, -RZ ;  /* 0x800000ff04047221 */ /* 0x000fc80000010100 */
[----:B------:R-:W-:-:S07]  /*32330*/  FFMA R15, R15, R4, R15 ;  /* 0x000000040f0f7223 */ /* 0x000fce000000000f */
.L_x_962:
[----:B------:R-:W-:Y:S05]  /*32340*/  BSYNC B1 ;  /* 0x0000000000017941 */ /* 0x000fea0003800000 */
.L_x_960:
        /* <DEDUP_REMOVED lines=10> */
.L_x_964:
[----:B------:R-:W1:Y:S02]  /*323f0*/  MUFU.RCP R18, R27 ;  /* 0x0000001b00127308 */ /* 0x000e640000001000 */
[----:B-1----:R-:W-:-:S04]  /*32400*/  FFMA R4, R27, R18, -1 ;  /* 0xbf8000001b047423 */ /* 0x002fc80000000012 */
[----:B------:R-:W-:-:S04]  /*32410*/  FADD.FTZ R5, -R4, -RZ ;  /* 0x800000ff04057221 */ /* 0x000fc80000010100 */
[----:B------:R-:W-:-:S07]  /*32420*/  FFMA R18, R18, R5, R18 ;  /* 0x0000000512127223 */ /* 0x000fce0000000012 */
.L_x_965:
[----:B------:R-:W-:Y:S05]  /*32430*/  BSYNC B1 ;  /* 0x0000000000017941 */ /* 0x000fea0003800000 */
.L_x_963:
        /* <DEDUP_REMOVED lines=10> */
.L_x_967:
[----:B------:R-:W1:Y:S02]  /*324e0*/  MUFU.RCP R19, R32 ;  /* 0x0000002000137308 */ /* 0x000e640000001000 */
[----:B-1----:R-:W-:-:S04]  /*324f0*/  FFMA R4, R32, R19, -1 ;  /* 0xbf80000020047423 */ /* 0x002fc80000000013 */
[----:B------:R-:W-:-:S04]  /*32500*/  FADD.FTZ R4, -R4, -RZ ;  /* 0x800000ff04047221 */ /* 0x000fc80000010100 */
[----:B------:R-:W-:-:S07]  /*32510*/  FFMA R19, R19, R4, R19 ;  /* 0x0000000413137223 */ /* 0x000fce0000000013 */
.L_x_968:
[----:B------:R-:W-:Y:S05]  /*32520*/  BSYNC B1 ;  /* 0x0000000000017941 */ /* 0x000fea0003800000 */
.L_x_966:
        /* <DEDUP_REMOVED lines=10> */
.L_x_970:
[----:B------:R-:W1:Y:S02]  /*325d0*/  MUFU.RCP R20, R35 ;  /* 0x0000002300147308 */ /* 0x000e640000001000 */
[----:B-1----:R-:W-:-:S04]  /*325e0*/  FFMA R4, R35, R20, -1 ;  /* 0xbf80000023047423 */ /* 0x002fc80000000014 */
[----:B------:R-:W-:-:S04]  /*325f0*/  FADD.FTZ R5, -R4, -RZ ;  /* 0x800000ff04057221 */ /* 0x000fc80000010100 */
[----:B------:R-:W-:-:S07]  /*32600*/  FFMA R20, R20, R5, R20 ;  /* 0x0000000514147223 */ /* 0x000fce0000000014 */
.L_x_971:
[----:B------:R-:W-:Y:S05]  /*32610*/  BSYNC B1 ;  /* 0x0000000000017941 */ /* 0x000fea0003800000 */
.L_x_969:
        /* <DEDUP_REMOVED lines=10> */
.L_x_973:
[----:B------:R-:W1:Y:S02]  /*326c0*/  MUFU.RCP R21, R24 ;  /* 0x0000001800157308 */ /* 0x000e640000001000 */
[----:B-1----:R-:W-:-:S04]  /*326d0*/  FFMA R4, R24, R21, -1 ;  /* 0xbf80000018047423 */ /* 0x002fc80000000015 */
[----:B------:R-:W-:-:S04]  /*326e0*/  FADD.FTZ R4, -R4, -RZ ;  /* 0x800000ff04047221 */ /* 0x000fc80000010100 */
[----:B------:R-:W-:-:S07]  /*326f0*/  FFMA R21, R21, R4, R21 ;  /* 0x0000000415157223 */ /* 0x000fce0000000015 */
.L_x_974:
[----:B------:R-:W-:Y:S05]  /*32700*/  BSYNC B1 ;  /* 0x0000000000017941 */ /* 0x000fea0003800000 */
.L_x_972:
        /* <DEDUP_REMOVED lines=10> */
.L_x_976:
[----:B------:R-:W1:Y:S02]  /*327b0*/  MUFU.RCP R22, R41 ;  /* 0x0000002900167308 */ /* 0x000e640000001000 */
[----:B-1----:R-:W-:-:S04]  /*327c0*/  FFMA R4, R41, R22, -1 ;  /* 0xbf80000029047423 */ /* 0x002fc80000000016 */
[----:B------:R-:W-:-:S04]  /*327d0*/  FADD.FTZ R5, -R4, -RZ ;  /* 0x800000ff04057221 */ /* 0x000fc80000010100 */
[----:B------:R-:W-:-:S07]  /*327e0*/  FFMA R22, R22, R5, R22 ;  /* 0x0000000516167223 */ /* 0x000fce0000000016 */
.L_x_977:
[----:B------:R-:W-:Y:S05]  /*327f0*/  BSYNC B1 ;  /* 0x0000000000017941 */ /* 0x000fea0003800000 */
.L_x_975:
        /* <DEDUP_REMOVED lines=10> */
.L_x_979:
[----:B------:R-:W1:Y:S02]  /*328a0*/  MUFU.RCP R23, R28 ;  /* 0x0000001c00177308 */ /* 0x000e640000001000 */
[----:B-1----:R-:W-:-:S04]  /*328b0*/  FFMA R4, R28, R23, -1 ;  /* 0xbf8000001c047423 */ /* 0x002fc80000000017 */
[----:B------:R-:W-:-:S04]  /*328c0*/  FADD.FTZ R4, -R4, -RZ ;  /* 0x800000ff04047221 */ /* 0x000fc80000010100 */
[----:B------:R-:W-:-:S07]  /*328d0*/  FFMA R23, R23, R4, R23 ;  /* 0x0000000417177223 */ /* 0x000fce0000000017 */
.L_x_980:
[----:B------:R-:W-:Y:S05]  /*328e0*/  BSYNC B1 ;  /* 0x0000000000017941 */ /* 0x000fea0003800000 */
.L_x_978:
        /* <DEDUP_REMOVED lines=10> */
.L_x_982:
[----:B------:R-:W1:Y:S02]  /*32990*/  MUFU.RCP R24, R43 ;  /* 0x0000002b00187308 */ /* 0x000e640000001000 */
[----:B-1----:R-:W-:-:S04]  /*329a0*/  FFMA R4, R43, R24, -1 ;  /* 0xbf8000002b047423 */ /* 0x002fc80000000018 */
[----:B------:R-:W-:-:S04]  /*329b0*/  FADD.FTZ R5, -R4, -RZ ;  /* 0x800000ff04057221 */ /* 0x000fc80000010100 */
[----:B------:R-:W-:-:S07]  /*329c0*/  FFMA R24, R24, R5, R24 ;  /* 0x0000000518187223 */ /* 0x000fce0000000018 */
.L_x_983:
[----:B------:R-:W-:Y:S05]  /*329d0*/  BSYNC B1 ;  /* 0x0000000000017941 */ /* 0x000fea0003800000 */
.L_x_981:
        /* <DEDUP_REMOVED lines=9> */
.L_x_985:
[----:B------:R-:W1:Y:S02]  /*32a70*/  MUFU.RCP R8, R45 ;  /* 0x0000002d00087308 */ /* 0x000e640000001000 */
[----:B-1----:R-:W-:-:S04]  /*32a80*/  FFMA R4, R45, R8, -1 ;  /* 0xbf8000002d047423 */ /* 0x002fc80000000008 */
[----:B------:R-:W-:-:S04]  /*32a90*/  FADD.FTZ R5, -R4, -RZ ;  /* 0x800000ff04057221 */ /* 0x000fc80000010100 */
[----:B------:R-:W-:-:S07]  /*32aa0*/  FFMA R8, R8, R5, R8 ;  /* 0x0000000508087223 */ /* 0x000fce0000000008 */
.L_x_986:
[----:B------:R-:W-:Y:S05]  /*32ab0*/  BSYNC B1 ;  /* 0x0000000000017941 */ /* 0x000fea0003800000 */
.L_x_984:
        /* <DEDUP_REMOVED lines=10> */
.L_x_987:
[----:B------:R-:W2:Y:S01]  /*32b60*/  LDL.LU R26, [R1+0x4a4] ;  /* 0x0004a400011a7983 */ /* 0x000ea20000300800 */
        /* <DEDUP_REMOVED lines=16> */
[----:B---3--:R-:W3:Y:S02]  /*32c70*/  FENCE.VIEW.ASYNC.S ;  /* 0x00000000000073c6 */ /* 0x008ee40000000000 */
[----:B---3--:R-:W-:Y:S01]  /*32c80*/  BAR.SYNC.DEFER_BLOCKING 0x1, 0x100 ;  /* 0x0044000000007b1d */ /* 0x008fe20000010000 */
[----:B--2---:R-:W-:-:S05]  /*32c90*/  IADD3 R26, P0, R26, UR54, RZ ;  /* 0x000000361a1a7c10 */ /* 0x004fca000ff1e0ff */
[----:B------:R1:W-:Y:S01]  /*32ca0*/  STL [R1+0x4a4], R26 ;  /* 0x0004a41a01007387 */ /* 0x0003e20000100800 */
[----:B------:R-:W-:Y:S07]  /*32cb0*/  @P5 BRA `(.L_x_989) ;  /* 0x0000000000205947 */ /* 0x000fee0003800000 */
[----:B------:R-:W-:Y:S02]  /*32cc0*/  UIADD3 UR8, UP0, UR58, 0x4f0, URZ ;  /* 0x000004f03a087890 */ /* 0x000fe4000ff1e03f */
[----:B------:R-:W-:Y:S02]  /*32cd0*/  UIADD3 UR6, UR42, 0x80, URZ ;  /* 0x000000802a067890 */ /* 0x000fe4000fffe03f */
[----:B------:R-:W-:Y:S02]  /*32ce0*/  UIADD3 UR5, UR41, 0xe0, URZ ;  /* 0x000000e029057890 */ /* 0x000fe4000fffe03f */
[----:B------:R-:W-:Y:S02]  /*32cf0*/  UIADD3 UR4, UR48, 0x5100, URZ ;  /* 0x0000510030047890 */ /* 0x000fe4000fffe03f */
[----:B------:R-:W-:Y:S01]  /*32d00*/  UIADD3.X UR9, URZ, UR59, URZ, UP0, !UPT ;  /* 0x0000003b3f097290 */ /* 0x000fe200087fe43f */
[----:B------:R-:W-:-:S08]  /*32d10*/  UMOV UR7, UR43 ;  /* 0x0000002b00077c82 */ /* 0x000fd00008000000 */
[----:B------:R2:W-:Y:S02]  /*32d20*/  UTMASTG.3D [UR4], [UR8] ;  /* 0x00000004080073b5 */ /* 0x0005e40008010000 */
[----:B--2---:R0:W-:Y:S02]  /*32d30*/  UTMACMDFLUSH ;  /* 0x00000000000079b7 */ /* 0x0041e40000000000 */
.L_x_989:
[----:B------:R-:W-:Y:S05]  /*32d40*/  BSYNC B0 ;  /* 0x0000000000007941 */ /* 0x000fea0003800000 */
.L_x_988:
[----:B------:R-:W2:Y:S01]  /*32d50*/  LDL.LU R27, [R1+0x4a8] ;  /* 0x0004a800011b7983 */ /* 0x000ea20000300800 */
[----:B------:R-:W-:Y:S01]  /*32d60*/  ULDC.64 UR4, c[0x0][0x8f8] ;  /* 0x00023e0000047ab9 */ /* 0x000fe20000000a00 */
[----:B------:R-:W-:Y:S01]  /*32d70*/  UMOV UR41, 0xffffffff ;  /* 0xffffffff00297882 */ /* 0x000fe20000000000 */
[----:B------:R-:W-:Y:S01]  /*32d80*/  UMOV UR43, 0xffffffff ;  /* 0xffffffff002b7882 */ /* 0x000fe20000000000 */
[----:B-1----:R-:W-:Y:S02]  /*32d90*/  PRMT R0, RZ, 0x7610, R0 ;  /* 0x00007610ff007816 */ /* 0x002fe40000000000 */
[----:B------:R-:W-:Y:S02]  /*32da0*/  MOV R5, 0xffffffff ;  /* 0xffffffff00057802 */ /* 0x000fe40000000f00 */
[----:B--2---:R-:W-:Y:S02]  /*32db0*/  IADD3.X R27, R27, UR38, RZ, P0, !PT ;  /* 0x000000261b1b7c10 */ /* 0x004fe400087fe4ff */
[----:B------:R-:W-:-:S03]  /*32dc0*/  ISETP.GE.U32.AND P0, PT, R26, UR4, PT ;  /* 0x000000041a007c0c */ /* 0x000fc6000bf06070 */
[----:B------:R1:W-:Y:S01]  /*32dd0*/  STL [R1+0x4a8], R27 ;  /* 0x0004a81b01007387 */ /* 0x0003e20000100800 */
[----:B------:R-:W-:-:S13]  /*32de0*/  ISETP.GE.U32.AND.EX P0, PT, R27, UR5, PT, P0 ;  /* 0x000000051b007c0c */ /* 0x000fda000bf06100 */
[----:B-1----:R-:W-:Y:S05]  /*32df0*/  @P0 BRA `(.L_x_990) ;  /* 0x0000000400780947 */ /* 0x002fea0003800000 */
[----:B------:R-:W1:Y:S01]  /*32e00*/  S2R R22, SR_CTAID.X ;  /* 0x0000000000167919 */ /* 0x000e620000002500 */
[----:B------:R-:W2:Y:S01]  /*32e10*/  LDC.64 R12, c[0x0][0x8d0] ;  /* 0x00023400ff0c7b82 */ /* 0x000ea20000000a00 */
[----:B------:R-:W-:Y:S01]  /*32e20*/  ULDC UR4, c[0x0][0x150] ;  /* 0x0000540000047ab9 */ /* 0x000fe20000000800 */
[----:B------:R-:W-:Y:S01]  /*32e30*/  MOV R8, R26 ;  /* 0x0000001a00087202 */ /* 0x000fe20000000f00 */
[----:B------:R-:W3:Y:S01]  /*32e40*/  S2R R24, SR_CTAID.Y ;  /* 0x0000000000187919 */ /* 0x000ee20000002600 */
[----:B------:R-:W-:-:S04]  /*32e50*/  MOV R9, R27 ;  /* 0x0000001b00097202 */ /* 0x000fc80000000f00 */
[----:B------:R-:W4:Y:S08]  /*32e60*/  LDC R25, c[0x0][0x144] ;  /* 0x00005100ff197b82 */ /* 0x000f300000000800 */
[----:B------:R-:W3:Y:S08]  /*32e70*/  LDC R14, c[0x0][0x8d8] ;  /* 0x00023600ff0e7b82 */ /* 0x000ef00000000800 */
[----:B------:R-:W3:Y:S01]  /*32e80*/  LDC.64 R18, c[0x0][0x8c8] ;  /* 0x00023200ff127b82 */ /* 0x000ee20000000a00 */
[----:B--2---:R-:W-:-:S04]  /*32e90*/  ISETP.NE.U32.AND P0, PT, R12, RZ, PT ;  /* 0x000000ff0c00720c */ /* 0x004fc80003f05070 */
[----:B------:R-:W-:Y:S02]  /*32ea0*/  ISETP.NE.AND.EX P0, PT, R13, RZ, PT, P0 ;  /* 0x000000ff0d00720c */ /* 0x000fe40003f05300 */
[----:B-1----:R-:W-:-:S05]  /*32eb0*/  I2FP.F32.U32 R0, R22 ;  /* 0x0000001600007245 */ /* 0x002fca0000201000 */
[----:B------:R-:W-:-:S04]  /*32ec0*/  FMUL R0, R0, UR4 ;  /* 0x0000000400007c20 */ /* 0x000fc80008400000 */
[----:B------:R1:W2:Y:S02]  /*32ed0*/  F2I.U32.TRUNC.NTZ R23, R0 ;  /* 0x0000000000177305 */ /* 0x0002a4000020f000 */
[----:B----4-:R-:W-:Y:S05]  /*32ee0*/  @!P0 BRA `(.L_x_991) ;  /* 0x0000000000288947 */ /* 0x010fea0003800000 */
[----:B-1----:R-:W1:Y:S02]  /*32ef0*/  LDC R0, c[0x0][0x8dc] ;  /* 0x00023700ff007b82 */ /* 0x002e640000000800 */
        /* <DEDUP_REMOVED lines=9> */
.L_x_991:
[-CC-:B---3--:R-:W-:Y:S01]  /*32f90*/  SHF.R.U64 R30, R8, R14.reuse, R9.reuse ;  /* 0x0000000e081e7219 */ /* 0x188fe20000001209 */
[----:B------:R-:W3:Y:S01]  /*32fa0*/  LDC.64 R20, c[0x0][0x8e8] ;  /* 0x00023a00ff147b82 */ /* 0x000ee20000000a00 */
[----:B-1----:R-:W-:Y:S01]  /*32fb0*/  SHF.R.U32.HI R0, RZ, R14, R9 ;  /* 0x0000000eff007219 */ /* 0x002fe20000011609 */
[----:B------:R-:W-:Y:S01]  /*32fc0*/  ULDC UR4, c[0x0][0x154] ;  /* 0x0000550000047ab9 */ /* 0x000fe20000000800 */
[----:B------:R-:W-:Y:S02]  /*32fd0*/  IADD3 R3, P0, RZ, -R30, RZ ;  /* 0x8000001eff037210 */ /* 0x000fe40007f1e0ff */
[----:B------:R-:W-:Y:S02]  /*32fe0*/  MOV R4, R26 ;  /* 0x0000001a00047202 */ /* 0x000fe40000000f00 */
[----:B------:R-:W-:Y:S01]  /*32ff0*/  IADD3.X R5, RZ, ~R0, RZ, P0, !PT ;  /* 0x80000000ff057210 */ /* 0x000fe200007fe4ff */
[----:B------:R-:W1:Y:S01]  /*33000*/  LDC R6, c[0x0][0x8c0] ;  /* 0x00023000ff067b82 */ /* 0x000e620000000800 */
[----:B--2---:R-:W-:-:S02]  /*33010*/  IADD3 R23, -R23, RZ, RZ ;  /* 0x000000ff17177210 */ /* 0x004fc40007ffe1ff */
[----:B------:R-:W-:Y:S01]  /*33020*/  MOV R7, 0x1 ;  /* 0x0000000100077802 */ /* 0x000fe20000000f00 */
[-C--:B------:R-:W-:Y:S01]  /*33030*/  IMAD R0, R5, R18.reuse, RZ ;  /* 0x0000001205007224 */ /* 0x080fe200078e02ff */
[----:B------:R-:W-:Y:S01]  /*33040*/  MOV R5, R27 ;  /* 0x0000001b00057202 */ /* 0x000fe20000000f00 */
[----:B------:R-:W-:Y:S02]  /*33050*/  IMAD R26, R25, R23, R22 ;  /* 0x00000017191a7224 */ /* 0x000fe400078e0216 */
[----:B------:R-:W2:Y:S01]  /*33060*/  LDC R8, c[0x0][0x8b0] ;  /* 0x00022c00ff087b82 */ /* 0x000ea20000000800 */
[----:B------:R-:W-:-:S04]  /*33070*/  IMAD.WIDE.U32 R4, R3, R18, R4 ;  /* 0x0000001203047225 */ /* 0x000fc800078e0004 */
[----:B------:R-:W-:Y:S01]  /*33080*/  IMAD R3, R3, R19, R0 ;  /* 0x0000001303037224 */ /* 0x000fe200078e0200 */
[----:B------:R-:W-:Y:S02]  /*33090*/  I2FP.F32.U32 R0, R24 ;  /* 0x0000001800007245 */ /* 0x000fe40000201000 */
[----:B------:R-:W4:Y:S01]  /*330a0*/  LDC R28, c[0x0][0x900] ;  /* 0x00024000ff1c7b82 */ /* 0x000f220000000800 */
[----:B---3--:R-:W-:Y:S02]  /*330b0*/  ISETP.NE.U32.AND P0, PT, R20, RZ, PT ;  /* 0x000000ff1400720c */ /* 0x008fe40003f05070 */
[----:B------:R-:W-:Y:S01]  /*330c0*/  IADD3 R3, R5, R3, RZ ;  /* 0x0000000305037210 */ /* 0x000fe20007ffe0ff */
[----:B------:R-:W-:Y:S01]  /*330d0*/  FMUL R0, R0, UR4 ;  /* 0x0000000400007c20 */ /* 0x000fe20008400000 */
[----:B------:R-:W-:Y:S02]  /*330e0*/  ISETP.NE.AND.EX P0, PT, R21, RZ, PT, P0 ;  /* 0x000000ff1500720c */ /* 0x000fe40003f05300 */
[----:B------:R-:W-:Y:S01]  /*330f0*/  MOV R5, 0xffffffff ;  /* 0xffffffff00057802 */ /* 0x000fe20000000f00 */
[----:B------:R-:W3:Y:S01]  /*33100*/  LDC R19, c[0x0][0x148] ;  /* 0x00005200ff137b82 */ /* 0x000ee20000000800 */
[-CC-:B-1----:R-:W-:Y:S01]  /*33110*/  SHF.R.U64 R14, R4, R6.reuse, R3.reuse ;  /* 0x00000006040e7219 */ /* 0x182fe20000001203 */
[----:B------:R1:W1:Y:S01]  /*33120*/  F2I.U32.TRUNC.NTZ R15, R0 ;  /* 0x00000000000f7305 */ /* 0x000262000020f000 */
[----:B------:R-:W-:-:S05]  /*33130*/  SHF.R.U32.HI R3, RZ, R6, R3 ;  /* 0x00000006ff037219 */ /* 0x000fca0000011603 */
[----:B------:R-:W1:Y:S01]  /*33140*/  LDC R22, c[0x0][0x8a8] ;  /* 0x00022a00ff167b82 */ /* 0x000e620000000800 */
[-CC-:B--2---:R-:W-:Y:S02]  /*33150*/  SHF.R.U64 R12, R14, R8.reuse, R3.reuse ;  /* 0x000000080e0c7219 */ /* 0x184fe40000001203 */
[----:B------:R-:W-:-:S05]  /*33160*/  SHF.R.U32.HI R3, RZ, R8, R3 ;  /* 0x00000008ff037219 */ /* 0x000fca0000011603 */
[----:B------:R-:W2:Y:S01]  /*33170*/  LDC R25, c[0x0][0x8f0] ;  /* 0x00023c00ff197b82 */ /* 0x000ea20000000800 */
[-C--:B----4-:R-:W-:Y:S02]  /*33180*/  SHF.L.U32 R4, R5, R28.reuse, RZ ;  /* 0x0000001c05047219 */ /* 0x090fe400000006ff */
[-CC-:B------:R-:W-:Y:S02]  /*33190*/  SHF.R.U64 R18, R12, R28.reuse, R3.reuse ;  /* 0x0000001c0c127219 */ /* 0x180fe40000001203 */
[----:B------:R-:W-:Y:S02]  /*331a0*/  SHF.R.U32.HI R5, RZ, R28, R3 ;  /* 0x0000001cff057219 */ /* 0x000fe40000011603 */
[----:B------:R-:W-:Y:S01]  /*331b0*/  LOP3.LUT R23, RZ, R4, RZ, 0x33, !PT ;  /* 0x00000004ff177212 */ /* 0x000fe200078e33ff */
[----:B------:R-:W4:Y:S01]  /*331c0*/  LDC R27, c[0x0][0x8e0] ;  /* 0x00023800ff1b7b82 */ /* 0x000f220000000800 */
[----:B------:R-:W-:Y:S02]  /*331d0*/  SHF.L.U32 R28, R7, R28, RZ ;  /* 0x0000001c071c7219 */ /* 0x000fe400000006ff */
[----:B------:R-:W-:-:S05]  /*331e0*/  MOV R4, R18 ;  /* 0x0000001200047202 */ /* 0x000fca0000000f00 */
[----:B------:R-:W1:Y:S01]  /*331f0*/  LDC R29, c[0x0][0x8b8] ;  /* 0x00022e00ff1d7b82 */ /* 0x000e620000000800 */
[----:B------:R-:W-:Y:S05]  /*33200*/  @!P0 BRA `(.L_x_992) ;  /* 0x0000000000288947 */ /* 0x000fea0003800000 */
[----:B------:R-:W5:Y:S02]  /*33210*/  LDC R3, c[0x0][0x8f4] ;  /* 0x00023d00ff037b82 */ /* 0x000f640000000800 */
[----:B-----5:R-:W-:-:S04]  /*33220*/  IADD3 R3, P0, R18, R3, RZ ;  /* 0x0000000312037210 */ /* 0x020fc80007f1e0ff */
        /* <DEDUP_REMOVED lines=8> */
.L_x_992:
[----:B------:R-:W5:Y:S01]  /*332b0*/  LDC R3, c[0x0][0x904] ;  /* 0x00024100ff037b82 */ /* 0x000f620000000800 */
[----:B-12---:R-:W-:Y:S02]  /*332c0*/  SHF.R.U64 R0, R4, R25, R5 ;  /* 0x0000001904007219 */ /* 0x006fe40000001205 */
[----:B------:R-:W-:Y:S02]  /*332d0*/  LOP3.LUT R5, R12, R23, RZ, 0xc0, !PT ;  /* 0x000000170c057212 */ /* 0x000fe400078ec0ff */
[----:B------:R-:W-:Y:S02]  /*332e0*/  IADD3 R15, -R15, RZ, RZ ;  /* 0x000000ff0f0f7210 */ /* 0x000fe40007ffe1ff */
[----:B------:R-:W-:Y:S01]  /*332f0*/  IADD3 R7, R22, -0x1, RZ ;  /* 0xffffffff16077810 */ /* 0x000fe20007ffe0ff */
[----:B------:R-:W-:Y:S01]  /*33300*/  IMAD R5, R28, R0, R5 ;  /* 0x000000001c057224 */ /* 0x000fe200078e0205 */
[----:B------:R-:W-:Y:S02]  /*33310*/  R2UR UR43, R30 ;  /* 0x000000001e2b72ca */ /* 0x000fe400000e0000 */
[----:B------:R-:W-:-:S02]  /*33320*/  LOP3.LUT R7, R14, R7, RZ, 0xc0, !PT ;  /* 0x000000070e077212 */ /* 0x000fc400078ec0ff */
[----:B-----5:R-:W-:Y:S02]  /*33330*/  ISETP.NE.AND P0, PT, R3, 0x1, PT ;  /* 0x000000010300780c */ /* 0x020fe40003f05270 */
[----:B------:R-:W-:-:S05]  /*33340*/  IADD3 R3, -R0, RZ, RZ ;  /* 0x000000ff00037210 */ /* 0x000fca0007ffe1ff */
[----:B----4-:R-:W-:-:S04]  /*33350*/  IMAD R0, R3, R27, R18 ;  /* 0x0000001b03007224 */ /* 0x010fc800078e0212 */
[----:B------:R-:W-:Y:S02]  /*33360*/  IMAD R0, R0, R22, R7 ;  /* 0x0000001600007224 */ /* 0x000fe400078e0207 */
[----:B---3--:R-:W-:-:S04]  /*33370*/  @P0 IMAD R26, R19, R15, R24 ;  /* 0x0000000f131a0224 */ /* 0x008fc800078e0218 */
[----:B------:R-:W-:-:S05]  /*33380*/  IMAD R5, R5, R29, R26 ;  /* 0x0000001d05057224 */ /* 0x000fca00078e021a */
[----:B------:R-:W-:Y:S02]  /*33390*/  SEL R3, R0, R5, !P0 ;  /* 0x0000000500037207 */ /* 0x000fe40004000000 */
[----:B------:R-:W-:Y:S02]  /*333a0*/  SEL R5, R5, R0, !P0 ;  /* 0x0000000005057207 */ /* 0x000fe40004000000 */
[----:B------:R-:W-:Y:S02]  /*333b0*/  R2UR UR41, R3 ;  /* 0x00000000032972ca */ /* 0x000fe400000e0000 */
[----:B------:R-:W-:-:S04]  /*333c0*/  MOV R3, 0x1 ;  /* 0x0000000100037802 */ /* 0x000fc80000000f00 */
[----:B------:R-:W-:-:S09]  /*333d0*/  PRMT R0, R3, 0x7610, R0 ;  /* 0x0000761003007816 */ /* 0x000fd20000000000 */
.L_x_990:
[----:B------:R-:W-:Y:S01]  /*333e0*/  LOP3.LUT P0, RZ, R0, 0xff, RZ, 0xc0, !PT ;  /* 0x000000ff00ff7812 */ /* 0x000fe2000780c0ff */
[----:B------:R-:W-:Y:S01]  /*333f0*/  UIMAD.WIDE.U32 UR4, UR51, -0x55555555, URZ ;  /* 0xaaaaaaab330478a5 */ /* 0x000fe2000f8e003f */
[----:B------:R-:W-:Y:S02]  /*33400*/  MOV R19, R11 ;  /* 0x0000000b00137202 */ /* 0x000fe40000000f00 */
[----:B------:R-:W-:Y:S01]  /*33410*/  MOV R18, R10 ;  /* 0x0000000a00127202 */ /* 0x000fe20000000f00 */
[----:B------:R-:W-:-:S04]  /*33420*/  USHF.R.U32.HI UR4, URZ, 0x2, UR5 ;  /* 0x000000023f047899 */ /* 0x000fc80008011605 */
[----:B------:R-:W-:-:S04]  /*33430*/  UIMAD UR51, UR4, -0x6, UR51 ;  /* 0xfffffffa043378a4 */ /* 0x000fc8000f8e0233 */
[----:B------:R-:W-:Y:S08]  /*33440*/  @P0 BRA `(.L_x_993) ;  /* 0xfffffce000800947 */ /* 0x000ff0000383ffff */
[----:B------:R-:W-:-:S04]  /*33450*/  DEPBAR.LE SB0, 0x0 ;  /* 0x000080000000791a */ /* 0x000fc80000000000 */
[----:B------:R-:W-:Y:S05]  /*33460*/  EXIT ;  /* 0x000000000000794d */ /* 0x000fea0003800000 */
.L_x_8:
[----:B------:R-:W2:Y:S01]  /*33470*/  LDL R17, [R1+0x4a4] ;  /* 0x0004a40001117983 */ /* 0x000ea20000100800 */
[----:B------:R-:W-:-:S03]  /*33480*/  ULDC.64 UR4, c[0x0][0x8f8] ;  /* 0x00023e0000047ab9 */ /* 0x000fc60000000a00 */
[----:B------:R-:W3:Y:S01]  /*33490*/  LDL R18, [R1+0x4a8] ;  /* 0x0004a80001127983 */ /* 0x000ee20000100800 */
[----:B------:R-:W-:Y:S02]  /*334a0*/  PRMT R4, RZ, 0x7610, R4 ;  /* 0x00007610ff047816 */ /* 0x000fe40000000004 */
[----:B------:R-:W-:Y:S02]  /*334b0*/  MOV R2, 0xffffffff ;  /* 0xffffffff00027802 */ /* 0x000fe40000000f00 */
[----:B------:R-:W-:Y:S02]  /*334c0*/  MOV R3, 0xffffffff ;  /* 0xffffffff00037802 */ /* 0x000fe40000000f00 */
[----:B------:R-:W-:Y:S02]  /*334d0*/  MOV R10, 0xffffffff ;  /* 0xffffffff000a7802 */ /* 0x000fe40000000f00 */
[----:B--2---:R-:W-:-:S04]  /*334e0*/  ISETP.GE.U32.AND P0, PT, R17, UR4, PT ;  /* 0x0000000411007c0c */ /* 0x004fc8000bf06070 */
[----:B---3--:R-:W-:-:S13]  /*334f0*/  ISETP.GE.U32.AND.EX P0, PT, R18, UR5, PT, P0 ;  /* 0x0000000512007c0c */ /* 0x008fda000bf06100 */
[----:B------:R-:W-:Y:S05]  /*33500*/  @P0 BRA `(.L_x_994) ;  /* 0x0000000400640947 */ /* 0x000fea0003800000 */
        /* <DEDUP_REMOVED lines=18> */
.L_x_995:
[--C-:B------:R-:W-:Y:S01]  /*33630*/  SHF.R.U64 R10, R8, R12, R9.reuse ;  /* 0x0000000c080a7219 */ /* 0x100fe20000001209 */
[----:B------:R-:W1:Y:S01]  /*33640*/  LDC R16, c[0x0][0x8c0] ;  /* 0x00023000ff107b82 */ /* 0x000e620000000800 */
[----:B------:R-:W-:Y:S01]  /*33650*/  I2FP.F32.U32 R4, R6 ;  /* 0x0000000600047245 */ /* 0x000fe20000201000 */
[----:B------:R-:W-:Y:S01]  /*33660*/  ULDC UR4, c[0x0][0x150] ;  /* 0x0000540000047ab9 */ /* 0x000fe20000000800 */
[----:B------:R-:W-:Y:S02]  /*33670*/  MOV R3, R18 ;  /* 0x0000001200037202 */ /* 0x000fe40000000f00 */
[----:B------:R-:W-:Y:S01]  /*33680*/  SHF.R.U32.HI R2, RZ, R12, R9 ;  /* 0x0000000cff027219 */ /* 0x000fe20000011609 */
[----:B------:R-:W-:Y:S01]  /*33690*/  FMUL R9, R4, UR4 ;  /* 0x0000000404097c20 */ /* 0x000fe20008400000 */
[----:B------:R-:W-:Y:S01]  /*336a0*/  IADD3 R5, P0, RZ, -R10, RZ ;  /* 0x8000000aff057210 */ /* 0x000fe20007f1e0ff */
[----:B------:R-:W2:Y:S01]  /*336b0*/  LDC.64 R18, c[0x0][0x8e8] ;  /* 0x00023a00ff127b82 */ /* 0x000ea20000000a00 */
[----:B------:R-:W-:-:S02]  /*336c0*/  ULDC UR4, c[0x0][0x154] ;  /* 0x0000550000047ab9 */ /* 0x000fc40000000800 */
[----:B------:R-:W-:Y:S01]  /*336d0*/  IADD3.X R7, RZ, ~R2, RZ, P0, !PT ;  /* 0x80000002ff077210 */ /* 0x000fe200007fe4ff */
[----:B------:R-:W3:Y:S01]  /*336e0*/  F2I.U32.TRUNC.NTZ R9, R9 ;  /* 0x0000000900097305 */ /* 0x000ee2000020f000 */
[----:B------:R-:W-:-:S03]  /*336f0*/  MOV R2, R17 ;  /* 0x0000001100027202 */ /* 0x000fc60000000f00 */
[----:B------:R-:W4:Y:S01]  /*33700*/  LDC R11, c[0x0][0x144] ;  /* 0x00005100ff0b7b82 */ /* 0x000f220000000800 */
[-C--:B------:R-:W-:Y:S02]  /*33710*/  IMAD R4, R7, R14.reuse, RZ ;  /* 0x0000000e07047224 */ /* 0x080fe400078e02ff */
[----:B------:R-:W-:-:S04]  /*33720*/  IMAD.WIDE.U32 R2, R5, R14, R2 ;  /* 0x0000000e05027225 */ /* 0x000fc800078e0002 */
[----:B------:R-:W-:Y:S01]  /*33730*/  IMAD R5, R5, R15, R4 ;  /* 0x0000000f05057224 */ /* 0x000fe200078e0204 */
[----:B------:R-:W5:Y:S01]  /*33740*/  LDC R12, c[0x0][0x8b0] ;  /* 0x00022c00ff0c7b82 */ /* 0x000f620000000800 */
[----:B------:R-:W-:-:S03]  /*33750*/  I2FP.F32.U32 R4, R0 ;  /* 0x0000000000047245 */ /* 0x000fc60000201000 */
[----:B------:R-:W-:Y:S02]  /*33760*/  IADD3 R3, R3, R5, RZ ;  /* 0x0000000503037210 */ /* 0x000fe40007ffe0ff */
[----:B------:R-:W-:Y:S02]  /*33770*/  FMUL R4, R4, UR4 ;  /* 0x0000000404047c20 */ /* 0x000fe40008400000 */
[----:B------:R-:W5:Y:S01]  /*33780*/  LDC R7, c[0x0][0x900] ;  /* 0x00024000ff077b82 */ /* 0x000f620000000800 */
[-CC-:B-1----:R-:W-:Y:S02]  /*33790*/  SHF.R.U64 R8, R2, R16.reuse, R3.reuse ;  /* 0x0000001002087219 */ /* 0x182fe40000001203 */
[----:B---3--:R-:W-:Y:S02]  /*337a0*/  IADD3 R2, -R9, RZ, RZ ;  /* 0x000000ff09027210 */ /* 0x008fe40007ffe1ff */
[----:B--2---:R-:W-:Y:S02]  /*337b0*/  ISETP.NE.U32.AND P0, PT, R18, RZ, PT ;  /* 0x000000ff1200720c */ /* 0x004fe40003f05070 */
[----:B------:R-:W-:Y:S01]  /*337c0*/  SHF.R.U32.HI R3, RZ, R16, R3 ;  /* 0x00000010ff037219 */ /* 0x000fe20000011603 */
[----:B------:R-:W1:Y:S01]  /*337d0*/  LDC R15, c[0x0][0x148] ;  /* 0x00005200ff0f7b82 */ /* 0x000e620000000800 */
[----:B------:R-:W-:Y:S01]  /*337e0*/  ISETP.NE.AND.EX P0, PT, R19, RZ, PT, P0 ;  /* 0x000000ff1300720c */ /* 0x000fe20003f05300 */
[----:B----4-:R-:W-:Y:S01]  /*337f0*/  IMAD R17, R11, R2, R6 ;  /* 0x000000020b117224 */ /* 0x010fe200078e0206 */
[----:B------:R-:W-:-:S02]  /*33800*/  MOV R16, 0xffffffff ;  /* 0xffffffff00107802 */ /* 0x000fc40000000f00 */
[----:B------:R-:W-:-:S03]  /*33810*/  MOV R6, 0x1 ;  /* 0x0000000100067802 */ /* 0x000fc60000000f00 */
[----:B------:R-:W2:Y:S01]  /*33820*/  LDC R14, c[0x0][0x8a8] ;  /* 0x00022a00ff0e7b82 */ /* 0x000ea20000000800 */
[-CC-:B-----5:R-:W-:Y:S02]  /*33830*/  SHF.R.U64 R11, R8, R12.reuse, R3.reuse ;  /* 0x0000000c080b7219 */ /* 0x1a0fe40000001203 */
[----:B------:R-:W-:Y:S02]  /*33840*/  SHF.R.U32.HI R2, RZ, R12, R3 ;  /* 0x0000000cff027219 */ /* 0x000fe40000011603 */
[----:B------:R3:W4:Y:S03]  /*33850*/  F2I.U32.TRUNC.NTZ R12, R4 ;  /* 0x00000004000c7305 */ /* 0x000726000020f000 */
[----:B------:R-:W1:Y:S01]  /*33860*/  LDC R20, c[0x0][0x8f0] ;  /* 0x00023c00ff147b82 */ /* 0x000e620000000800 */
[-C--:B------:R-:W-:Y:S02]  /*33870*/  SHF.L.U32 R5, R16, R7.reuse, RZ ;  /* 0x0000000710057219 */ /* 0x080fe400000006ff */
[----:B------:R-:W-:-:S02]  /*33880*/  SHF.R.U64 R13, R11, R7, R2 ;  /* 0x000000070b0d7219 */ /* 0x000fc40000001202 */
[-C--:B------:R-:W-:Y:S02]  /*33890*/  SHF.R.U32.HI R3, RZ, R7.reuse, R2 ;  /* 0x00000007ff037219 */ /* 0x080fe40000011602 */
[----:B------:R-:W-:Y:S01]  /*338a0*/  SHF.L.U32 R16, R6, R7, RZ ;  /* 0x0000000706107219 */ /* 0x000fe200000006ff */
[----:B------:R-:W1:Y:S01]  /*338b0*/  LDC R21, c[0x0][0x8e0] ;  /* 0x00023800ff157b82 */ /* 0x000e620000000800 */
[----:B------:R-:W-:Y:S02]  /*338c0*/  LOP3.LUT R22, RZ, R5, RZ, 0x33, !PT ;  /* 0x00000005ff167212 */ /* 0x000fe400078e33ff */
[----:B------:R-:W-:-:S05]  /*338d0*/  MOV R2, R13 ;  /* 0x0000000d00027202 */ /* 0x000fca0000000f00 */
[----:B------:R-:W1:Y:S01]  /*338e0*/  LDC R23, c[0x0][0x8b8] ;  /* 0x00022e00ff177b82 */ /* 0x000e620000000800 */
[----:B---34-:R-:W-:Y:S05]  /*338f0*/  @!P0 BRA `(.L_x_996) ;  /* 0x0000000000288947 */ /* 0x018fea0003800000 */
[----:B------:R-:W3:Y:S02]  /*33900*/  LDC R2, c[0x0][0x8f4] ;  /* 0x00023d00ff027b82 */ /* 0x000ee40000000800 */
[----:B---3--:R-:W-:-:S04]  /*33910*/  IADD3 R7, P0, R13, R2, RZ ;  /* 0x000000020d077210 */ /* 0x008fc80007f1e0ff */
        /* <DEDUP_REMOVED lines=8> */
.L_x_996:
[----:B------:R-:W3:Y:S01]  /*339a0*/  LDC R4, c[0x0][0x904] ;  /* 0x00024100ff047b82 */ /* 0x000ee20000000800 */
[----:B-1----:R-:W-:Y:S02]  /*339b0*/  SHF.R.U64 R3, R2, R20, R3 ;  /* 0x0000001402037219 */ /* 0x002fe40000001203 */
[----:B------:R-:W-:Y:S02]  /*339c0*/  IADD3 R12, -R12, RZ, RZ ;  /* 0x000000ff0c0c7210 */ /* 0x000fe40007ffe1ff */
[----:B------:R-:W-:Y:S02]  /*339d0*/  LOP3.LUT R2, R11, R22, RZ, 0xc0, !PT ;  /* 0x000000160b027212 */ /* 0x000fe400078ec0ff */
[----:B--2---:R-:W-:-:S03]  /*339e0*/  IADD3 R5, R14, -0x1, RZ ;  /* 0xffffffff0e057810 */ /* 0x004fc60007ffe0ff */
[----:B------:R-:W-:Y:S01]  /*339f0*/  IMAD R2, R16, R3, R2 ;  /* 0x0000000310027224 */ /* 0x000fe200078e0202 */
[----:B------:R-:W-:Y:S02]  /*33a00*/  LOP3.LUT R5, R8, R5, RZ, 0xc0, !PT ;  /* 0x0000000508057212 */ /* 0x000fe400078ec0ff */
[----:B---3--:R-:W-:Y:S02]  /*33a10*/  ISETP.NE.AND P0, PT, R4, 0x1, PT ;  /* 0x000000010400780c */ /* 0x008fe40003f05270 */
[----:B------:R-:W-:-:S11]  /*33a20*/  IADD3 R4, -R3, RZ, RZ ;  /* 0x000000ff03047210 */ /* 0x000fd60007ffe1ff */
[----:B------:R-:W-:Y:S02]  /*33a30*/  @P0 IMAD R17, R15, R12, R0 ;  /* 0x0000000c0f110224 */ /* 0x000fe400078e0200 */
[----:B------:R-:W-:Y:S01]  /*33a40*/  IMAD R0, R4, R21, R13 ;  /* 0x0000001504007224 */ /* 0x000fe200078e020d */
[----:B------:R-:W-:Y:S01]  /*33a50*/  MOV R4, 0x1 ;  /* 0x0000000100047802 */ /* 0x000fe20000000f00 */
[----:B------:R-:W-:Y:S02]  /*33a60*/  IMAD R2, R2, R23, R17 ;  /* 0x0000001702027224 */ /* 0x000fe400078e0211 */
[----:B------:R-:W-:-:S05]  /*33a70*/  IMAD R5, R0, R14, R5 ;  /* 0x0000000e00057224 */ /* 0x000fca00078e0205 */
[----:B------:R-:W-:Y:S02]  /*33a80*/  SEL R3, R5, R2, !P0 ;  /* 0x0000000205037207 */ /* 0x000fe40004000000 */
[----:B------:R-:W-:-:S07]  /*33a90*/  SEL R2, R2, R5, !P0 ;  /* 0x0000000502027207 */ /* 0x000fce0004000000 */
.L_x_994:
[----:B------:R-:W-:-:S08]  /*33aa0*/  NOP ;  /* 0x0000000000007918 */ /* 0x000fd00000000000 */
[----:B------:R-:W1:-:S00]  /*33ab0*/  USETMAXREG.DEALLOC.CTAPOOL 0x18 ;  /* 0x00000018000079c8 */ /* 0x000e4000080e0500 */
[----:B------:R-:W-:-:S06]  /*33ac0*/  UISETP.NE.AND UP0, UPT, UR46, 0x1, UPT ;  /* 0x000000012e00788c */ /* 0x000fcc000bf05270 */
[----:B------:R-:W-:-:S13]  /*33ad0*/  PLOP3.LUT P0, PT, PT, PT, UP0, 0x80, 0x0 ;  /* 0x000000000000781c */ /* 0x000fda0003f0f008 */
[----:B------:R-:W-:Y:S05]  /*33ae0*/  @!P0 EXIT ;  /* 0x000000000000894d */ /* 0x000fea0003800000 */
[----:B------:R-:W-:-:S06]  /*33af0*/  UISETP.NE.AND UP0, UPT, UR46, URZ, UPT ;  /* 0x0000003f2e00728c */ /* 0x000fcc000bf05270 */
[----:B------:R-:W-:-:S13]  /*33b00*/  PLOP3.LUT P0, PT, PT, PT, UP0, 0x80, 0x0 ;  /* 0x000000000000781c */ /* 0x000fda0003f0f008 */
[----:B-1----:R-:W-:Y:S05]  /*33b10*/  @!P0 BRA `(.L_x_997) ;  /* 0x0000002400388947 */ /* 0x002fea0003800000 */
[----:B------:R-:W-:-:S04]  /*33b20*/  UISETP.NE.AND UP0, UPT, UR53, URZ, UPT ;  /* 0x0000003f3500728c */ /* 0x000fc8000bf05270 */
[----:B------:R-:W-:-:S06]  /*33b30*/  UISETP.NE.OR UP0, UPT, UR46, 0x2, UP0 ;  /* 0x000000022e00788c */ /* 0x000fcc0008705670 */
[----:B------:R-:W-:-:S13]  /*33b40*/  PLOP3.LUT P0, PT, PT, PT, UP0, 0x80, 0x0 ;  /* 0x000000000000781c */ /* 0x000fda0003f0f008 */
[----:B------:R-:W-:Y:S05]  /*33b50*/  @P0 EXIT ;  /* 0x000000000000094d */ /* 0x000fea0003800000 */
[----:B------:R-:W-:-:S13]  /*33b60*/  LOP3.LUT P2, RZ, R4, 0xff, RZ, 0xc0, !PT ;  /* 0x000000ff04ff7812 */ /* 0x000fda000784c0ff */
[----:B------:R-:W-:Y:S05]  /*33b70*/  @!P2 BRA `(.L_x_998) ;  /* 0x000000000018a947 */ /* 0x000fea0003800000 */
[----:B------:R-:W-:Y:S01]  /*33b80*/  UMOV UR4, 0x400 ;  /* 0x0000040000047882 */ /* 0x000fe20000000000 */
[----:B------:R-:W-:Y:S01]  /*33b90*/  MOV R0, RZ ;  /* 0x000000ff00007202 */ /* 0x000fe20000000f00 */
[----:B------:R-:W-:-:S03]  /*33ba0*/  ULEA UR4, UR37, UR4, 0x18 ;  /* 0x0000000425047291 */ /* 0x000fc6000f8ec03f */
[----:B------:R-:W-:-:S06]  /*33bb0*/  SHF.L.U32 R0, R0, 0x1f, RZ ;  /* 0x0000001f00007819 */ /* 0x000fcc00000006ff */
[----:B------:R-:W1:Y:S02]  /*33bc0*/  SYNCS.PHASECHK.TRANS64.TRYWAIT P0, [UR4+0xa8], R0 ;  /* 0x0000a800ff0075a7 */ /* 0x000e640008000144 */
[----:B-1----:R-:W-:Y:S05]  /*33bd0*/  @!P0 BRA `(.L_x_999) ;  /* 0x0000003800c48947 */ /* 0x002fea0003800000 */
.L_x_998:
[----:B-1----:R-:W-:Y:S01]  /*33be0*/  PRMT R0, RZ, 0x7610, R0 ;  /* 0x00007610ff007816 */ /* 0x002fe20000000000 */
[----:B------:R-:W-:Y:S06]  /*33bf0*/  @P1 BRA `(.L_x_1000) ;  /* 0x0000000000281947 */ /* 0x000fec0003800000 */
[----:B------:R-:W-:Y:S02]  /*33c00*/  ULDC.64 UR4, c[0x0][0x588] ;  /* 0x0001620000047ab9 */ /* 0x000fe40000000a00 */
[----:B------:R-:W-:-:S04]  /*33c10*/  ISETP.NE.U32.AND P0, PT, RZ, UR4, PT ;  /* 0x00000004ff007c0c */ /* 0x000fc8000bf05070 */
[----:B------:R-:W-:-:S13]  /*33c20*/  ISETP.NE.AND.EX P0, PT, RZ, UR5, PT, P0 ;  /* 0x00000005ff007c0c */ /* 0x000fda000bf05300 */
[----:B------:R-:W-:Y:S05]  /*33c30*/  @!P0 BRA `(.L_x_1001) ;  /* 0x0000000000108947 */ /* 0x000fea0003800000 */
[----:B------:R-:W1:Y:S02]  /*33c40*/  LDC.64 R6, c[0x0][0x588] ;  /* 0x00016200ff067b82 */ /* 0x000e640000000a00 */
[----:B-1----:R2:W5:Y:S01]  /*33c50*/  LDG.E R6, desc[UR56][R6.64] ;  /* 0x0000003806067981 */ /* 0x002562000c1e1900 */
[----:B------:R-:W-:Y:S01]  /*33c60*/  MOV R0, 0x1 ;  /* 0x0000000100007802 */ /* 0x000fe20000000f00 */
[----:B------:R-:W-:Y:S06]  /*33c70*/  BRA `(.L_x_1000) ;  /* 0x0000000000087947 */ /* 0x000fec0003800000 */
.L_x_1001:
[----:B------:R-:W1:Y:S01]  /*33c80*/  LDC R6, c[0x0][0x580] ;  /* 0x00016000ff067b82 */ /* 0x000e620000000800 */
[----:B------:R-:W-:-:S07]  /*33c90*/  MOV R0, 0x1 ;  /* 0x0000000100007802 */ /* 0x000fce0000000f00 */
.L_x_1000:
[----:B------:R-:W-:Y:S05]  /*33ca0*/  @!P2 BRA `(.L_x_1002) ;  /* 0x000000200050a947 */ /* 0x000fea0003800000 */
[----:B------:R-:W3:Y:S01]  /*33cb0*/  LDC R16, c[0x0][0x900] ;  /* 0x00024000ff107b82 */ /* 0x000ee20000000800 */
[----:B------:R-:W-:Y:S01]  /*33cc0*/  MOV R5, 0xffffffff ;  /* 0xffffffff00057802 */ /* 0x000fe20000000f00 */
[----:B------:R-:W-:Y:S01]  /*33cd0*/  ULOP3.LUT UR21, UR39, 0x2, URZ, 0xfc, !UPT ;  /* 0x0000000227157892 */ /* 0x000fe2000f8efc3f */
[----:B--2---:R-:W-:Y:S01]  /*33ce0*/  MOV R7, 0x1 ;  /* 0x0000000100077802 */ /* 0x004fe20000000f00 */
[----:B------:R-:W-:Y:S01]  /*33cf0*/  ULDC.64 UR58, c[0x0][0x198] ;  /* 0x00006600003a7ab9 */ /* 0x000fe20000000a00 */
[----:B------:R-:W-:Y:S01]  /*33d00*/  ULDC.64 UR6, c[0x0][0x588] ;  /* 0x0001620000067ab9 */ /* 0x000fe20000000a00 */
[----:B------:R-:W-:Y:S01]  /*33d10*/  ULDC.64 UR4, c[0x0][0x8f8] ;  /* 0x00023e0000047ab9 */ /* 0x000fe20000000a00 */
[----:B------:R-:W-:Y:S01]  /*33d20*/  ULDC.64 UR14, c[0x0][0x590] ;  /* 0x00016400000e7ab9 */ /* 0x000fe20000000a00 */
[----:B------:R-:W2:Y:S01]  /*33d30*/  LDC R17, c[0x0][0x8a8] ;  /* 0x00022a00ff117b82 */ /* 0x000ea20000000800 */
[-C--:B---3--:R-:W-:Y:S02]  /*33d40*/  SHF.L.U32 R5, R5, R16.reuse, RZ ;  /* 0x0000001005057219 */ /* 0x088fe400000006ff */
[----:B------:R-:W-:-:S02]  /*33d50*/  SHF.L.U32 R16, R7, R16, RZ ;  /* 0x0000001007107219 */ /* 0x000fc400000006ff */
[----:B------:R-:W-:Y:S02]  /*33d60*/  LOP3.LUT R14, RZ, R5, RZ, 0x33, !PT ;  /* 0x00000005ff0e7212 */ /* 0x000fe400078e33ff */
[----:B--2---:R-:W-:-:S07]  /*33d70*/  IADD3 R17, R17, -0x1, RZ ;  /* 0xffffffff11117810 */ /* 0x004fce0007ffe0ff */
.L_x_1106:
[----:B------:R-:W-:Y:S02]  /*33d80*/  ISETP.NE.U32.AND P0, PT, RZ, UR14, PT ;  /* 0x0000000eff007c0c */ /* 0x000fe4000bf05070 */
[----:B------:R-:W-:Y:S02]  /*33d90*/  R2UR UR51, R2 ;  /* 0x00000000023372ca */ /* 0x000fe400000e0000 */
[----:B------:R-:W-:Y:S02]  /*33da0*/  R2UR UR50, R3 ;  /* 0x00000000033272ca */ /* 0x000fe400000e0000 */
[----:B------:R-:W-:-:S09]  /*33db0*/  ISETP.NE.AND.EX P0, PT, RZ, UR15, PT, P0 ;  /* 0x0000000fff007c0c */ /* 0x000fd2000bf05300 */
[----:B------:R-:W-:Y:S02]  /*33dc0*/  USHF.L.U32 UR51, UR51, 0x8, URZ ;  /* 0x0000000833337899 */ /* 0x000fe4000800063f */
[----:B------:R-:W-:Y:S02]  /*33dd0*/  USHF.L.U32 UR50, UR50, 0x8, URZ ;  /* 0x0000000832327899 */ /* 0x000fe4000800063f */
[----:B------:R-:W-:Y:S10]  /*33de0*/  @!P0 BRA `(.L_x_1003) ;  /* 0x00000000002c8947 */ /* 0x000ff40003800000 */
[----:B------:R-:W-:-:S04]  /*33df0*/  ISETP.NE.U32.AND P1, PT, RZ, UR6, PT ;  /* 0x00000006ff007c0c */ /* 0x000fc8000bf25070 */
[----:B------:R-:W-:-:S13]  /*33e00*/  ISETP.NE.AND.EX P1, PT, RZ, UR7, PT, P1 ;  /* 0x00000007ff007c0c */ /* 0x000fda000bf25310 */
[----:B------:R-:W-:Y:S05]  /*33e10*/  @!P1 BRA `(.L_x_1004) ;  /* 0x0000000000189947 */ /* 0x000fea0003800000 */
[----:B------:R-:W2:Y:S01]  /*33e20*/  LDC.64 R2, c[0x0][0x588] ;  /* 0x00016200ff027b82 */ /* 0x000ea20000000a00 */
[----:B------:R-:W-:-:S04]  /*33e30*/  IMAD R5, R10, UR14, RZ ;  /* 0x0000000e0a057c24 */ /* 0x000fc8000f8e02ff */
[----:B--2---:R-:W-:-:S05]  /*33e40*/  IMAD.WIDE R2, R5, 0x4, R2 ;  /* 0x0000000405027825 */ /* 0x004fca00078e0202 */
[----:B-1---5:R3:W5:Y:S01]  /*33e50*/  LDG.E R6, desc[UR56][R2.64] ;  /* 0x0000003802067981 */ /* 0x022762000c1e1900 */
[----:B------:R-:W-:Y:S01]  /*33e60*/  MOV R0, 0x1 ;  /* 0x0000000100007802 */ /* 0x000fe20000000f00 */
[----:B------:R-:W-:Y:S06]  /*33e70*/  BRA `(.L_x_1003) ;  /* 0x0000000000087947 */ /* 0x000fec0003800000 */
.L_x_1004:
[----:B-1---5:R-:W2:Y:S01]  /*33e80*/  LDC R6, c[0x0][0x580] ;  /* 0x00016000ff067b82 */ /* 0x022ea20000000800 */
[----:B------:R-:W-:-:S07]  /*33e90*/  MOV R0, 0x1 ;  /* 0x0000000100007802 */ /* 0x000fce0000000f00 */
.L_x_1003:
[----:B------:R-:W-:Y:S05]  /*33ea0*/  @!P0 BRA `(.L_x_1005) ;  /* 0x00000000001c8947 */ /* 0x000fea0003800000 */
[----:B------:R-:W-:-:S13]  /*33eb0*/  LOP3.LUT P2, RZ, R0, 0xff, RZ, 0xc0, !PT ;  /* 0x000000ff00ff7812 */ /* 0x000fda000784c0ff */
[----:B---3--:R-:W3:Y:S02]  /*33ec0*/  @!P2 LDC.64 R2, c[0x0][0x588] ;  /* 0x00016200ff02ab82 */ /* 0x008ee40000000a00 */
[----:B---3--:R-:W-:-:S04]  /*33ed0*/  @!P2 ISETP.NE.U32.AND P0, PT, R2, RZ, PT ;  /* 0x000000ff0200a20c */ /* 0x008fc80003f05070 */
[----:B------:R-:W-:Y:S02]  /*33ee0*/  @!P2 ISETP.NE.AND.EX P1, PT, R3, RZ, PT, P0 ;  /* 0x000000ff0300a20c */ /* 0x000fe40003f25300 */
[----:B-12--5:R-:W-:Y:S02]  /*33ef0*/  @P2 FSETP.EQ.AND P0, PT, R6, RZ, PT ;  /* 0x000000ff0600220b */ /* 0x026fe40003f02000 */
[----:B------:R-:W-:Y:S01]  /*33f00*/  @!P2 PLOP3.LUT P0, PT, P1, PT, PT, 0x8, 0x0 ;  /* 0x000000000000a81c */ /* 0x000fe20000f0e170 */
[----:B------:R-:W-:-:S12]  /*33f10*/  BRA `(.L_x_1006) ;  /* 0x0000000000047947 */ /* 0x000fd80003800000 */
.L_x_1005:
[----:B-12--5:R-:W-:-:S13]  /*33f20*/  FSETP.EQ.AND P0, PT, R6, RZ, PT ;  /* 0x000000ff0600720b */ /* 0x026fda0003f02000 */
.L_x_1006:
[----:B------:R-:W-:Y:S01]  /*33f30*/  UISETP.NE.AND UP0, UPT, UR21, 0x3, UPT ;  /* 0x000000031500788c */ /* 0x000fe2000bf05270 */
[----:B------:R-:W-:-:S04]  /*33f40*/  ELECT P1, URZ, PT ;  /* 0x00000000003f782f */ /* 0x000fc80003820000 */
[----:B------:R-:W-:Y:S02]  /*33f50*/  PLOP3.LUT P0, PT, P1, P0, PT, 0x20, 0x0 ;  /* 0x000000000000781c */ /* 0x000fe40000f00470 */
[----:B------:R-:W-:-:S13]  /*33f60*/  PLOP3.LUT P1, PT, PT, PT, UP0, 0x80, 0x0 ;  /* 0x000000000000781c */ /* 0x000fda0003f2f008 */
[----:B------:R-:W-:Y:S05]  /*33f70*/  @!P1 BRA `(.L_x_1007) ;  /* 0x0000000000049947 */ /* 0x000fea0003800000 */
[----:B------:R-:W-:Y:S01]  /*33f80*/  BPT.TRAP 0x1 ;  /* 0x000000040000795c */ /* 0x000fe20000300000 */
.L_x_1007:
[----:B------:R-:W1:Y:S01]  /*33f90*/  S2UR UR37, SR_CgaCtaId ;  /* 0x00000000002579c3 */ /* 0x000e620000008800 */
[----:B------:R-:W-:Y:S01]  /*33fa0*/  UMOV UR13, 0x400 ;  /* 0x00000400000d7882 */ /* 0x000fe20000000000 */
[----:B---3--:R-:W-:-:S04]  /*33fb0*/  MOV R2, 0x1 ;  /* 0x0000000100027802 */ /* 0x008fc80000000f00 */
[----:B------:R-:W-:Y:S01]  /*33fc0*/  SHF.L.U32 R2, R2, 0x1f, RZ ;  /* 0x0000001f02027819 */ /* 0x000fe200000006ff */
[----:B-1----:R-:W-:-:S09]  /*33fd0*/  ULEA UR13, UR37, UR13, 0x18 ;  /* 0x0000000d250d7291 */ /* 0x002fd2000f8ec03f */
[----:B------:R-:W1:Y:S02]  /*33fe0*/  SYNCS.PHASECHK.TRANS64.TRYWAIT P2, [UR13+0x80], R2 ;  /* 0x00008002ff0075a7 */ /* 0x000e64000804014d */
[----:B-1----:R-:W-:Y:S05]  /*33ff0*/  @!P2 BRA `(.L_x_1008) ;  /* 0x0000003400d4a947 */ /* 0x002fea0003800000 */
.L_x_1156:
[----:B------:R-:W-:Y:S04]  /*34000*/  BSSY B0, `(.L_x_1009) ;  /* 0x000000e000007945 */ /* 0x000fe80003800000 */
[----:B------:R-:W-:Y:S05]  /*34010*/  @!P0 BRA `(.L_x_1010) ;  /* 0x0000000000308947 */ /* 0x000fea0003800000 */
[----:B------:R-:W-:Y:S01]  /*34020*/  R2UR UR52, R10 ;  /* 0x000000000a3472ca */ /* 0x000fe200000e0000 */
[----:B------:R-:W-:Y:S02]  /*34030*/  UIADD3 UR8, UP0, UR58, 0x3f0, URZ ;  /* 0x000003f03a087890 */ /* 0x000fe4000ff1e03f */
[----:B------:R-:W-:Y:S02]  /*34040*/  UIADD3 UR48, UR13, 0x100, URZ ;  /* 0x000001000d307890 */ /* 0x000fe4000fffe03f */
[----:B------:R-:W-:Y:S02]  /*34050*/  UIADD3 UR49, UR13, 0x60, URZ ;  /* 0x000000600d317890 */ /* 0x000fe4000fffe03f */
[----:B------:R-:W-:Y:S01]  /*34060*/  UIADD3.X UR9, URZ, UR59, URZ, UP0, !UPT ;  /* 0x0000003b3f097290 */ /* 0x000fe200087fe43f */
[----:B------:R-:W-:Y:S01]  /*34070*/  UMOV UR10, 0x0 ;  /* 0x00000000000a7882 */ /* 0x000fe20000000000 */
[----:B------:R-:W-:-:S07]  /*34080*/  UMOV UR11, 0x10000000 ;  /* 0x10000000000b7882 */ /* 0x000fce0000000000 */
[----:B------:R2:W-:Y:S02]  /*34090*/  UTMALDG.3D [UR48], [UR8], desc[UR10] ;  /* 0x00000a30080075b4 */ /* 0x0005e40008011000 */
[----:B--2---:R-:W-:Y:S05]  /*340a0*/  @!P1 BRA `(.L_x_1011) ;  /* 0x0000000000049947 */ /* 0x004fea0003800000 */
[----:B------:R-:W-:Y:S01]  /*340b0*/  BPT.TRAP 0x1 ;  /* 0x000000040000795c */ /* 0x000fe20000300000 */
.L_x_1011:
[----:B-1----:R-:W1:Y:S02]  /*340c0*/  LDC R3, c[0x0][0x800] ;  /* 0x00020000ff037b82 */ /* 0x002e640000000800 */
[----:B-1----:R2:W-:Y:S02]  /*340d0*/  SYNCS.ARRIVE.TRANS64.RED.A0TR RZ, [UR13+0x60], R3 ;  /* 0x00006003ffff79a7 */ /* 0x0025e4000830040d */
.L_x_1010:
[----:B------:R-:W-:Y:S05]  /*340e0*/  BSYNC B0 ;  /* 0x0000000000007941 */ /* 0x000fea0003800000 */
.L_x_1009:
[----:B------:R-:W-:Y:S05]  /*340f0*/  @!P1 BRA `(.L_x_1012) ;  /* 0x0000000000049947 */ /* 0x000fea0003800000 */
[----:B------:R-:W-:Y:S01]  /*34100*/  BPT.TRAP 0x1 ;  /* 0x000000040000795c */ /* 0x000fe20000300000 */
.L_x_1012:
[----:B------:R-:W-:-:S04]  /*34110*/  UIADD3 UR41, UR13, 0x60, URZ ;  /* 0x000000600d297890 */ /* 0x000fc8000fffe03f */
[----:B------:R-:W-:-:S09]  /*34120*/  UPRMT UR30, UR37, 0x654, UR41 ;  /* 0x00000654251e7896 */ /* 0x000fd20008000029 */
[----:B------:R-:W-:Y:S01]  /*34130*/  SYNCS.ARRIVE.TRANS64.RED.A1T0 RZ, [UR30], RZ ;  /* 0x000000ffffff79a7 */ /* 0x000fe2000810041e */
[----:B------:R-:W-:Y:S05]  /*34140*/  @!P1 BRA `(.L_x_1013) ;  /* 0x0000000000049947 */ /* 0x000fea0003800000 */
[----:B------:R-:W-:Y:S01]  /*34150*/  BPT.TRAP 0x1 ;  /* 0x000000040000795c */ /* 0x000fe20000300000 */
.L_x_1013:
[----:B------:R-:W3:Y:S02]  /*34160*/  SYNCS.PHASECHK.TRANS64.TRYWAIT P2, [UR13+0x88], R2 ;  /* 0x00008802ff0075a7 */ /* 0x000ee4000804014d */
[----:B---3--:R-:W-:Y:S05]  /*34170*/  @!P2 BRA `(.L_x_1014) ;  /* 0x00000034008ca947 */ /* 0x008fea0003800000 */
.L_x_1157:
[----:B------:R-:W-:Y:S04]  /*34180*/  BSSY B0, `(.L_x_1015) ;  /* 0x0000010000007945 */ /* 0x000fe80003800000 */
[----:B------:R-:W-:Y:S05]  /*34190*/  @!P0 BRA `(.L_x_1016) ;  /* 0x0000000000388947 */ /* 0x000fea0003800000 */
[----:B------:R-:W-:Y:S01]  /*341a0*/  UIADD3 UR16, UP0, UR58, 0x3f0, URZ ;  /* 0x000003f03a107890 */ /* 0x000fe2000ff1e03f */
[----:B------:R-:W-:Y:S01]  /*341b0*/  R2UR UR12, R10 ;  /* 0x000000000a0c72ca */ /* 0x000fe200000e0000 */
[----:B------:R-:W-:Y:S02]  /*341c0*/  UIADD3 UR11, UR51, 0x80, URZ ;  /* 0x00000080330b7890 */ /* 0x000fe4000fffe03f */
[----:B------:R-:W-:Y:S02]  /*341d0*/  UIADD3 UR8, UR13, 0x1100, URZ ;  /* 0x000011000d087890 */ /* 0x000fe4000fffe03f */
[----:B------:R-:W-:Y:S02]  /*341e0*/  UIADD3 UR9, UR13, 0x68, URZ ;  /* 0x000000680d097890 */ /* 0x000fe4000fffe03f */
[----:B------:R-:W-:Y:S01]  /*341f0*/  UIADD3.X UR17, URZ, UR59, URZ, UP0, !UPT ;  /* 0x0000003b3f117290 */ /* 0x000fe200087fe43f */
[----:B------:R-:W-:Y:S01]  /*34200*/  UMOV UR18, 0x0 ;  /* 0x0000000000127882 */ /* 0x000fe20000000000 */
[----:B------:R-:W-:Y:S01]  /*34210*/  UMOV UR19, 0x10000000 ;  /* 0x1000000000137882 */ /* 0x000fe20000000000 */
[----:B------:R-:W-:-:S06]  /*34220*/  UMOV UR10, UR50 ;  /* 0x00000032000a7c82 */ /* 0x000fcc0008000000 */
[----:B------:R3:W-:Y:S02]  /*34230*/  UTMALDG.3D [UR8], [UR16], desc[UR18] ;  /* 0x00001208100075b4 */ /* 0x0007e40008011000 */
[----:B---3--:R-:W-:Y:S05]  /*34240*/  @!P1 BRA `(.L_x_1017) ;  /* 0x0000000000049947 */ /* 0x008fea0003800000 */
[----:B------:R-:W-:Y:S01]  /*34250*/  BPT.TRAP 0x1 ;  /* 0x000000040000795c */ /* 0x000fe20000300000 */
.L_x_1017:
[----:B-12---:R-:W1:Y:S02]  /*34260*/  LDC R3, c[0x0][0x800] ;  /* 0x00020000ff037b82 */ /* 0x006e640000000800 */
[----:B-1----:R3:W-:Y:S02]  /*34270*/  SYNCS.ARRIVE.TRANS64.RED.A0TR RZ, [UR13+0x68], R3 ;  /* 0x00006803ffff79a7 */ /* 0x0027e4000830040d */
.L_x_1016:
[----:B------:R-:W-:Y:S05]  /*34280*/  BSYNC B0 ;  /* 0x0000000000007941 */ /* 0x000fea0003800000 */
.L_x_1015:
[----:B------:R-:W-:Y:S05]  /*34290*/  @!P1 BRA `(.L_x_1018) ;  /* 0x0000000000049947 */ /* 0x000fea0003800000 */
[----:B------:R-:W-:Y:S01]  /*342a0*/  BPT.TRAP 0x1 ;  /* 0x000000040000795c */ /* 0x000fe20000300000 */
.L_x_1018:
[----:B------:R-:W-:Y:S02]  /*342b0*/  UIADD3 UR33, UR13, 0x68, URZ ;  /* 0x000000680d217890 */ /* 0x000fe4000fffe03f */
[----:B------:R-:W-:Y:S02]  /*342c0*/  UIADD3 UR10, UR50, 0x20, URZ ;  /* 0x00000020320a7890 */ /* 0x000fe4000fffe03f */
[----:B------:R-:W-:-:S09]  /*342d0*/  UPRMT UR29, UR37, 0x654, UR33 ;  /* 0x00000654251d7896 */ /* 0x000fd20008000021 */
[----:B------:R-:W-:Y:S01]  /*342e0*/  SYNCS.ARRIVE.TRANS64.RED.A1T0 RZ, [UR29], RZ ;  /* 0x000000ffffff79a7 */ /* 0x000fe2000810041d */
[----:B------:R-:W-:Y:S05]  /*342f0*/  @!P1 BRA `(.L_x_1019) ;  /* 0x0000000000049947 */ /* 0x000fea0003800000 */
[----:B------:R-:W-:Y:S01]  /*34300*/  BPT.TRAP 0x1 ;  /* 0x000000040000795c */ /* 0x000fe20000300000 */
.L_x_1019:
[----:B------:R-:W4:Y:S02]  /*34310*/  SYNCS.PHASECHK.TRANS64.TRYWAIT P2, [UR13+0x90], R2 ;  /* 0x00009002ff0075a7 */ /* 0x000f24000804014d */
[----:B----4-:R-:W-:Y:S05]  /*34320*/  @!P2 BRA `(.L_x_1020) ;  /* 0x000000340038a947 */ /* 0x010fea0003800000 */
.L_x_1158:
        /* <DEDUP_REMOVED lines=8> */
[----:B------:R-:W-:Y:S01]  /*343b0*/  UMOV UR19, 0x10000000 ;  /* 0x1000000000137882 */ /* 0x000fe20000000000 */
[----:B------:R-:W-:-:S06]  /*343c0*/  UMOV UR11, UR51 ;  /* 0x00000033000b7c82 */ /* 0x000fcc0008000000 */
[----:B------:R4:W-:Y:S02]  /*343d0*/  UTMALDG.3D [UR8], [UR16], desc[UR18] ;  /* 0x00001208100075b4 */ /* 0x0009e40008011000 */
[----:B----4-:R-:W-:Y:S05]  /*343e0*/  @!P1 BRA `(.L_x_1023) ;  /* 0x0000000000049947 */ /* 0x010fea0003800000 */
[----:B------:R-:W-:Y:S01]  /*343f0*/  BPT.TRAP 0x1 ;  /* 0x000000040000795c */ /* 0x000fe20000300000 */
.L_x_1023:
[----:B-123--:R-:W1:Y:S02]  /*34400*/  LDC R3, c[0x0][0x800] ;  /* 0x00020000ff037b82 */ /* 0x00ee640000000800 */
[----:B-1----:R4:W-:Y:S02]  /*34410*/  SYNCS.ARRIVE.TRANS64.RED.A0TR RZ, [UR13+0x70], R3 ;  /* 0x00007003ffff79a7 */ /* 0x0029e4000830040d */
.L_x_1022:
[----:B------:R-:W-:Y:S05]  /*34420*/  BSYNC B0 ;  /* 0x0000000000007941 */ /* 0x000fea0003800000 */
.L_x_1021:
[----:B------:R-:W-:Y:S05]  /*34430*/  @!P1 BRA `(.L_x_1024) ;  /* 0x0000000000049947 */ /* 0x000fea0003800000 */
[----:B------:R-:W-:Y:S01]  /*34440*/  BPT.TRAP 0x1 ;  /* 0x000000040000795c */ /* 0x000fe20000300000 */
.L_x_1024:
[----:B------:R-:W-:-:S04]  /*34450*/  UIADD3 UR25, UR13, 0x70, URZ ;  /* 0x000000700d197890 */ /* 0x000fc8000fffe03f */
[----:B------:R-:W-:-:S09]  /*34460*/  UPRMT UR22, UR37, 0x654, UR25 ;  /* 0x0000065425167896 */ /* 0x000fd20008000019 */
[----:B------:R-:W-:Y:S01]  /*34470*/  SYNCS.ARRIVE.TRANS64.RED.A1T0 RZ, [UR22], RZ ;  /* 0x000000ffffff79a7 */ /* 0x000fe20008100416 */
[----:B------:R-:W-:Y:S05]  /*34480*/  @!P1 BRA `(.L_x_1025) ;  /* 0x0000000000049947 */ /* 0x000fea0003800000 */
[----:B------:R-:W-:Y:S01]  /*34490*/  BPT.TRAP 0x1 ;  /* 0x000000040000795c */ /* 0x000fe20000300000 */
.L_x_1025:
[----:B------:R-:W5:Y:S02]  /*344a0*/  SYNCS.PHASECHK.TRANS64.TRYWAIT P2, [UR13+0x98], R2 ;  /* 0x00009802ff0075a7 */ /* 0x000f64000804014d */
[----:B-----5:R-:W-:Y:S05]  /*344b0*/  @!P2 BRA `(.L_x_1026) ;  /* 0x0000003000eca947 */ /* 0x020fea0003800000 */
.L_x_1159:
        /* <DEDUP_REMOVED lines=9> */
[----:B------:R-:W-:-:S07]  /*34550*/  UMOV UR19, 0x10000000 ;  /* 0x1000000000137882 */ /* 0x000fce0000000000 */
[----:B------:R1:W-:Y:S02]  /*34560*/  UTMALDG.3D [UR8], [UR16], desc[UR18] ;  /* 0x00001208100075b4 */ /* 0x0003e40008011000 */
[----:B-1----:R-:W-:Y:S05]  /*34570*/  @!P1 BRA `(.L_x_1029) ;  /* 0x0000000000049947 */ /* 0x002fea0003800000 */
[----:B------:R-:W-:Y:S01]  /*34580*/  BPT.TRAP 0x1 ;  /* 0x000000040000795c */ /* 0x000fe20000300000 */
.L_x_1029:
[----:B--234-:R-:W1:Y:S02]  /*34590*/  LDC R3, c[0x0][0x800] ;  /* 0x00020000ff037b82 */ /* 0x01ce640000000800 */
[----:B-1----:R1:W-:Y:S02]  /*345a0*/  SYNCS.ARRIVE.TRANS64.RED.A0TR RZ, [UR13+0x78], R3 ;  /* 0x00007803ffff79a7 */ /* 0x0023e4000830040d */
.L_x_1028:
[----:B------:R-:W-:Y:S05]  /*345b0*/  BSYNC B0 ;  /* 0x0000000000007941 */ /* 0x000fea0003800000 */
.L_x_1027:
[----:B------:R-:W-:Y:S05]  /*345c0*/  @!P1 BRA `(.L_x_1030) ;  /* 0x0000000000049947 */ /* 0x000fea0003800000 */
[----:B------:R-:W-:Y:S01]  /*345d0*/  BPT.TRAP 0x1 ;  /* 0x000000040000795c */ /* 0x000fe20000300000 */
.L_x_1030:
[----:B------:R-:W-:Y:S02]  /*345e0*/  UIADD3 UR17, UR13, 0x78, URZ ;  /* 0x000000780d117890 */ /* 0x000fe4000fffe03f */
[----:B------:R-:W-:Y:S02]  /*345f0*/  UIADD3 UR42, UR50, 0x40, URZ ;  /* 0x00000040322a7890 */ /* 0x000fe4000fffe03f */
[----:B------:R-:W-:-:S09]  /*34600*/  UPRMT UR23, UR37, 0x654, UR17 ;  /* 0x0000065425177896 */ /* 0x000fd20008000011 */
[----:B------:R-:W-:Y:S01]  /*34610*/  SYNCS.ARRIVE.TRANS64.RED.A1T0 RZ, [UR23], RZ ;  /* 0x000000ffffff79a7 */ /* 0x000fe20008100417 */
[----:B------:R-:W-:Y:S05]  /*34620*/  @!P1 BRA `(.L_x_1031) ;  /* 0x0000000000049947 */ /* 0x000fea0003800000 */
[----:B------:R-:W-:Y:S01]  /*34630*/  BPT.TRAP 0x1 ;  /* 0x000000040000795c */ /* 0x000fe20000300000 */
.L_x_1031:
[----:B-1234-:R-:W-:-:S04]  /*34640*/  SHF.L.U32 R3, RZ, 0x1f, RZ ;  /* 0x0000001fff037819 */ /* 0x01efc800000006ff */
[----:B------:R-:W1:Y:S02]  /*34650*/  SYNCS.PHASECHK.TRANS64.TRYWAIT P2, [UR13+0x80], R3 ;  /* 0x00008003ff0075a7 */ /* 0x000e64000804014d */
[----:B-1----:R-:W-:Y:S05]  /*34660*/  @!P2 BRA `(.L_x_1032) ;  /* 0x000000300098a947 */ /* 0x002fea0003800000 */
.L_x_1160:
[----:B------:R-:W-:Y:S04]  /*34670*/  BSSY B0, `(.L_x_1033) ;  /* 0x000000e000007945 */ /* 0x000fe80003800000 */
[----:B------:R-:W-:Y:S05]  /*34680*/  @!P0 BRA `(.L_x_1034) ;  /* 0x0000000000308947 */ /* 0x000fea0003800000 */
[----:B------:R-:W-:Y:S01]  /*34690*/  R2UR UR44, R10 ;  /* 0x000000000a2c72ca */ /* 0x000fe200000e0000 */
[----:B------:R-:W-:Y:S02]  /*346a0*/  UIADD3 UR8, UP0, UR58, 0x3f0, URZ ;  /* 0x000003f03a087890 */ /* 0x000fe4000ff1e03f */
[----:B------:R-:W-:Y:S02]  /*346b0*/  UIADD3 UR40, UR13, 0x100, URZ ;  /* 0x000001000d287890 */ /* 0x000fe4000fffe03f */
[----:B------:R-:W-:Y:S01]  /*346c0*/  UIADD3.X UR9, URZ, UR59, URZ, UP0, !UPT ;  /* 0x0000003b3f097290 */ /* 0x000fe200087fe43f */
[----:B------:R-:W-:Y:S01]  /*346d0*/  UMOV UR10, 0x0 ;  /* 0x00000000000a7882 */ /* 0x000fe20000000000 */
[----:B------:R-:W-:Y:S01]  /*346e0*/  UMOV UR11, 0x10000000 ;  /* 0x10000000000b7882 */ /* 0x000fe20000000000 */
[----:B------:R-:W-:-:S06]  /*346f0*/  UMOV UR43, UR51 ;  /* 0x00000033002b7c82 */ /* 0x000fcc0008000000 */
[----:B------:R2:W-:Y:S02]  /*34700*/  UTMALDG.3D [UR40], [UR8], desc[UR10] ;  /* 0x00000a28080075b4 */ /* 0x0005e40008011000 */
[----:B--2---:R-:W-:Y:S05]  /*34710*/  @!P1 BRA `(.L_x_1035) ;  /* 0x0000000000049947 */ /* 0x004fea0003800000 */
[----:B------:R-:W-:Y:S01]  /*34720*/  BPT.TRAP 0x1 ;  /* 0x000000040000795c */ /* 0x000fe20000300000 */
.L_x_1035:
[----:B-1----:R-:W1:Y:S02]  /*34730*/  LDC R4, c[0x0][0x800] ;  /* 0x00020000ff047b82 */ /* 0x002e640000000800 */
[----:B-1----:R2:W-:Y:S02]  /*34740*/  SYNCS.ARRIVE.TRANS64.RED.A0TR RZ, [UR13+0x60], R4 ;  /* 0x00006004ffff79a7 */ /* 0x0025e4000830040d */
.L_x_1034:
[----:B------:R-:W-:Y:S05]  /*34750*/  BSYNC B0 ;  /* 0x0000000000007941 */ /* 0x000fea0003800000 */
.L_x_1033:
[----:B------:R-:W-:Y:S05]  /*34760*/  @!P1 BRA `(.L_x_1036) ;  /* 0x0000000000049947 */ /* 0x000fea0003800000 */
[----:B------:R-:W-:Y:S01]  /*34770*/  BPT.TRAP 0x1 ;  /* 0x000000040000795c */ /* 0x000fe20000300000 */
.L_x_1036:
[----:B------:R-:W-:Y:S01]  /*34780*/  SYNCS.ARRIVE.TRANS64.RED.A1T0 RZ, [UR30], RZ ;  /* 0x000000ffffff79a7 */ /* 0x000fe2000810041e */
[----:B------:R-:W-:Y:S05]  /*34790*/  @!P1 BRA `(.L_x_1037) ;  /* 0x0000000000049947 */ /* 0x000fea0003800000 */
[----:B------:R-:W-:Y:S01]  /*347a0*/  BPT.TRAP 0x1 ;  /* 0x000000040000795c */ /* 0x000fe20000300000 */
.L_x_1037:
[----:B------:R-:W3:Y:S02]  /*347b0*/  SYNCS.PHASECHK.TRANS64.TRYWAIT P2, [UR13+0x88], R3 ;  /* 0x00008803ff0075a7 */ /* 0x000ee4000804014d */
[----:B---3--:R-:W-:Y:S05]  /*347c0*/  @!P2 BRA `(.L_x_1038) ;  /* 0x000000300058a947 */ /* 0x008fea0003800000 */
.L_x_1161:
        /* <DEDUP_REMOVED lines=13> */
.L_x_1041:
[----:B-12---:R-:W1:Y:S02]  /*348a0*/  LDC R4, c[0x0][0x800] ;  /* 0x00020000ff047b82 */ /* 0x006e640000000800 */
[----:B-1----:R3:W-:Y:S02]  /*348b0*/  SYNCS.ARRIVE.TRANS64.RED.A0TR RZ, [UR13+0x68], R4 ;  /* 0x00006804ffff79a7 */ /* 0x0027e4000830040d */
.L_x_1040:
[----:B------:R-:W-:Y:S05]  /*348c0*/  BSYNC B0 ;  /* 0x0000000000007941 */ /* 0x000fea0003800000 */
.L_x_1039:
[----:B------:R-:W-:Y:S05]  /*348d0*/  @!P1 BRA `(.L_x_1042) ;  /* 0x0000000000049947 */ /* 0x000fea0003800000 */
[----:B------:R-:W-:Y:S01]  /*348e0*/  BPT.TRAP 0x1 ;  /* 0x000000040000795c */ /* 0x000fe20000300000 */
.L_x_1042:
[----:B------:R-:W-:Y:S01]  /*348f0*/  SYNCS.ARRIVE.TRANS64.RED.A1T0 RZ, [UR29], RZ ;  /* 0x000000ffffff79a7 */ /* 0x000fe2000810041d */
[----:B------:R-:W-:Y:S01]  /*34900*/  UIADD3 UR26, UR50, 0x60, URZ ;  /* 0x00000060321a7890 */ /* 0x000fe2000fffe03f */
[----:B------:R-:W-:Y:S11]  /*34910*/  @!P1 BRA `(.L_x_1043) ;  /* 0x0000000000049947 */ /* 0x000ff60003800000 */
[----:B------:R-:W-:Y:S01]  /*34920*/  BPT.TRAP 0x1 ;  /* 0x000000040000795c */ /* 0x000fe20000300000 */
.L_x_1043:
[----:B------:R-:W4:Y:S02]  /*34930*/  SYNCS.PHASECHK.TRANS64.TRYWAIT P2, [UR13+0x90], R3 ;  /* 0x00009003ff0075a7 */ /* 0x000f24000804014d */
[----:B----4-:R-:W-:Y:S05]  /*34940*/  @!P2 BRA `(.L_x_1044) ;  /* 0x000000300010a947 */ /* 0x010fea0003800000 */
.L_x_1162:
        /* <DEDUP_REMOVED lines=12> */
.L_x_1047:
[----:B-123--:R-:W1:Y:S02]  /*34a10*/  LDC R4, c[0x0][0x800] ;  /* 0x00020000ff047b82 */ /* 0x00ee640000000800 */
[----:B-1----:R4:W-:Y:S02]  /*34a20*/  SYNCS.ARRIVE.TRANS64.RED.A0TR RZ, [UR13+0x70], R4 ;  /* 0x00007004ffff79a7 */ /* 0x0029e4000830040d */
.L_x_1046:
[----:B------:R-:W-:Y:S05]  /*34a30*/  BSYNC B0 ;  /* 0x0000000000007941 */ /* 0x000fea0003800000 */
.L_x_1045:
[----:B------:R-:W-:Y:S05]  /*34a40*/  @!P1 BRA `(.L_x_1048) ;  /* 0x0000000000049947 */ /* 0x000fea0003800000 */
[----:B------:R-:W-:Y:S01]  /*34a50*/  BPT.TRAP 0x1 ;  /* 0x000000040000795c */ /* 0x000fe20000300000 */
.L_x_1048:
[----:B------:R-:W-:Y:S01]  /*34a60*/  SYNCS.ARRIVE.TRANS64.RED.A1T0 RZ, [UR22], RZ ;  /* 0x000000ffffff79a7 */ /* 0x000fe20008100416 */
[----:B------:R-:W-:Y:S05]  /*34a70*/  @!P1 BRA `(.L_x_1049) ;  /* 0x0000000000049947 */ /* 0x000fea0003800000 */
[----:B------:R-:W-:Y:S01]  /*34a80*/  BPT.TRAP 0x1 ;  /* 0x000000040000795c */ /* 0x000fe20000300000 */
.L_x_1049:
[----:B------:R-:W5:Y:S02]  /*34a90*/  SYNCS.PHASECHK.TRANS64.TRYWAIT P2, [UR13+0x98], R3 ;  /* 0x00009803ff0075a7 */ /* 0x000f64000804014d */
[----:B-----5:R-:W-:Y:S05]  /*34aa0*/  @!P2 BRA `(.L_x_1050) ;  /* 0x0000002c00d0a947 */ /* 0x020fea0003800000 */
.L_x_1163:
        /* <DEDUP_REMOVED lines=11> */
[----:B-1----:R-:W-:Y:S05]  /*34b60*/  @!P1 BRA `(.L_x_1053) ;  /* 0x0000000000049947 */ /* 0x002fea0003800000 */
[----:B------:R-:W-:Y:S01]  /*34b70*/  BPT.TRAP 0x1 ;  /* 0x000000040000795c */ /* 0x000fe20000300000 */
.L_x_1053:
[----:B--234-:R-:W1:Y:S02]  /*34b80*/  LDC R4, c[0x0][0x800] ;  /* 0x00020000ff047b82 */ /* 0x01ce640000000800 */
[----:B-1----:R1:W-:Y:S02]  /*34b90*/  SYNCS.ARRIVE.TRANS64.RED.A0TR RZ, [UR13+0x78], R4 ;  /* 0x00007804ffff79a7 */ /* 0x0023e4000830040d */
.L_x_1052:
[----:B------:R-:W-:Y:S05]  /*34ba0*/  BSYNC B0 ;  /* 0x0000000000007941 */ /* 0x000fea0003800000 */
.L_x_1051:
[----:B------:R-:W-:Y:S05]  /*34bb0*/  @!P1 BRA `(.L_x_1054) ;  /* 0x0000000000049947 */ /* 0x000fea0003800000 */
[----:B------:R-:W-:Y:S01]  /*34bc0*/  BPT.TRAP 0x1 ;  /* 0x000000040000795c */ /* 0x000fe20000300000 */
.L_x_1054:
[----:B------:R-:W-:Y:S01]  /*34bd0*/  SYNCS.ARRIVE.TRANS64.RED.A1T0 RZ, [UR23], RZ ;  /* 0x000000ffffff79a7 */ /* 0x000fe20008100417 */
[----:B------:R-:W-:Y:S01]  /*34be0*/  UIADD3 UR10, UR50, 0x80, URZ ;  /* 0x00000080320a7890 */ /* 0x000fe2000fffe03f */
[----:B------:R-:W-:Y:S11]  /*34bf0*/  @!P1 BRA `(.L_x_1055) ;  /* 0x0000000000049947 */ /* 0x000ff60003800000 */
[----:B------:R-:W-:Y:S01]  /*34c00*/  BPT.TRAP 0x1 ;  /* 0x000000040000795c */ /* 0x000fe20000300000 */
.L_x_1055:
[----:B------:R-:W5:Y:S02]  /*34c10*/  SYNCS.PHASECHK.TRANS64.TRYWAIT P2, [UR13+0x80], R2 ;  /* 0x00008002ff0075a7 */ /* 0x000f64000804014d */
[----:B-----5:R-:W-:Y:S05]  /*34c20*/  @!P2 BRA `(.L_x_1056) ;  /* 0x0000002c0088a947 */ /* 0x020fea0003800000 */
.L_x_1164:
        /* <DEDUP_REMOVED lines=8> */
[----:B------:R-:W-:Y:S01]  /*34cb0*/  UMOV UR9, UR41 ;  /* 0x0000002900097c82 */ /* 0x000fe20008000000 */
[----:B------:R-:W-:-:S05]  /*34cc0*/  UMOV UR11, UR51 ;  /* 0x00000033000b7c82 */ /* 0x000fca0008000000 */
[----:B------:R1:W-:Y:S02]  /*34cd0*/  UTMALDG.3D [UR8], [UR18], desc[UR26] ;  /* 0x00001a08120075b4 */ /* 0x0003e40008011000 */
[----:B-1----:R-:W-:Y:S05]  /*34ce0*/  @!P1 BRA `(.L_x_1059) ;  /* 0x0000000000049947 */ /* 0x002fea0003800000 */
[----:B------:R-:W-:Y:S01]  /*34cf0*/  BPT.TRAP 0x1 ;  /* 0x000000040000795c */ /* 0x000fe20000300000 */
.L_x_1059:
[----:B--234-:R-:W1:Y:S02]  /*34d00*/  LDC R4, c[0x0][0x800] ;  /* 0x00020000ff047b82 */ /* 0x01ce640000000800 */
[----:B-1----:R1:W-:Y:S02]  /*34d10*/  SYNCS.ARRIVE.TRANS64.RED.A0TR RZ, [UR13+0x60], R4 ;  /* 0x00006004ffff79a7 */ /* 0x0023e4000830040d */
.L_x_1058:
[----:B------:R-:W-:Y:S05]  /*34d20*/  BSYNC B0 ;  /* 0x0000000000007941 */ /* 0x000fea0003800000 */
.L_x_1057:
[----:B------:R-:W-:Y:S05]  /*34d30*/  @!P1 BRA `(.L_x_1060) ;  /* 0x0000000000049947 */ /* 0x000fea0003800000 */
[----:B------:R-:W-:Y:S01]  /*34d40*/  BPT.TRAP 0x1 ;  /* 0x000000040000795c */ /* 0x000fe20000300000 */
.L_x_1060:
[----:B------:R-:W-:Y:S01]  /*34d50*/  SYNCS.ARRIVE.TRANS64.RED.A1T0 RZ, [UR30], RZ ;  /* 0x000000ffffff79a7 */ /* 0x000fe2000810041e */
[----:B------:R-:W-:Y:S05]  /*34d60*/  @!P1 BRA `(.L_x_1061) ;  /* 0x0000000000049947 */ /* 0x000fea0003800000 */
[----:B------:R-:W-:Y:S01]  /*34d70*/  BPT.TRAP 0x1 ;  /* 0x000000040000795c */ /* 0x000fe20000300000 */
.L_x_1061:
[----:B------:R-:W5:Y:S02]  /*34d80*/  SYNCS.PHASECHK.TRANS64.TRYWAIT P2, [UR13+0x88], R2 ;  /* 0x00008802ff0075a7 */ /* 0x000f64000804014d */
[----:B-----5:R-:W-:Y:S05]  /*34d90*/  @!P2 BRA `(.L_x_1062) ;  /* 0x0000002c0044a947 */ /* 0x020fea0003800000 */
.L_x_1165:
        /* <DEDUP_REMOVED lines=13> */
.L_x_1065:
[----:B--234-:R-:W1:Y:S02]  /*34e70*/  LDC R4, c[0x0][0x800] ;  /* 0x00020000ff047b82 */ /* 0x01ce640000000800 */
[----:B-1----:R1:W-:Y:S02]  /*34e80*/  SYNCS.ARRIVE.TRANS64.RED.A0TR RZ, [UR13+0x68], R4 ;  /* 0x00006804ffff79a7 */ /* 0x0023e4000830040d */
.L_x_1064:
[----:B------:R-:W-:Y:S05]  /*34e90*/  BSYNC B0 ;  /* 0x0000000000007941 */ /* 0x000fea0003800000 */
.L_x_1063:
[----:B------:R-:W-:Y:S05]  /*34ea0*/  @!P1 BRA `(.L_x_1066) ;  /* 0x0000000000049947 */ /* 0x000fea0003800000 */
[----:B------:R-:W-:Y:S01]  /*34eb0*/  BPT.TRAP 0x1 ;  /* 0x000000040000795c */ /* 0x000fe20000300000 */
.L_x_1066:
[----:B------:R-:W-:Y:S01]  /*34ec0*/  SYNCS.ARRIVE.TRANS64.RED.A1T0 RZ, [UR29], RZ ;  /* 0x000000ffffff79a7 */ /* 0x000fe2000810041d */
[----:B------:R-:W-:Y:S01]  /*34ed0*/  UIADD3 UR10, UR50, 0xa0, URZ ;  /* 0x000000a0320a7890 */ /* 0x000fe2000fffe03f */
[----:B------:R-:W-:Y:S11]  /*34ee0*/  @!P1 BRA `(.L_x_1067) ;  /* 0x0000000000049947 */ /* 0x000ff60003800000 */
[----:B------:R-:W-:Y:S01]  /*34ef0*/  BPT.TRAP 0x1 ;  /* 0x000000040000795c */ /* 0x000fe20000300000 */
.L_x_1067:
[----:B------:R-:W5:Y:S02]  /*34f00*/  SYNCS.PHASECHK.TRANS64.TRYWAIT P2, [UR13+0x90], R2 ;  /* 0x00009002ff0075a7 */ /* 0x000f64000804014d */
[----:B-----5:R-:W-:Y:S05]  /*34f10*/  @!P2 BRA `(.L_x_1068) ;  /* 0x0000002800fca947 */ /* 0x020fea0003800000 */
.L_x_1166:
        /* <DEDUP_REMOVED lines=13> */
.L_x_1071:
[----:B--234-:R-:W1:Y:S02]  /*34ff0*/  LDC R4, c[0x0][0x800] ;  /* 0x00020000ff047b82 */ /* 0x01ce640000000800 */
[----:B-1----:R1:W-:Y:S02]  /*35000*/  SYNCS.ARRIVE.TRANS64.RED.A0TR RZ, [UR13+0x70], R4 ;  /* 0x00007004ffff79a7 */ /* 0x0023e4000830040d */
.L_x_1070:
[----:B------:R-:W-:Y:S05]  /*35010*/  BSYNC B0 ;  /* 0x0000000000007941 */ /* 0x000fea0003800000 */
.L_x_1069:
[----:B------:R-:W-:Y:S05]  /*35020*/  @!P1 BRA `(.L_x_1072) ;  /* 0x0000000000049947 */ /* 0x000fea0003800000 */
[----:B------:R-:W-:Y:S01]  /*35030*/  BPT.TRAP 0x1 ;  /* 0x000000040000795c */ /* 0x000fe20000300000 */
.L_x_1072:
[----:B------:R-:W-:Y:S01]  /*35040*/  SYNCS.ARRIVE.TRANS64.RED.A1T0 RZ, [UR22], RZ ;  /* 0x000000ffffff79a7 */ /* 0x000fe20008100416 */
[----:B------:R-:W-:Y:S05]  /*35050*/  @!P1 BRA `(.L_x_1073) ;  /* 0x0000000000049947 */ /* 0x000fea0003800000 */
[----:B------:R-:W-:Y:S01]  /*35060*/  BPT.TRAP 0x1 ;  /* 0x000000040000795c */ /* 0x000fe20000300000 */
.L_x_1073:
[----:B------:R-:W5:Y:S02]  /*35070*/  SYNCS.PHASECHK.TRANS64.TRYWAIT P2, [UR13+0x98], R2 ;  /* 0x00009802ff0075a7 */ /* 0x000f64000804014d */
[----:B-----5:R-:W-:Y:S05]  /*35080*/  @!P2 BRA `(.L_x_1074) ;  /* 0x0000002800b8a947 */ /* 0x020fea0003800000 */
.L_x_1167:
        /* <DEDUP_REMOVED lines=13> */
.L_x_1077:
[----:B------:R-:W1:Y:S02]  /*35160*/  LDC R2, c[0x0][0x800] ;  /* 0x00020000ff027b82 */ /* 0x000e640000000800 */
[----:B-1----:R1:W-:Y:S02]  /*35170*/  SYNCS.ARRIVE.TRANS64.RED.A0TR RZ, [UR13+0x78], R2 ;  /* 0x00007802ffff79a7 */ /* 0x0023e4000830040d */
.L_x_1076:
[----:B------:R-:W-:Y:S05]  /*35180*/  BSYNC B0 ;  /* 0x0000000000007941 */ /* 0x000fea0003800000 */
.L_x_1075:
[----:B------:R-:W-:Y:S05]  /*35190*/  @!P1 BRA `(.L_x_1078) ;  /* 0x0000000000049947 */ /* 0x000fea0003800000 */
[----:B------:R-:W-:Y:S01]  /*351a0*/  BPT.TRAP 0x1 ;  /* 0x000000040000795c */ /* 0x000fe20000300000 */
.L_x_1078:
[----:B------:R-:W-:Y:S01]  /*351b0*/  SYNCS.ARRIVE.TRANS64.RED.A1T0 RZ, [UR23], RZ ;  /* 0x000000ffffff79a7 */ /* 0x000fe20008100417 */
[----:B------:R-:W-:Y:S01]  /*351c0*/  UIADD3 UR10, UR50, 0xc0, URZ ;  /* 0x000000c0320a7890 */ /* 0x000fe2000fffe03f */
[----:B------:R-:W-:Y:S11]  /*351d0*/  @!P1 BRA `(.L_x_1079) ;  /* 0x0000000000049947 */ /* 0x000ff60003800000 */
[----:B------:R-:W-:Y:S01]  /*351e0*/  BPT.TRAP 0x1 ;  /* 0x000000040000795c */ /* 0x000fe20000300000 */
.L_x_1079:
[----:B------:R-:W5:Y:S02]  /*351f0*/  SYNCS.PHASECHK.TRANS64.TRYWAIT P2, [UR13+0x80], R3 ;  /* 0x00008003ff0075a7 */ /* 0x000f64000804014d */
[----:B-----5:R-:W-:Y:S05]  /*35200*/  @!P2 BRA `(.L_x_1080) ;  /* 0x000000280070a947 */ /* 0x020fea0003800000 */
.L_x_1168:
        /* <DEDUP_REMOVED lines=13> */
.L_x_1083:
[----:B------:R-:W1:Y:S02]  /*352e0*/  LDC R2, c[0x0][0x800] ;  /* 0x00020000ff027b82 */ /* 0x000e640000000800 */
[----:B-1----:R1:W-:Y:S02]  /*352f0*/  SYNCS.ARRIVE.TRANS64.RED.A0TR RZ, [UR13+0x60], R2 ;  /* 0x00006002ffff79a7 */ /* 0x0023e4000830040d */
.L_x_1082:
[----:B------:R-:W-:Y:S05]  /*35300*/  BSYNC B0 ;  /* 0x0000000000007941 */ /* 0x000fea0003800000 */
.L_x_1081:
[----:B------:R-:W-:Y:S05]  /*35310*/  @!P1 BRA `(.L_x_1084) ;  /* 0x0000000000049947 */ /* 0x000fea0003800000 */
[----:B------:R-:W-:Y:S01]  /*35320*/  BPT.TRAP 0x1 ;  /* 0x000000040000795c */ /* 0x000fe20000300000 */
.L_x_1084:
[----:B------:R-:W-:Y:S01]  /*35330*/  SYNCS.ARRIVE.TRANS64.RED.A1T0 RZ, [UR30], RZ ;  /* 0x000000ffffff79a7 */ /* 0x000fe2000810041e */
[----:B------:R-:W-:Y:S05]  /*35340*/  @!P1 BRA `(.L_x_1085) ;  /* 0x0000000000049947 */ /* 0x000fea0003800000 */
[----:B------:R-:W-:Y:S01]  /*35350*/  BPT.TRAP 0x1 ;  /* 0x000000040000795c */ /* 0x000fe20000300000 */
.L_x_1085:
[----:B------:R-:W5:Y:S02]  /*35360*/  SYNCS.PHASECHK.TRANS64.TRYWAIT P2, [UR13+0x88], R3 ;  /* 0x00008803ff0075a7 */ /* 0x000f64000804014d */
[----:B-----5:R-:W-:Y:S05]  /*35370*/  @!P2 BRA `(.L_x_1086) ;  /* 0x00000028002ca947 */ /* 0x020fea0003800000 */
.L_x_1169:
        /* <DEDUP_REMOVED lines=13> */
.L_x_1089:
[----:B------:R-:W1:Y:S02]  /*35450*/  LDC R2, c[0x0][0x800] ;  /* 0x00020000ff027b82 */ /* 0x000e640000000800 */
[----:B-1----:R1:W-:Y:S02]  /*35460*/  SYNCS.ARRIVE.TRANS64.RED.A0TR RZ, [UR13+0x68], R2 ;  /* 0x00006802ffff79a7 */ /* 0x0023e4000830040d */
.L_x_1088:
[----:B------:R-:W-:Y:S05]  /*35470*/  BSYNC B0 ;  /* 0x0000000000007941 */ /* 0x000fea0003800000 */
.L_x_1087:
[----:B------:R-:W-:Y:S05]  /*35480*/  @!P1 BRA `(.L_x_1090) ;  /* 0x0000000000049947 */ /* 0x000fea0003800000 */
[----:B------:R-:W-:Y:S01]  /*35490*/  BPT.TRAP 0x1 ;  /* 0x000000040000795c */ /* 0x000fe20000300000 */
.L_x_1090:
[----:B------:R-:W-:Y:S01]  /*354a0*/  SYNCS.ARRIVE.TRANS64.RED.A1T0 RZ, [UR29], RZ ;  /* 0x000000ffffff79a7 */ /* 0x000fe2000810041d */
[----:B------:R-:W-:Y:S01]  /*354b0*/  UIADD3 UR10, UR50, 0xe0, URZ ;  /* 0x000000e0320a7890 */ /* 0x000fe2000fffe03f */
[----:B------:R-:W-:Y:S11]  /*354c0*/  @!P1 BRA `(.L_x_1091) ;  /* 0x0000000000049947 */ /* 0x000ff60003800000 */
[----:B------:R-:W-:Y:S01]  /*354d0*/  BPT.TRAP 0x1 ;  /* 0x000000040000795c */ /* 0x000fe20000300000 */
.L_x_1091:
[----:B------:R-:W5:Y:S02]  /*354e0*/  SYNCS.PHASECHK.TRANS64.TRYWAIT P2, [UR13+0x90], R3 ;  /* 0x00009003ff0075a7 */ /* 0x000f64000804014d */
[----:B-----5:R-:W-:Y:S05]  /*354f0*/  @!P2 BRA `(.L_x_1092) ;  /* 0x0000002400e4a947 */ /* 0x020fea0003800000 */
.L_x_1170:
        /* <DEDUP_REMOVED lines=13> */
.L_x_1095:
[----:B------:R-:W1:Y:S02]  /*355d0*/  LDC R2, c[0x0][0x800] ;  /* 0x00020000ff027b82 */ /* 0x000e640000000800 */
[----:B-1----:R1:W-:Y:S02]  /*355e0*/  SYNCS.ARRIVE.TRANS64.RED.A0TR RZ, [UR13+0x70], R2 ;  /* 0x00007002ffff79a7 */ /* 0x0023e4000830040d */
.L_x_1094:
[----:B------:R-:W-:Y:S05]  /*355f0*/  BSYNC B0 ;  /* 0x0000000000007941 */ /* 0x000fea0003800000 */
.L_x_1093:
[----:B------:R-:W-:Y:S05]  /*35600*/  @!P1 BRA `(.L_x_1096) ;  /* 0x0000000000049947 */ /* 0x000fea0003800000 */
[----:B------:R-:W-:Y:S01]  /*35610*/  BPT.TRAP 0x1 ;  /* 0x000000040000795c */ /* 0x000fe20000300000 */
.L_x_1096:
[----:B------:R-:W-:Y:S01]  /*35620*/  SYNCS.ARRIVE.TRANS64.RED.A1T0 RZ, [UR22], RZ ;  /* 0x000000ffffff79a7 */ /* 0x000fe20008100416 */
[----:B------:R-:W-:Y:S05]  /*35630*/  @!P1 BRA `(.L_x_1097) ;  /* 0x0000000000049947 */ /* 0x000fea0003800000 */
[----:B------:R-:W-:Y:S01]  /*35640*/  BPT.TRAP 0x1 ;  /* 0x000000040000795c */ /* 0x000fe20000300000 */
.L_x_1097:
[----:B------:R-:W5:Y:S02]  /*35650*/  SYNCS.PHASECHK.TRANS64.TRYWAIT P2, [UR13+0x98], R3 ;  /* 0x00009803ff0075a7 */ /* 0x000f64000804014d */
[----:B-----5:R-:W-:Y:S05]  /*35660*/  @!P2 BRA `(.L_x_1098) ;  /* 0x0000002400a0a947 */ /* 0x020fea0003800000 */
.L_x_1171:
        /* <DEDUP_REMOVED lines=13> */
.L_x_1101:
[----:B------:R-:W1:Y:S02]  /*35740*/  LDC R2, c[0x0][0x800] ;  /* 0x00020000ff027b82 */ /* 0x000e640000000800 */
[----:B-1----:R1:W-:Y:S02]  /*35750*/  SYNCS.ARRIVE.TRANS64.RED.A0TR RZ, [UR13+0x78], R2 ;  /* 0x00007802ffff79a7 */ /* 0x0023e4000830040d */
.L_x_1100:
[----:B------:R-:W-:Y:S05]  /*35760*/  BSYNC B0 ;  /* 0x0000000000007941 */ /* 0x000fea0003800000 */
.L_x_1099:
[----:B------:R-:W-:Y:S05]  /*35770*/  @!P1 BRA `(.L_x_1102) ;  /* 0x0000000000049947 */ /* 0x000fea0003800000 */
[----:B------:R-:W-:Y:S01]  /*35780*/  BPT.TRAP 0x1 ;  /* 0x000000040000795c */ /* 0x000fe20000300000 */
.L_x_1102:
[----:B------:R-:W5:Y:S01]  /*35790*/  LDL.LU R15, [R1+0x4a8] ;  /* 0x0004a800010f7983 */ /* 0x000f620000300800 */
[----:B------:R-:W-:Y:S03]  /*357a0*/  SYNCS.ARRIVE.TRANS64.RED.A1T0 RZ, [UR23], RZ ;  /* 0x000000ffffff79a7 */ /* 0x000fe60008100417 */
[----:B------:R-:W5:Y:S01]  /*357b0*/  LDL.LU R12, [R1+0x4a4] ;  /* 0x0004a400010c7983 */ /* 0x000f620000300800 */
[----:B-1234-:R-:W-:Y:S02]  /*357c0*/  PRMT R4, RZ, 0x7610, R4 ;  /* 0x00007610ff047816 */ /* 0x01efe40000000004 */
[----:B------:R-:W-:Y:S02]  /*357d0*/  MOV R2, 0xffffffff ;  /* 0xffffffff00027802 */ /* 0x000fe40000000f00 */
[----:B------:R-:W-:Y:S02]  /*357e0*/  MOV R3, 0xffffffff ;  /* 0xffffffff00037802 */ /* 0x000fe40000000f00 */
[----:B------:R-:W-:-:S02]  /*357f0*/  MOV R10, 0xffffffff ;  /* 0xffffffff000a7802 */ /* 0x000fc40000000f00 */
[----:B-----5:R-:W-:-:S04]  /*35800*/  IADD3 R12, P0, R12, UR54, RZ ;  /* 0x000000360c0c7c10 */ /* 0x020fc8000ff1e0ff */
[----:B------:R-:W-:Y:S01]  /*35810*/  IADD3.X R15, R15, UR38, RZ, P0, !PT ;  /* 0x000000260f0f7c10 */ /* 0x000fe200087fe4ff */
[----:B------:R1:W-:Y:S01]  /*35820*/  STL [R1+0x4a4], R12 ;  /* 0x0004a40c01007387 */ /* 0x0003e20000100800 */
[----:B------:R-:W-:-:S03]  /*35830*/  ISETP.GE.U32.AND P0, PT, R12, UR4, PT ;  /* 0x000000040c007c0c */ /* 0x000fc6000bf06070 */
[----:B------:R1:W-:Y:S01]  /*35840*/  STL [R1+0x4a8], R15 ;  /* 0x0004a80f01007387 */ /* 0x0003e20000100800 */
[----:B------:R-:W-:-:S13]  /*35850*/  ISETP.GE.U32.AND.EX P0, PT, R15, UR5, PT, P0 ;  /* 0x000000050f007c0c */ /* 0x000fda000bf06100 */
[----:B-1----:R-:W-:Y:S05]  /*35860*/  @P0 BRA `(.L_x_1103) ;  /* 0x0000000400580947 */ /* 0x002fea0003800000 */
[----:B------:R-:W1:Y:S01]  /*35870*/  S2R R7, SR_CTAID.X ;  /* 0x0000000000077919 */ /* 0x000e620000002500 */
[----:B------:R-:W2:Y:S01]  /*35880*/  LDC R13, c[0x0][0x904] ;  /* 0x00024100ff0d7b82 */ /* 0x000ea20000000800 */
[----:B------:R-:W-:Y:S01]  /*35890*/  ULDC UR8, c[0x0][0x150] ;  /* 0x0000540000087ab9 */ /* 0x000fe20000000800 */
[----:B------:R-:W3:Y:S06]  /*358a0*/  S2R R2, SR_CTAID.Y ;  /* 0x0000000000027919 */ /* 0x000eec0000002600 */
[----:B------:R-:W4:Y:S08]  /*358b0*/  LDC R4, c[0x0][0x144] ;  /* 0x00005100ff047b82 */ /* 0x000f300000000800 */
[----:B------:R-:W5:Y:S08]  /*358c0*/  LDC R11, c[0x0][0x148] ;  /* 0x00005200ff0b7b82 */ /* 0x000f700000000800 */
[----:B------:R-:W4:Y:S01]  /*358d0*/  LDC.64 R8, c[0x0][0x8d0] ;  /* 0x00023400ff087b82 */ /* 0x000f220000000a00 */
[----:B--2---:R-:W-:-:S02]  /*358e0*/  ISETP.NE.AND P2, PT, R13, 0x1, PT ;  /* 0x000000010d00780c */ /* 0x004fc40003f45270 */
[----:B-1----:R-:W-:Y:S02]  /*358f0*/  I2FP.F32.U32 R3, R7 ;  /* 0x0000000700037245 */ /* 0x002fe40000201000 */
[----:B---3--:R-:W-:-:S03]  /*35900*/  I2FP.F32.U32 R5, R2 ;  /* 0x0000000200057245 */ /* 0x008fc60000201000 */
[----:B------:R-:W-:Y:S01]  /*35910*/  FMUL R3, R3, UR8 ;  /* 0x0000000803037c20 */ /* 0x000fe20008400000 */
[----:B------:R-:W-:Y:S02]  /*35920*/  ULDC UR8, c[0x0][0x154] ;  /* 0x0000550000087ab9 */ /* 0x000fe40000000800 */
[----:B------:R-:W-:-:S03]  /*35930*/  FMUL R10, R5, UR8 ;  /* 0x00000008050a7c20 */ /* 0x000fc60008400000 */
[----:B------:R-:W1:Y:S01]  /*35940*/  F2I.U32.TRUNC.NTZ R3, R3 ;  /* 0x0000000300037305 */ /* 0x000e62000020f000 */
[----:B----4-:R-:W-:-:S07]  /*35950*/  ISETP.NE.U32.AND P0, PT, R8, RZ, PT ;  /* 0x000000ff0800720c */ /* 0x010fce0003f05070 */
[----:B------:R-:W2:Y:S01]  /*35960*/  F2I.U32.TRUNC.NTZ R10, R10 ;  /* 0x0000000a000a7305 */ /* 0x000ea2000020f000 */
[----:B------:R-:W-:Y:S02]  /*35970*/  ISETP.NE.AND.EX P0, PT, R9, RZ, PT, P0 ;  /* 0x000000ff0900720c */ /* 0x000fe40003f05300 */
[----:B-1----:R-:W-:Y:S02]  /*35980*/  IADD3 R5, -R3, RZ, RZ ;  /* 0x000000ff03057210 */ /* 0x002fe40007ffe1ff */
[----:B------:R-:W-:-:S03]  /*35990*/  MOV R3, R15 ;  /* 0x0000000f00037202 */ /* 0x000fc60000000f00 */
[----:B------:R-:W-:Y:S01]  /*359a0*/  IMAD R7, R4, R5, R7 ;  /* 0x0000000504077224 */ /* 0x000fe200078e0207 */
[----:B--2---:R-:W-:-:S05]  /*359b0*/  IADD3 R4, -R10, RZ, RZ ;  /* 0x000000ff0a047210 */ /* 0x004fca0007ffe1ff */
[----:B-----5:R-:W-:Y:S01]  /*359c0*/  @P2 IMAD R7, R11, R4, R2 ;  /* 0x000000040b072224 */ /* 0x020fe200078e0202 */
[----:B------:R-:W-:Y:S01]  /*359d0*/  MOV R2, R12 ;  /* 0x0000000c00027202 */ /* 0x000fe20000000f00 */
[----:B------:R-:W1:Y:S01]  /*359e0*/  LDC R11, c[0x0][0x8d8] ;  /* 0x00023600ff0b7b82 */ /* 0x000e620000000800 */
[----:B------:R-:W-:Y:S05]  /*359f0*/  @!P0 BRA `(.L_x_1104) ;  /* 0x0000000000288947 */ /* 0x000fea0003800000 */
[----:B------:R-:W2:Y:S02]  /*35a00*/  LDC R2, c[0x0][0x8dc] ;  /* 0x00023700ff027b82 */ /* 0x000ea40000000800 */
[----:B--2---:R-:W-:-:S04]  /*35a10*/  IADD3 R3, P0, R12, R2, RZ ;  /* 0x000000020c037210 */ /* 0x004fc80007f1e0ff */
[----:B------:R-:W-:-:S05]  /*35a20*/  IADD3.X R13, RZ, R15, RZ, P0, !PT ;  /* 0x0000000fff0d7210 */ /* 0x000fca00007fe4ff */
[----:B------:R-:W-:-:S04]  /*35a30*/  IMAD.WIDE.U32 R4, R13, R8, RZ ;  /* 0x000000080d047225 */ /* 0x000fc800078e00ff */
[----:B------:R-:W-:-:S04]  /*35a40*/  IMAD.WIDE.U32 R4, P0, R3, R9, R4 ;  /* 0x0000000903047225 */ /* 0x000fc80007800004 */
[----:B------:R-:W-:Y:S01]  /*35a50*/  IMAD.WIDE.U32 R2, R3, R8, RZ ;  /* 0x0000000803027225 */ /* 0x000fe200078e00ff */
[----:B------:R-:W-:-:S04]  /*35a60*/  MOV R2, R5 ;  /* 0x0000000500027202 */ /* 0x000fc80000000f00 */
[----:B------:R-:W-:Y:S02]  /*35a70*/  IADD3 RZ, P1, R3, R4, RZ ;  /* 0x0000000403ff7210 */ /* 0x000fe40007f3e0ff */
[----:B------:R-:W-:-:S03]  /*35a80*/  IADD3.X R3, RZ, RZ, RZ, P0, !PT ;  /* 0x000000ffff037210 */ /* 0x000fc600007fe4ff */
[----:B------:R-:W-:-:S08]  /*35a90*/  IMAD.WIDE.U32.X R2, R13, R9, R2, P1 ;  /* 0x000000090d027225 */ /* 0x000fd000008e0402 */
.L_x_1104:
[----:B------:R-:W2:Y:S01]  /*35aa0*/  LDC.64 R4, c[0x0][0x8c8] ;  /* 0x00023200ff047b82 */ /* 0x000ea20000000a00 */
[-CC-:B-1----:R-:W-:Y:S02]  /*35ab0*/  SHF.R.U64 R10, R2, R11.reuse, R3.reuse ;  /* 0x0000000b020a7219 */ /* 0x182fe40000001203 */
[----:B------:R-:W-:Y:S02]  /*35ac0*/  SHF.R.U32.HI R11, RZ, R11, R3 ;  /* 0x0000000bff0b7219 */ /* 0x000fe40000011603 */
[----:B------:R-:W-:Y:S02]  /*35ad0*/  IADD3 R9, P0, RZ, -R10, RZ ;  /* 0x8000000aff097210 */ /* 0x000fe40007f1e0ff */
[----:B------:R-:W-:Y:S02]  /*35ae0*/  MOV R3, R15 ;  /* 0x0000000f00037202 */ /* 0x000fe40000000f00 */
[----:B------:R-:W-:-:S05]  /*35af0*/  IADD3.X R11, RZ, ~R11, RZ, P0, !PT ;  /* 0x8000000bff0b7210 */ /* 0x000fca00007fe4ff */
[----:B--2---:R-:W-:-:S04]  /*35b00*/  IMAD R2, R11, R4, RZ ;  /* 0x000000040b027224 */ /* 0x004fc800078e02ff */
[C---:B------:R-:W-:Y:S01]  /*35b10*/  IMAD R11, R9.reuse, R5, R2 ;  /* 0x00000005090b7224 */ /* 0x040fe200078e0202 */
[----:B------:R-:W-:Y:S01]  /*35b20*/  MOV R2, R12 ;  /* 0x0000000c00027202 */ /* 0x000fe20000000f00 */
[----:B------:R-:W1:Y:S04]  /*35b30*/  LDC R5, c[0x0][0x900] ;  /* 0x00024000ff057b82 */ /* 0x000e680000000800 */
[----:B------:R-:W-:-:S04]  /*35b40*/  IMAD.WIDE.U32 R2, R9, R4, R2 ;  /* 0x0000000409027225 */ /* 0x000fc800078e0002 */
[----:B------:R-:W2:Y:S01]  /*35b50*/  LDC.64 R8, c[0x0][0x8e8] ;  /* 0x00023a00ff087b82 */ /* 0x000ea20000000a00 */
[----:B------:R-:W-:-:S07]  /*35b60*/  IADD3 R3, R3, R11, RZ ;  /* 0x0000000b03037210 */ /* 0x000fce0007ffe0ff */
[----:B------:R-:W3:Y:S08]  /*35b70*/  LDC R12, c[0x0][0x8c0] ;  /* 0x00023000ff0c7b82 */ /* 0x000ef00000000800 */
[----:B------:R-:W4:Y:S01]  /*35b80*/  LDC R4, c[0x0][0x8b0] ;  /* 0x00022c00ff047b82 */ /* 0x000f220000000800 */
[----:B--2---:R-:W-:-:S04]  /*35b90*/  ISETP.NE.U32.AND P0, PT, R8, RZ, PT ;  /* 0x000000ff0800720c */ /* 0x004fc80003f05070 */
[----:B------:R-:W-:Y:S02]  /*35ba0*/  ISETP.NE.AND.EX P0, PT, R9, RZ, PT, P0 ;  /* 0x000000ff0900720c */ /* 0x000fe40003f05300 */
[-CC-:B---3--:R-:W-:Y:S02]  /*35bb0*/  SHF.R.U64 R11, R2, R12.reuse, R3.reuse ;  /* 0x0000000c020b7219 */ /* 0x188fe40000001203 */
[----:B------:R-:W-:-:S04]  /*35bc0*/  SHF.R.U32.HI R3, RZ, R12, R3 ;  /* 0x0000000cff037219 */ /* 0x000fc80000011603 */
[-CC-:B----4-:R-:W-:Y:S02]  /*35bd0*/  SHF.R.U64 R12, R11, R4.reuse, R3.reuse ;  /* 0x000000040b0c7219 */ /* 0x190fe40000001203 */
[----:B------:R-:W-:-:S04]  /*35be0*/  SHF.R.U32.HI R4, RZ, R4, R3 ;  /* 0x00000004ff047219 */ /* 0x000fc80000011603 */
[-CC-:B-1----:R-:W-:Y:S02]  /*35bf0*/  SHF.R.U64 R13, R12, R5.reuse, R4.reuse ;  /* 0x000000050c0d7219 */ /* 0x182fe40000001204 */
[----:B------:R-:W-:Y:S02]  /*35c00*/  SHF.R.U32.HI R4, RZ, R5, R4 ;  /* 0x00000005ff047219 */ /* 0x000fe40000011604 */
[----:B------:R-:W-:Y:S02]  /*35c10*/  MOV R2, R13 ;  /* 0x0000000d00027202 */ /* 0x000fe40000000f00 */
[----:B------:R-:W-:Y:S01]  /*35c20*/  MOV R3, R4 ;  /* 0x0000000400037202 */ /* 0x000fe20000000f00 */
[----:B------:R-:W-:Y:S06]  /*35c30*/  @!P0 BRA `(.L_x_1105) ;  /* 0x0000000000288947 */ /* 0x000fec0003800000 */
[----:B------:R-:W1:Y:S02]  /*35c40*/  LDC R2, c[0x0][0x8f4] ;  /* 0x00023d00ff027b82 */ /* 0x000e640000000800 */
[----:B-1----:R-:W-:-:S04]  /*35c50*/  IADD3 R3, P0, R13, R2, RZ ;  /* 0x000000020d037210 */ /* 0x002fc80007f1e0ff */
        /* <DEDUP_REMOVED lines=8> */
.L_x_1105:
[----:B------:R-:W1:Y:S01]  /*35ce0*/  LDC R4, c[0x0][0x8f0] ;  /* 0x00023c00ff047b82 */ /* 0x000e620000000800 */
[----:B------:R-:W-:-:S07]  /*35cf0*/  LOP3.LUT R11, R11, R17, RZ, 0xc0, !PT ;  /* 0x000000110b0b7212 */ /* 0x000fce00078ec0ff */
[----:B------:R-:W2:Y:S08]  /*35d00*/  LDC R5, c[0x0][0x8e0] ;  /* 0x00023800ff057b82 */ /* 0x000eb00000000800 */
[----:B------:R-:W3:Y:S01]  /*35d10*/  LDC R9, c[0x0][0x8b8] ;  /* 0x00022e00ff097b82 */ /* 0x000ee20000000800 */
[----:B-1----:R-:W-:-:S07]  /*35d20*/  SHF.R.U64 R4, R2, R4, R3 ;  /* 0x0000000402047219 */ /* 0x002fce0000001203 */
[----:B------:R-:W1:Y:S01]  /*35d30*/  LDC R2, c[0x0][0x8a8] ;  /* 0x00022a00ff027b82 */ /* 0x000e620000000800 */
[----:B------:R-:W-:-:S05]  /*35d40*/  LOP3.LUT R3, R12, R14, RZ, 0xc0, !PT ;  /* 0x0000000e0c037212 */ /* 0x000fca00078ec0ff */
[----:B------:R-:W-:Y:S01]  /*35d50*/  IMAD R8, R16, R4, R3 ;  /* 0x0000000410087224 */ /* 0x000fe200078e0203 */
[----:B------:R-:W-:-:S05]  /*35d60*/  IADD3 R4, -R4, RZ, RZ ;  /* 0x000000ff04047210 */ /* 0x000fca0007ffe1ff */
[----:B--2---:R-:W-:Y:S01]  /*35d70*/  IMAD R13, R4, R5, R13 ;  /* 0x00000005040d7224 */ /* 0x004fe200078e020d */
[----:B------:R-:W-:Y:S01]  /*35d80*/  MOV R4, 0x1 ;  /* 0x0000000100047802 */ /* 0x000fe20000000f00 */
[----:B---3--:R-:W-:Y:S02]  /*35d90*/  IMAD R7, R8, R9, R7 ;  /* 0x0000000908077224 */ /* 0x008fe400078e0207 */
[----:B-1----:R-:W-:-:S05]  /*35da0*/  IMAD R2, R13, R2, R11 ;  /* 0x000000020d027224 */ /* 0x002fca00078e020b */
[----:B------:R-:W-:Y:S02]  /*35db0*/  SEL R3, R2, R7, !P2 ;  /* 0x0000000702037207 */ /* 0x000fe40005000000 */
[----:B------:R-:W-:-:S07]  /*35dc0*/  SEL R2, R7, R2, !P2 ;  /* 0x0000000207027207 */ /* 0x000fce0005000000 */
.L_x_1103:
[----:B------:R-:W-:-:S13]  /*35dd0*/  LOP3.LUT P0, RZ, R4, 0xff, RZ, 0xc0, !PT ;  /* 0x000000ff04ff7812 */ /* 0x000fda000780c0ff */
[----:B------:R-:W-:Y:S05]  /*35de0*/  @P0 BRA `(.L_x_1106) ;  /* 0xffffffdc00e40947 */ /* 0x000fea000383ffff */
.L_x_1002:
[----:B------:R-:W-:Y:S01]  /*35df0*/  ELECT P0, URZ, PT ;  /* 0x00000000003f782f */ /* 0x000fe20003800000 */
[----:B------:R-:W-:-:S12]  /*35e00*/  BSSY B0, `(.L_x_1107) ;  /* 0x000001e000007945 */ /* 0x000fd80003800000 */
[----:B------:R-:W-:Y:S05]  /*35e10*/  @!P0 BRA `(.L_x_1108) ;  /* 0x0000000000708947 */ /* 0x000fea0003800000 */
[----:B------:R-:W-:-:S06]  /*35e20*/  ULOP3.LUT UR4, UR39, 0x2, URZ, 0xfc, !UPT ;  /* 0x0000000227047892 */ /* 0x000fcc000f8efc3f */
[----:B------:R-:W-:-:S04]  /*35e30*/  MOV R0, UR4 ;  /* 0x0000000400007c02 */ /* 0x000fc80008000f00 */
[----:B------:R-:W-:-:S13]  /*35e40*/  ISETP.NE.AND P1, PT, R0, 0x3, PT ;  /* 0x000000030000780c */ /* 0x000fda0003f25270 */
[----:B------:R-:W-:Y:S05]  /*35e50*/  @!P1 BRA `(.L_x_1109) ;  /* 0x0000000000049947 */ /* 0x000fea0003800000 */
[----:B------:R-:W-:Y:S01]  /*35e60*/  BPT.TRAP 0x1 ;  /* 0x000000040000795c */ /* 0x000fe20000300000 */
.L_x_1109:
[----:B------:R-:W-:Y:S02]  /*35e70*/  MOV R0, 0x400 ;  /* 0x0000040000007802 */ /* 0x000fe40000000f00 */
[----:B------:R-:W-:Y:S02]  /*35e80*/  MOV R3, UR37 ;  /* 0x0000002500037c02 */ /* 0x000fe40008000f00 */
[----:B------:R-:W-:Y:S02]  /*35e90*/  MOV R2, 0x1 ;  /* 0x0000000100027802 */ /* 0x000fe40000000f00 */
[----:B------:R-:W-:Y:S02]  /*35ea0*/  LEA R0, R3, R0, 0x18 ;  /* 0x0000000003007211 */ /* 0x000fe400078ec0ff */
[----:B------:R-:W-:-:S04]  /*35eb0*/  SHF.L.U32 R3, R2, 0x1f, RZ ;  /* 0x0000001f02037819 */ /* 0x000fc800000006ff */
[----:B------:R-:W3:Y:S02]  /*35ec0*/  SYNCS.PHASECHK.TRANS64.TRYWAIT P0, [R0+URZ+0x80], R3 ;  /* 0x00008003000075a7 */ /* 0x000ee4000800017f */
[----:B---3--:R-:W-:Y:S05]  /*35ed0*/  @!P0 BRA `(.L_x_1110) ;  /* 0x0000001c009c8947 */ /* 0x008fea0003800000 */
.L_x_1172:
[----:B------:R-:W-:Y:S05]  /*35ee0*/  @!P1 BRA `(.L_x_1111) ;  /* 0x0000000000049947 */ /* 0x000fea0003800000 */
[----:B------:R-:W-:Y:S01]  /*35ef0*/  BPT.TRAP 0x1 ;  /* 0x000000040000795c */ /* 0x000fe20000300000 */
.L_x_1111:
[----:B------:R-:W4:Y:S02]  /*35f00*/  SYNCS.PHASECHK.TRANS64.TRYWAIT P0, [R0+URZ+0x88], R3 ;  /* 0x00008803000075a7 */ /* 0x000f24000800017f */
[----:B----4-:R-:W-:Y:S05]  /*35f10*/  @!P0 BRA `(.L_x_1112) ;  /* 0x0000001c00a08947 */ /* 0x010fea0003800000 */
.L_x_1173:
[----:B------:R-:W-:Y:S05]  /*35f20*/  @!P1 BRA `(.L_x_1113) ;  /* 0x0000000000049947 */ /* 0x000fea0003800000 */
[----:B------:R-:W-:Y:S01]  /*35f30*/  BPT.TRAP 0x1 ;  /* 0x000000040000795c */ /* 0x000fe20000300000 */
.L_x_1113:
[----:B------:R-:W1:Y:S02]  /*35f40*/  SYNCS.PHASECHK.TRANS64.TRYWAIT P0, [R0+URZ+0x90], R3 ;  /* 0x00009003000075a7 */ /* 0x000e64000800017f */
[----:B-1----:R-:W-:Y:S05]  /*35f50*/  @!P0 BRA `(.L_x_1114) ;  /* 0x0000001c00a48947 */ /* 0x002fea0003800000 */
.L_x_1174:
[----:B------:R-:W-:Y:S05]  /*35f60*/  @!P1 BRA `(.L_x_1115) ;  /* 0x0000000000049947 */ /* 0x000fea0003800000 */
[----:B------:R-:W-:Y:S01]  /*35f70*/  BPT.TRAP 0x1 ;  /* 0x000000040000795c */ /* 0x000fe20000300000 */
.L_x_1115:
[----:B---34-:R-:W-:-:S04]  /*35f80*/  MOV R3, 0x1 ;  /* 0x0000000100037802 */ /* 0x018fc80000000f00 */
[----:B------:R-:W-:-:S07]  /*35f90*/  SHF.L.U32 R3, R3, 0x1f, RZ ;  /* 0x0000001f03037819 */ /* 0x000fce00000006ff */
.L_x_1116:
[----:B-1----:R1:W3:Y:S02]  /*35fa0*/  SYNCS.PHASECHK.TRANS64.TRYWAIT P0, [R0+URZ+0x98], R3 ;  /* 0x00009803000075a7 */ /* 0x0022e4000800017f */
[----:B---3--:R-:W-:Y:S05]  /*35fb0*/  @!P0 NANOSLEEP.SYNCS 0x989680 ;  /* 0x009896800000895d */ /* 0x008fea0003900000 */
[----:B------:R-:W3:Y:S02]  /*35fc0*/  @!P0 SYNCS.PHASECHK.TRANS64 P0, [R0+URZ+0x98], R3 ;  /* 0x00009803000085a7 */ /* 0x000ee4000800007f */
[----:B---3--:R-:W-:Y:S05]  /*35fd0*/  @!P0 BRA `(.L_x_1116) ;  /* 0xfffffffc00f08947 */ /* 0x008fea000383ffff */
.L_x_1108:
[----:B------:R-:W-:Y:S05]  /*35fe0*/  BSYNC B0 ;  /* 0x0000000000007941 */ /* 0x000fea0003800000 */
.L_x_1107:
[----:B------:R-:W-:Y:S05]  /*35ff0*/  EXIT ;  /* 0x000000000000794d */ /* 0x000fea0003800000 */
.L_x_997:
[----:B------:R-:W-:Y:S02]  /*36000*/  LOP3.LUT P0, RZ, R4, 0xff, RZ, 0xc0, !PT ;  /* 0x000000ff04ff7812 */ /* 0x000fe4000780c0ff */
[----:B------:R-:W-:Y:S02]  /*36010*/  MOV R0, 0x1 ;  /* 0x0000000100007802 */ /* 0x000fe40000000f00 */
[----:B------:R-:W-:-:S09]  /*36020*/  MOV R7, RZ ;  /* 0x000000ff00077202 */ /* 0x000fd20000000f00 */
[----:B------:R-:W-:Y:S05]  /*36030*/  @!P0 BRA `(.L_x_1117) ;  /* 0x0000000c00308947 */ /* 0x000fea0003800000 */
[----:B------:R-:W1:Y:S01]  /*36040*/  S2R R5, SR_TID.X ;  /* 0x0000000000057919 */ /* 0x000e620000002100 */
[----:B------:R-:W2:Y:S01]  /*36050*/  LDC R0, c[0x0][0x28c] ;  /* 0x0000a300ff007b82 */ /* 0x000ea20000000800 */
[----:B------:R-:W-:Y:S01]  /*36060*/  ULDC UR5, c[0x0][0x900] ;  /* 0x0002400000057ab9 */ /* 0x000fe20000000800 */
[----:B------:R-:W-:Y:S01]  /*36070*/  UMOV UR6, 0xffffffff ;  /* 0xffffffff00067882 */ /* 0x000fe20000000000 */
[----:B------:R-:W-:Y:S01]  /*36080*/  BSSY B0, `(.L_x_1117) ;  /* 0x00000c7000007945 */ /* 0x000fe20003800000 */
[----:B------:R-:W-:Y:S01]  /*36090*/  USHF.L.U32 UR6, UR6, UR5, URZ ;  /* 0x0000000506067299 */ /* 0x000fe2000800063f */
[----:B------:R-:W-:Y:S01]  /*360a0*/  MOV R9, 0x1 ;  /* 0x0000000100097802 */ /* 0x000fe20000000f00 */
[----:B------:R-:W-:Y:S01]  /*360b0*/  ULDC UR4, c[0x0][0x8a8] ;  /* 0x00022a0000047ab9 */ /* 0x000fe20000000800 */
[----:B------:R-:W-:Y:S01]  /*360c0*/  MOV R7, RZ ;  /* 0x000000ff00077202 */ /* 0x000fe20000000f00 */
[----:B------:R-:W-:Y:S01]  /*360d0*/  UMOV UR7, 0x1 ;  /* 0x0000000100077882 */ /* 0x000fe20000000000 */
[----:B------:R-:W-:-:S02]  /*360e0*/  ULOP3.LUT UR19, UR45, 0x2, URZ, 0xfc, !UPT ;  /* 0x000000022d137892 */ /* 0x000fc4000f8efc3f */
[----:B------:R-:W-:Y:S02]  /*360f0*/  UIADD3 UR4, UR4, -0x1, URZ ;  /* 0xffffffff04047890 */ /* 0x000fe4000fffe03f */
[----:B------:R-:W-:Y:S02]  /*36100*/  USHF.L.U32 UR5, UR7, UR5, URZ ;  /* 0x0000000507057299 */ /* 0x000fe4000800063f */
[----:B------:R-:W-:Y:S01]  /*36110*/  ULOP3.LUT UR17, URZ, UR6, URZ, 0x33, !UPT ;  /* 0x000000063f117292 */ /* 0x000fe2000f8e333f */
[----:B------:R-:W-:Y:S01]  /*36120*/  ULDC.64 UR20, c[0x0][0x198] ;  /* 0x0000660000147ab9 */ /* 0x000fe20000000a00 */
[----:B--2---:R-:W-:Y:S02]  /*36130*/  IADD3 R0, R0, 0x3f, RZ ;  /* 0x0000003f00007810 */ /* 0x004fe40007ffe0ff */
[C---:B-1----:R-:W-:Y:S02]  /*36140*/  LOP3.LUT P2, RZ, R5.reuse, 0x7f, RZ, 0xc0, !PT ;  /* 0x0000007f05ff7812 */ /* 0x042fe4000784c0ff */
[----:B------:R-:W-:-:S02]  /*36150*/  LOP3.LUT P0, RZ, R5, 0x1f, RZ, 0xc0, !PT ;  /* 0x0000001f05ff7812 */ /* 0x000fc4000780c0ff */
[----:B------:R-:W-:Y:S02]  /*36160*/  SHF.R.S32.HI R5, RZ, 0x1f, R0 ;  /* 0x0000001fff057819 */ /* 0x000fe40000011400 */
[----:B------:R-:W-:Y:S02]  /*36170*/  PLOP3.LUT P0, PT, P0, P2, PT, 0x8a, 0x0 ;  /* 0x000000000000781c */ /* 0x000fe40000705172 */
[----:B------:R-:W-:Y:S02]  /*36180*/  LEA.HI R5, R5, R0, RZ, 0x6 ;  /* 0x0000000005057211 */ /* 0x000fe400078f30ff */
[----:B------:R-:W-:Y:S02]  /*36190*/  MOV R0, 0x1 ;  /* 0x0000000100007802 */ /* 0x000fe40000000f00 */
[----:B------:R-:W-:-:S04]  /*361a0*/  SHF.R.S32.HI R6, RZ, 0x6, R5 ;  /* 0x00000006ff067819 */ /* 0x000fc80000011405 */
[----:B------:R-:W-:-:S07]  /*361b0*/  IADD3 R16, R6, 0x1, RZ ;  /* 0x0000000106107810 */ /* 0x000fce0007ffe0ff */
.L_x_1129:
[----:B------:R-:W-:-:S03]  /*361c0*/  UMOV UR6, 0xffffffff ;  /* 0xffffffff00067882 */ /* 0x000fc60000000000 */
[----:B------:R-:W-:Y:S05]  /*361d0*/  BRA.DIV UR6, `(.L_x_1118) ;  /* 0x0000001e06187947 */ /* 0x000fea000b800000 */
[----:B------:R-:W-:-:S13]  /*361e0*/  ELECT P6, URZ, PT ;  /* 0x00000000003f782f */ /* 0x000fda00038c0000 */
.L_x_1177:
[----:B------:R-:W1:Y:S01]  /*361f0*/  LDC R4, c[0x0][0x28c] ;  /* 0x0000a300ff047b82 */ /* 0x000e620000000800 */
[----:B------:R-:W-:Y:S01]  /*36200*/  BSSY B1, `(.L_x_1119) ;  /* 0x0000036000017945 */ /* 0x000fe20003800000 */
[----:B-1----:R-:W-:-:S13]  /*36210*/  ISETP.LT.OR P6, PT, R4, 0x1, !P6 ;  /* 0x000000010400780c */ /* 0x002fda00077c1670 */
[----:B------:R-:W-:Y:S05]  /*36220*/  @P6 BRA `(.L_x_1120) ;  /* 0x0000000000cc6947 */ /* 0x000fea0003800000 */
[----:B------:R-:W-:Y:S02]  /*36230*/  SHF.L.U32 R3, R3, 0x8, RZ ;  /* 0x0000000803037819 */ /* 0x000fe400000006ff */
[----:B------:R-:W-:Y:S02]  /*36240*/  SHF.L.U32 R2, R2, 0x8, RZ ;  /* 0x0000000802027819 */ /* 0x000fe400000006ff */
[----:B------:R-:W-:Y:S02]  /*36250*/  MOV R13, RZ ;  /* 0x000000ff000d7202 */ /* 0x000fe40000000f00 */
[----:B------:R-:W-:Y:S02]  /*36260*/  MOV R4, R16 ;  /* 0x0000001000047202 */ /* 0x000fe40000000f00 */
[----:B------:R-:W-:Y:S02]  /*36270*/  MOV R5, R0 ;  /* 0x0000000000057202 */ /* 0x000fe40000000f00 */
[----:B------:R-:W-:-:S07]  /*36280*/  MOV R8, R7 ;  /* 0x0000000700087202 */ /* 0x000fce0000000f00 */
.L_x_1124:
[----:B------:R-:W1:Y:S01]  /*36290*/  S2R R12, SR_CgaCtaId ;  /* 0x00000000000c7919 */ /* 0x000e620000008800 */
[----:B--2---:R-:W-:-:S04]  /*362a0*/  MOV R11, 0x400 ;  /* 0x00000400000b7802 */ /* 0x004fc80000000f00 */
[----:B-1----:R-:W-:Y:S02]  /*362b0*/  LEA R15, R12, R11, 0x18 ;  /* 0x0000000b0c0f7211 */ /* 0x002fe400078ec0ff */
[----:B------:R-:W-:Y:S01]  /*362c0*/  SHF.L.U32 R11, R5, 0x1f, RZ ;  /* 0x0000001f050b7819 */ /* 0x000fe200000006ff */
[----:B------:R-:W1:Y:S01]  /*362d0*/  @!P2 LDC R12, c[0x0][0x500] ;  /* 0x00014000ff0cab82 */ /* 0x000e620000000800 */
[----:B------:R-:W-:-:S04]  /*362e0*/  LEA R14, R8, R15, 0x3 ;  /* 0x0000000f080e7211 */ /* 0x000fc800078e18ff */
[----:B------:R-:W2:Y:S02]  /*362f0*/  SYNCS.PHASECHK.TRANS64.TRYWAIT P1, [R14+URZ+0x30], R11 ;  /* 0x0000300b0e0075a7 */ /* 0x000ea4000802017f */
[----:B--2---:R-:W-:Y:S05]  /*36300*/  @!P1 BRA `(.L_x_1121) ;  /* 0x0000001800ec9947 */ /* 0x004fea0003800000 */
.L_x_1178:
[----:B------:R-:W-:Y:S01]  /*36310*/  UPRMT UR6, UR19, 0x9910, URZ ;  /* 0x0000991013067896 */ /* 0x000fe2000800003f */
[----:B-1----:R1:W-:Y:S03]  /*36320*/  @!P2 SYNCS.ARRIVE.TRANS64 RZ, [R14+URZ], R12 ;  /* 0x0000000c0effa9a7 */ /* 0x0023e6000800003f */
[----:B------:R-:W-:-:S06]  /*36330*/  UISETP.NE.AND UP0, UPT, UR6, 0x2, UPT ;  /* 0x000000020600788c */ /* 0x000fcc000bf05270 */
[----:B------:R-:W-:-:S13]  /*36340*/  PLOP3.LUT P1, PT, PT, PT, UP0, 0x80, 0x0 ;  /* 0x000000000000781c */ /* 0x000fda0003f2f008 */
[----:B-1----:R-:W-:Y:S05]  /*36350*/  @P1 BRA `(.L_x_1122) ;  /* 0x0000000000041947 */ /* 0x002fea0003800000 */
[----:B------:R-:W-:Y:S01]  /*36360*/  BPT.TRAP 0x1 ;  /* 0x000000040000795c */ /* 0x000fe20000300000 */
.L_x_1122:
[----:B------:R-:W-:Y:S05]  /*36370*/  @P0 BRA `(.L_x_1123) ;  /* 0x0000000000040947 */ /* 0x000fea0003800000 */
[----:B------:R-:W-:Y:S01]  /*36380*/  BPT.TRAP 0x1 ;  /* 0x000000040000795c */ /* 0x000fe20000300000 */
.L_x_1123:
[----:B------:R-:W-:Y:S01]  /*36390*/  LEA R15, R8, R15, 0xe ;  /* 0x0000000f080f7211 */ /* 0x000fe200078e70ff */
[----:B------:R-:W-:Y:S01]  /*363a0*/  UIADD3 UR6, UP0, UR20, 0xf0, URZ ;  /* 0x000000f014067890 */ /* 0x000fe2000ff1e03f */
[----:B------:R-:W-:Y:S01]  /*363b0*/  R2UR UR9, R14 ;  /* 0x000000000e0972ca */ /* 0x000fe200000e0000 */
[----:B------:R-:W-:Y:S01]  /*363c0*/  UIADD3 UR22, UP1, UR20, 0x1f0, URZ ;  /* 0x000001f014167890 */ /* 0x000fe2000ff3e03f */
[----:B------:R-:W-:Y:S01]  /*363d0*/  R2UR UR8, R15 ;  /* 0x000000000f0872ca */ /* 0x000fe200000e0000 */
[----:B------:R-:W-:Y:S01]  /*363e0*/  UIADD3.X UR7, URZ, UR21, URZ, UP0, !UPT ;  /* 0x000000153f077290 */ /* 0x000fe200087fe43f */
[----:B------:R-:W-:Y:S01]  /*363f0*/  R2UR UR11, R2 ;  /* 0x00000000020b72ca */ /* 0x000fe200000e0000 */
[----:B------:R-:W-:Y:S01]  /*36400*/  UIADD3.X UR23, URZ, UR21, URZ, UP1, !UPT ;  /* 0x000000153f177290 */ /* 0x000fe20008ffe43f */
[----:B------:R-:W-:Y:S01]  /*36410*/  R2UR UR10, R13 ;  /* 0x000000000d0a72ca */ /* 0x000fe200000e0000 */
[----:B------:R-:W-:Y:S01]  /*36420*/  UMOV UR14, 0x0 ;  /* 0x00000000000e7882 */ /* 0x000fe20000000000 */
[----:B------:R-:W-:Y:S01]  /*36430*/  R2UR UR12, R10 ;  /* 0x000000000a0c72ca */ /* 0x000fe200000e0000 */
[----:B------:R-:W-:Y:S01]  /*36440*/  UMOV UR15, 0x10000000 ;  /* 0x10000000000f7882 */ /* 0x000fe20000000000 */
[----:B------:R-:W-:-:S02]  /*36450*/  IADD3 R4, R4, -0x1, RZ ;  /* 0xffffffff04047810 */ /* 0x000fc40007ffe0ff */
[----:B------:R-:W-:Y:S02]  /*36460*/  R2UR UR18, R3 ;  /* 0x00000000031272ca */ /* 0x000fe400000e0000 */
[----:B------:R-:W-:Y:S01]  /*36470*/  ISETP.GT.AND P3, PT, R4, 0x1, PT ;  /* 0x000000010400780c */ /* 0x000fe20003f64270 */
[----:B------:R-:W-:Y:S01]  /*36480*/  UIADD3 UR13, UR8, 0x6200, URZ ;  /* 0x00006200080d7890 */ /* 0x000fe2000fffe03f */
[----:B------:R-:W-:Y:S01]  /*36490*/  IADD3 R8, R8, 0x1, RZ ;  /* 0x0000000108087810 */ /* 0x000fe20007ffe0ff */
[----:B------:R-:W-:Y:S01]  /*364a0*/  UIADD3 UR16, UR8, 0x1e200, URZ ;  /* 0x0001e20008107890 */ /* 0x000fe2000fffe03f */
[----:B------:R-:W-:Y:S02]  /*364b0*/  IADD3 R13, R13, 0x40, RZ ;  /* 0x000000400d0d7810 */ /* 0x000fe40007ffe0ff */
[----:B------:R-:W-:Y:S02]  /*364c0*/  ISETP.NE.AND P1, PT, R8, 0x6, PT ;  /* 0x000000060800780c */ /* 0x000fe40003f25270 */
[----:B------:R-:W-:-:S02]  /*364d0*/  UMOV UR8, UR13 ;  /* 0x0000000d00087c82 */ /* 0x000fc40008000000 */
[----:B------:R1:W-:Y:S01]  /*364e0*/  UTMALDG.3D [UR8], [UR6], desc[UR14] ;  /* 0x00000e08060075b4 */ /* 0x0003e20008011000 */
[----:B------:R-:W-:Y:S02]  /*364f0*/  SEL R12, RZ, 0x1, P1 ;  /* 0x00000001ff0c7807 */ /* 0x000fe40000800000 */
[----:B------:R-:W-:Y:S02]  /*36500*/  SEL R8, R8, RZ, P1 ;  /* 0x000000ff08087207 */ /* 0x000fe40000800000 */
[----:B------:R-:W-:Y:S01]  /*36510*/  LOP3.LUT R5, R5, R12, RZ, 0x3c, !PT ;  /* 0x0000000c05057212 */ /* 0x000fe200078e3cff */
[----:B-1----:R-:W-:Y:S01]  /*36520*/  UMOV UR8, UR16 ;  /* 0x0000001000087c82 */ /* 0x002fe20008000000 */
[----:B------:R-:W-:Y:S02]  /*36530*/  UMOV UR11, UR18 ;  /* 0x00000012000b7c82 */ /* 0x000fe40008000000 */
[----:B------:R1:W-:Y:S02]  /*36540*/  UTMALDG.3D [UR8], [UR22], desc[UR14] ;  /* 0x00000e08160075b4 */ /* 0x0003e40008011000 */
[----:B-1----:R-:W-:Y:S05]  /*36550*/  @P3 BRA `(.L_x_1124) ;  /* 0xfffffffc004c3947 */ /* 0x002fea000383ffff */
.L_x_1120:
[----:B------:R-:W-:Y:S05]  /*36560*/  BSYNC B1 ;  /* 0x0000000000017941 */ /* 0x000fea0003800000 */
.L_x_1119:
[----:B------:R-:W3:Y:S01]  /*36570*/  LDL.LU R15, [R1+0x4a8] ;  /* 0x0004a800010f7983 */ /* 0x000ee20000300800 */
[----:B------:R-:W-:Y:S01]  /*36580*/  LOP3.LUT P1, RZ, R9, 0xff, RZ, 0xc0, !PT ;  /* 0x000000ff09ff7812 */ /* 0x000fe2000782c0ff */
[----:B------:R-:W-:Y:S02]  /*36590*/  ULDC.64 UR6, c[0x0][0x8f8] ;  /* 0x00023e0000067ab9 */ /* 0x000fe40000000a00 */
[----:B--2---:R-:W2:Y:S01]  /*365a0*/  LDL.LU R14, [R1+0x4a4] ;  /* 0x0004a400010e7983 */ /* 0x004ea20000300800 */
[C---:B------:R-:W-:Y:S01]  /*365b0*/  IADD3 R4, R6.reuse, R7, RZ ;  /* 0x0000000706047210 */ /* 0x040fe20007ffe0ff */
[----:B------:R-:W-:Y:S01]  /*365c0*/  BSSY B1, `(.L_x_1125) ;  /* 0x0000070000017945 */ /* 0x000fe20003800000 */
[----:B------:R-:W-:Y:S02]  /*365d0*/  ISETP.GE.U32.AND P3, PT, R6, 0x6, PT ;  /* 0x000000060600780c */ /* 0x000fe40003f66070 */
[----:B------:R-:W-:Y:S02]  /*365e0*/  MOV R10, 0xffffffff ;  /* 0xffffffff000a7802 */ /* 0x000fe40000000f00 */
[----:B------:R-:W-:-:S03]  /*365f0*/  PRMT R9, RZ, 0x7610, R9 ;  /* 0x00007610ff097816 */ /* 0x000fc60000000009 */
[----:B------:R-:W1:Y:S01]  /*36600*/  @P1 S2R R3, SR_CgaCtaId ;  /* 0x0000000000031919 */ /* 0x000e620000008800 */
[----:B------:R-:W-:-:S04]  /*36610*/  @P1 MOV R2, 0x400 ;  /* 0x0000040000021802 */ /* 0x000fc80000000f00 */
[----:B-1----:R-:W-:-:S04]  /*36620*/  @P1 LEA R2, R3, R2, 0x18 ;  /* 0x0000000203021211 */ /* 0x002fc800078ec0ff */
[----:B------:R1:W-:Y:S01]  /*36630*/  @P1 SYNCS.ARRIVE.TRANS64.A1T0 RZ, [R2+URZ+0xa8], RZ ;  /* 0x0000a8ff02ff19a7 */ /* 0x0003e2000810003f */
[----:B------:R-:W-:-:S04]  /*36640*/  ISETP.GT.U32.AND P1, PT, R4, 0x5, PT ;  /* 0x000000050400780c */ /* 0x000fc80003f24070 */
[----:B------:R-:W-:Y:S01]  /*36650*/  ISETP.LT.U32.AND P1, PT, R6, 0x6, P1 ;  /* 0x000000060600780c */ /* 0x000fe20000f21070 */
[----:B-1----:R-:W-:Y:S01]  /*36660*/  IMAD.WIDE.U32 R2, R4, -0x55555555, RZ ;  /* 0xaaaaaaab04027825 */ /* 0x002fe200078e00ff */
[----:B------:R-:W-:-:S04]  /*36670*/  MOV R2, 0xffffffff ;  /* 0xffffffff00027802 */ /* 0x000fc80000000f00 */
[----:B------:R-:W-:Y:S02]  /*36680*/  SHF.R.U32.HI R5, RZ, 0x2, R3 ;  /* 0x00000002ff057819 */ /* 0x000fe40000011603 */
[----:B------:R-:W-:-:S03]  /*36690*/  SEL R3, RZ, 0x1, !P1 ;  /* 0x00000001ff037807 */ /* 0x000fc60004800000 */
[--C-:B------:R-:W-:Y:S01]  /*366a0*/  IMAD R7, R5, -0x6, R4.reuse ;  /* 0xfffffffa05077824 */ /* 0x100fe200078e0204 */
[----:B------:R-:W-:Y:S02]  /*366b0*/  LOP3.LUT R0, R0, R3, RZ, 0x3c, !PT ;  /* 0x0000000300007212 */ /* 0x000fe400078e3cff */
[----:B------:R-:W-:Y:S02]  /*366c0*/  MOV R3, 0xffffffff ;  /* 0xffffffff00037802 */ /* 0x000fe40000000f00 */
[----:B------:R-:W-:Y:S02]  /*366d0*/  @P3 LOP3.LUT R0, R0, 0x1, R5, 0x78, !PT ;  /* 0x0000000100003812 */ /* 0x000fe400078e7805 */
[----:B------:R-:W-:Y:S02]  /*366e0*/  PRMT R4, RZ, 0x7610, R4 ;  /* 0x00007610ff047816 */ /* 0x000fe40000000004 */
[----:B--2---:R-:W-:-:S04]  /*366f0*/  IADD3 R14, P1, R14, UR54, RZ ;  /* 0x000000360e0e7c10 */ /* 0x004fc8000ff3e0ff */
[----:B---3--:R-:W-:Y:S01]  /*36700*/  IADD3.X R15, R15, UR38, RZ, P1, !PT ;  /* 0x000000260f0f7c10 */ /* 0x008fe20008ffe4ff */
        /* <DEDUP_REMOVED lines=8> */
[----:B------:R-:W-:Y:S01]  /*36790*/  ULDC UR9, c[0x0][0x8d8] ;  /* 0x0002360000097ab9 */ /* 0x000fe20000000800 */
[----:B------:R-:W3:Y:S05]  /*367a0*/  S2R R5, SR_CTAID.Y ;  /* 0x0000000000057919 */ /* 0x000eea0000002600 */
[----:B------:R-:W4:Y:S08]  /*367b0*/  LDC R3, c[0x0][0x144] ;  /* 0x00005100ff037b82 */ /* 0x000f300000000800 */
[----:B------:R-:W5:Y:S01]  /*367c0*/  LDC R12, c[0x0][0x148] ;  /* 0x00005200ff0c7b82 */ /* 0x000f620000000800 */
[----:B--2---:R-:W-:-:S02]  /*367d0*/  ISETP.NE.AND P4, PT, R11, 0x1, PT ;  /* 0x000000010b00780c */ /* 0x004fc40003f85270 */
[----:B-1----:R-:W-:Y:S02]  /*367e0*/  I2FP.F32.U32 R2, R8 ;  /* 0x0000000800027245 */ /* 0x002fe40000201000 */
[----:B---3--:R-:W-:-:S03]  /*367f0*/  I2FP.F32.U32 R4, R5 ;  /* 0x0000000500047245 */ /* 0x008fc60000201000 */
[----:B------:R-:W-:Y:S01]  /*36800*/  FMUL R2, R2, UR6 ;  /* 0x0000000602027c20 */ /* 0x000fe20008400000 */
[----:B------:R-:W-:Y:S02]  /*36810*/  ULDC UR6, c[0x0][0x154] ;  /* 0x0000550000067ab9 */ /* 0x000fe40000000800 */
[----:B------:R-:W-:Y:S01]  /*36820*/  FMUL R10, R4, UR6 ;  /* 0x00000006040a7c20 */ /* 0x000fe20008400000 */
[----:B------:R-:W-:Y:S02]  /*36830*/  ULDC.64 UR6, c[0x0][0x8d0] ;  /* 0x0002340000067ab9 */ /* 0x000fe40000000a00 */
[----:B------:R-:W1:Y:S01]  /*36840*/  F2I.U32.TRUNC.NTZ R2, R2 ;  /* 0x0000000200027305 */ /* 0x000e62000020f000 */
[----:B------:R-:W-:-:S04]  /*36850*/  ISETP.NE.U32.AND P1, PT, RZ, UR6, PT ;  /* 0x00000006ff007c0c */ /* 0x000fc8000bf25070 */
[----:B------:R-:W-:-:S03]  /*36860*/  ISETP.NE.AND.EX P1, PT, RZ, UR7, PT, P1 ;  /* 0x00000007ff007c0c */ /* 0x000fc6000bf25310 */
[----:B------:R-:W2:Y:S01]  /*36870*/  F2I.U32.TRUNC.NTZ R10, R10 ;  /* 0x0000000a000a7305 */ /* 0x000ea2000020f000 */
[----:B-1----:R-:W-:Y:S02]  /*36880*/  IADD3 R4, -R2, RZ, RZ ;  /* 0x000000ff02047210 */ /* 0x002fe40007ffe1ff */
[----:B------:R-:W-:-:S03]  /*36890*/  MOV R2, R14 ;  /* 0x0000000e00027202 */ /* 0x000fc60000000f00 */
[----:B----4-:R-:W-:Y:S01]  /*368a0*/  IMAD R8, R3, R4, R8 ;  /* 0x0000000403087224 */ /* 0x010fe200078e0208 */
[----:B--2---:R-:W-:-:S05]  /*368b0*/  IADD3 R3, -R10, RZ, RZ ;  /* 0x000000ff0a037210 */ /* 0x004fca0007ffe1ff */
[----:B-----5:R-:W-:Y:S01]  /*368c0*/  @P4 IMAD R8, R12, R3, R5 ;  /* 0x000000030c084224 */ /* 0x020fe200078e0205 */
[----:B------:R-:W-:Y:S01]  /*368d0*/  MOV R3, R15 ;  /* 0x0000000f00037202 */ /* 0x000fe20000000f00 */
[----:B------:R-:W-:Y:S06]  /*368e0*/  @!P1 BRA `(.L_x_1127) ;  /* 0x0000000000289947 */ /* 0x000fec0003800000 */
[----:B------:R-:W-:Y:S02]  /*368f0*/  ULDC UR8, c[0x0][0x8dc] ;  /* 0x0002370000087ab9 */ /* 0x000fe40000000800 */
[----:B------:R-:W-:-:S04]  /*36900*/  IADD3 R3, P1, R14, UR8, RZ ;  /* 0x000000080e037c10 */ /* 0x000fc8000ff3e0ff */
[----:B------:R-:W-:-:S05]  /*36910*/  IADD3.X R11, RZ, R15, RZ, P1, !PT ;  /* 0x0000000fff0b7210 */ /* 0x000fca0000ffe4ff */
[----:B------:R-:W-:-:S04]  /*36920*/  IMAD.WIDE.U32 R4, R11, UR6, RZ ;  /* 0x000000060b047c25 */ /* 0x000fc8000f8e00ff */
[----:B------:R-:W-:-:S04]  /*36930*/  IMAD.WIDE.U32 R4, P1, R3, UR7, R4 ;  /* 0x0000000703047c25 */ /* 0x000fc8000f820004 */
[----:B------:R-:W-:Y:S01]  /*36940*/  IMAD.WIDE.U32 R2, R3, UR6, RZ ;  /* 0x0000000603027c25 */ /* 0x000fe2000f8e00ff */
[----:B------:R-:W-:-:S04]  /*36950*/  MOV R2, R5 ;  /* 0x0000000500027202 */ /* 0x000fc80000000f00 */
[----:B------:R-:W-:Y:S02]  /*36960*/  IADD3 RZ, P3, R3, R4, RZ ;  /* 0x0000000403ff7210 */ /* 0x000fe40007f7e0ff */
[----:B------:R-:W-:-:S03]  /*36970*/  IADD3.X R3, RZ, RZ, RZ, P1, !PT ;  /* 0x000000ffff037210 */ /* 0x000fc60000ffe4ff */
[----:B------:R-:W-:-:S08]  /*36980*/  IMAD.WIDE.U32.X R2, R11, UR7, R2, P3 ;  /* 0x000000070b027c25 */ /* 0x000fd000098e0402 */
.L_x_1127:
[--C-:B------:R-:W-:Y:S01]  /*36990*/  SHF.R.U64 R10, R2, UR9, R3.reuse ;  /* 0x00000009020a7c19 */ /* 0x100fe20008001203 */
[----:B------:R-:W-:Y:S01]  /*369a0*/  ULDC.64 UR6, c[0x0][0x8c8] ;  /* 0x0002320000067ab9 */ /* 0x000fe20000000a00 */
[----:B------:R-:W-:Y:S01]  /*369b0*/  SHF.R.U32.HI R2, RZ, UR9, R3 ;  /* 0x00000009ff027c19 */ /* 0x000fe20008011603 */
[----:B------:R-:W-:Y:S01]  /*369c0*/  ULDC.64 UR8, c[0x0][0x8e8] ;  /* 0x00023a0000087ab9 */ /* 0x000fe20000000a00 */
[----:B------:R-:W-:Y:S02]  /*369d0*/  IADD3 R11, P1, RZ, -R10, RZ ;  /* 0x8000000aff0b7210 */ /* 0x000fe40007f3e0ff */
[----:B------:R-:W-:Y:S02]  /*369e0*/  MOV R3, R15 ;  /* 0x0000000f00037202 */ /* 0x000fe40000000f00 */
[----:B------:R-:W-:Y:S02]  /*369f0*/  IADD3.X R2, RZ, ~R2, RZ, P1, !PT ;  /* 0x80000002ff027210 */ /* 0x000fe40000ffe4ff */
[----:B------:R-:W-:-:S03]  /*36a00*/  ISETP.NE.U32.AND P1, PT, RZ, UR8, PT ;  /* 0x00000008ff007c0c */ /* 0x000fc6000bf25070 */
[----:B------:R-:W-:Y:S01]  /*36a10*/  IMAD R2, R2, UR6, RZ ;  /* 0x0000000602027c24 */ /* 0x000fe2000f8e02ff */
[----:B------:R-:W-:-:S03]  /*36a20*/  ISETP.NE.AND.EX P1, PT, RZ, UR9, PT, P1 ;  /* 0x00000009ff007c0c */ /* 0x000fc6000bf25310 */
[----:B------:R-:W-:Y:S01]  /*36a30*/  IMAD R5, R11, UR7, R2 ;  /* 0x000000070b057c24 */ /* 0x000fe2000f8e0202 */
[----:B------:R-:W-:-:S05]  /*36a40*/  MOV R2, R14 ;  /* 0x0000000e00027202 */ /* 0x000fca0000000f00 */
[----:B------:R-:W-:Y:S01]  /*36a50*/  IMAD.WIDE.U32 R2, R11, UR6, R2 ;  /* 0x000000060b027c25 */ /* 0x000fe2000f8e0002 */
[----:B------:R-:W-:-:S04]  /*36a60*/  ULDC UR6, c[0x0][0x8c0] ;  /* 0x0002300000067ab9 */ /* 0x000fc80000000800 */
[----:B------:R-:W-:-:S04]  /*36a70*/  IADD3 R3, R3, R5, RZ ;  /* 0x0000000503037210 */ /* 0x000fc80007ffe0ff */
[--C-:B------:R-:W-:Y:S02]  /*36a80*/  SHF.R.U64 R11, R2, UR6, R3.reuse ;  /* 0x00000006020b7c19 */ /* 0x100fe40008001203 */
[----:B------:R-:W-:Y:S01]  /*36a90*/  SHF.R.U32.HI R2, RZ, UR6, R3 ;  /* 0x00000006ff027c19 */ /* 0x000fe20008011603 */
[----:B------:R-:W-:-:S03]  /*36aa0*/  ULDC UR6, c[0x0][0x8b0] ;  /* 0x00022c0000067ab9 */ /* 0x000fc60000000800 */
[--C-:B------:R-:W-:Y:S02]  /*36ab0*/  SHF.R.U64 R12, R11, UR6, R2.reuse ;  /* 0x000000060b0c7c19 */ /* 0x100fe40008001202 */
[----:B------:R-:W-:Y:S01]  /*36ac0*/  SHF.R.U32.HI R3, RZ, UR6, R2 ;  /* 0x00000006ff037c19 */ /* 0x000fe20008011602 */
[----:B------:R-:W-:-:S03]  /*36ad0*/  ULDC UR6, c[0x0][0x900] ;  /* 0x0002400000067ab9 */ /* 0x000fc60000000800 */
[--C-:B------:R-:W-:Y:S02]  /*36ae0*/  SHF.R.U64 R13, R12, UR6, R3.reuse ;  /* 0x000000060c0d7c19 */ /* 0x100fe40008001203 */
[----:B------:R-:W-:Y:S02]  /*36af0*/  SHF.R.U32.HI R14, RZ, UR6, R3 ;  /* 0x00000006ff0e7c19 */ /* 0x000fe40008011603 */
[----:B------:R-:W-:Y:S02]  /*36b00*/  MOV R2, R13 ;  /* 0x0000000d00027202 */ /* 0x000fe40000000f00 */
        /* <DEDUP_REMOVED lines=12> */
.L_x_1128:
[----:B------:R-:W-:Y:S01]  /*36bd0*/  ULDC UR6, c[0x0][0x8f0] ;  /* 0x00023c0000067ab9 */ /* 0x000fe20000000800 */
[----:B------:R-:W-:Y:S02]  /*36be0*/  LOP3.LUT R12, R12, UR17, RZ, 0xc0, !PT ;  /* 0x000000110c0c7c12 */ /* 0x000fe4000f8ec0ff */
[----:B------:R-:W-:Y:S01]  /*36bf0*/  SHF.R.U64 R3, R2, UR6, R3 ;  /* 0x0000000602037c19 */ /* 0x000fe20008001203 */
[----:B------:R-:W-:Y:S01]  /*36c00*/  ULDC UR6, c[0x0][0x8e0] ;  /* 0x0002380000067ab9 */ /* 0x000fe20000000800 */
[----:B------:R-:W-:Y:S02]  /*36c10*/  MOV R4, 0x1 ;  /* 0x0000000100047802 */ /* 0x000fe40000000f00 */
[C---:B------:R-:W-:Y:S01]  /*36c20*/  IADD3 R2, -R3.reuse, RZ, RZ ;  /* 0x000000ff03027210 */ /* 0x040fe20007ffe1ff */
[----:B------:R-:W-:-:S04]  /*36c30*/  IMAD R5, R3, UR5, R12 ;  /* 0x0000000503057c24 */ /* 0x000fc8000f8e020c */
[----:B------:R-:W-:Y:S01]  /*36c40*/  IMAD R13, R2, UR6, R13 ;  /* 0x00000006020d7c24 */ /* 0x000fe2000f8e020d */
[----:B------:R-:W-:Y:S01]  /*36c50*/  ULDC UR6, c[0x0][0x8b8] ;  /* 0x00022e0000067ab9 */ /* 0x000fe20000000800 */
[----:B------:R-:W-:Y:S01]  /*36c60*/  LOP3.LUT R2, R11, UR4, RZ, 0xc0, !PT ;  /* 0x000000040b027c12 */ /* 0x000fe2000f8ec0ff */
[----:B------:R-:W-:Y:S01]  /*36c70*/  IMAD R8, R5, UR6, R8 ;  /* 0x0000000605087c24 */ /* 0x000fe2000f8e0208 */
[----:B------:R-:W-:-:S03]  /*36c80*/  ULDC UR6, c[0x0][0x8a8] ;  /* 0x00022a0000067ab9 */ /* 0x000fc60000000800 */
[----:B------:R-:W-:-:S05]  /*36c90*/  IMAD R13, R13, UR6, R2 ;  /* 0x000000060d0d7c24 */ /* 0x000fca000f8e0202 */
[----:B------:R-:W-:Y:S02]  /*36ca0*/  SEL R3, R13, R8, !P4 ;  /* 0x000000080d037207 */ /* 0x000fe40006000000 */
[----:B------:R-:W-:-:S07]  /*36cb0*/  SEL R2, R8, R13, !P4 ;  /* 0x0000000d08027207 */ /* 0x000fce0006000000 */
.L_x_1126:
[----:B------:R-:W-:Y:S05]  /*36cc0*/  BSYNC B1 ;  /* 0x0000000000017941 */ /* 0x000fea0003800000 */
.L_x_1125:
[----:B------:R-:W-:-:S13]  /*36cd0*/  LOP3.LUT P1, RZ, R4, 0xff, RZ, 0xc0, !PT ;  /* 0x000000ff04ff7812 */ /* 0x000fda000782c0ff */
[----:B------:R-:W-:Y:S05]  /*36ce0*/  @P1 BRA `(.L_x_1129) ;  /* 0xfffffff400341947 */ /* 0x000fea000383ffff */
[----:B------:R-:W-:Y:S05]  /*36cf0*/  BSYNC B0 ;  /* 0x0000000000007941 */ /* 0x000fea0003800000 */
.L_x_1117:
[----:B------:R-:W-:-:S03]  /*36d00*/  UMOV UR6, 0xffffffff ;  /* 0xffffffff00067882 */ /* 0x000fc60000000000 */
[----:B------:R-:W-:Y:S05]  /*36d10*/  BRA.DIV UR6, `(.L_x_1130) ;  /* 0x00000012067c7947 */ /* 0x000fea000b800000 */
[----:B------:R-:W-:-:S13]  /*36d20*/  ELECT P6, URZ, PT ;  /* 0x00000000003f782f */ /* 0x000fda00038c0000 */
.L_x_1181:
[----:B------:R-:W-:Y:S04]  /*36d30*/  BSSY B0, `(.L_x_1131) ;  /* 0x000003e000007945 */ /* 0x000fe80003800000 */
[----:B------:R-:W-:Y:S05]  /*36d40*/  @!P6 BRA `(.L_x_1132) ;  /* 0x0000000000f0e947 */ /* 0x000fea0003800000 */
[----:B------:R-:W-:-:S04]  /*36d50*/  ULOP3.LUT UR6, UR45, 0x2, URZ, 0xfc, !UPT ;  /* 0x000000022d067892 */ /* 0x000fc8000f8efc3f */
[----:B------:R-:W-:-:S06]  /*36d60*/  UISETP.NE.AND UP0, UPT, UR6, 0x3, UPT ;  /* 0x000000030600788c */ /* 0x000fcc000bf05270 */
[----:B------:R-:W-:-:S13]  /*36d70*/  PLOP3.LUT P0, PT, PT, PT, UP0, 0x80, 0x0 ;  /* 0x000000000000781c */ /* 0x000fda0003f0f008 */
[----:B------:R-:W-:Y:S05]  /*36d80*/  @!P0 BRA `(.L_x_1133) ;  /* 0x0000000000048947 */ /* 0x000fea0003800000 */
[----:B------:R-:W-:Y:S01]  /*36d90*/  BPT.TRAP 0x1 ;  /* 0x000000040000795c */ /* 0x000fe20000300000 */
.L_x_1133:
[----:B------:R-:W1:Y:S01]  /*36da0*/  S2R R3, SR_CgaCtaId ;  /* 0x0000000000037919 */ /* 0x000e620000008800 */
[----:B------:R-:W-:-:S04]  /*36db0*/  MOV R2, 0x400 ;  /* 0x0000040000027802 */ /* 0x000fc80000000f00 */
[----:B-1----:R-:W-:Y:S02]  /*36dc0*/  LEA R2, R3, R2, 0x18 ;  /* 0x0000000203027211 */ /* 0x002fe400078ec0ff */
[----:B------:R-:W-:Y:S02]  /*36dd0*/  SHF.L.U32 R3, R0, 0x1f, RZ ;  /* 0x0000001f00037819 */ /* 0x000fe400000006ff */
[----:B------:R-:W-:-:S04]  /*36de0*/  IADD3 R2, R2, 0x30, RZ ;  /* 0x0000003002027810 */ /* 0x000fc80007ffe0ff */
[----:B------:R-:W-:-:S04]  /*36df0*/  LEA R4, R7, R2, 0x3 ;  /* 0x0000000207047211 */ /* 0x000fc800078e18ff */
[----:B------:R-:W1:Y:S02]  /*36e00*/  SYNCS.PHASECHK.TRANS64.TRYWAIT P0, [R4+URZ], R3 ;  /* 0x00000003040075a7 */ /* 0x000e64000800017f */
[----:B-1----:R-:W-:Y:S05]  /*36e10*/  @!P0 BRA `(.L_x_1134) ;  /* 0x00000010005c8947 */ /* 0x002fea0003800000 */
.L_x_1182:
[----:B------:R-:W-:-:S04]  /*36e20*/  IADD3 R7, R7, 0x1, RZ ;  /* 0x0000000107077810 */ /* 0x000fc80007ffe0ff */
[----:B------:R-:W-:-:S04]  /*36e30*/  ISETP.NE.AND P0, PT, R7, 0x6, PT ;  /* 0x000000060700780c */ /* 0x000fc80003f05270 */
[----:B-1----:R-:W-:Y:S02]  /*36e40*/  SEL R3, RZ, 0x1, P0 ;  /* 0x00000001ff037807 */ /* 0x002fe40000000000 */
[----:B------:R-:W-:Y:S02]  /*36e50*/  SEL R7, R7, RZ, P0 ;  /* 0x000000ff07077207 */ /* 0x000fe40000000000 */
[----:B------:R-:W-:Y:S02]  /*36e60*/  LOP3.LUT R4, R0, R3, RZ, 0x3c, !PT ;  /* 0x0000000300047212 */ /* 0x000fe400078e3cff */
[----:B------:R-:W-:Y:S02]  /*36e70*/  LEA R3, R7, R2, 0x3 ;  /* 0x0000000207037211 */ /* 0x000fe400078e18ff */
[----:B------:R-:W-:-:S04]  /*36e80*/  SHF.L.U32 R0, R4, 0x1f, RZ ;  /* 0x0000001f04007819 */ /* 0x000fc800000006ff */
[----:B------:R-:W1:Y:S02]  /*36e90*/  SYNCS.PHASECHK.TRANS64.TRYWAIT P0, [R3+URZ], R0 ;  /* 0x00000000030075a7 */ /* 0x000e64000800017f */
[----:B-1----:R-:W-:Y:S05]  /*36ea0*/  @!P0 BRA `(.L_x_1135) ;  /* 0x00000010004c8947 */ /* 0x002fea0003800000 */
.L_x_1183:
[----:B-1----:R-:W-:-:S04]  /*36eb0*/  IADD3 R0, R7, 0x1, RZ ;  /* 0x0000000107007810 */ /* 0x002fc80007ffe0ff */
[----:B------:R-:W-:-:S04]  /*36ec0*/  ISETP.NE.AND P0, PT, R0, 0x6, PT ;  /* 0x000000060000780c */ /* 0x000fc80003f05270 */
[----:B------:R-:W-:Y:S02]  /*36ed0*/  SEL R3, RZ, 0x1, P0 ;  /* 0x00000001ff037807 */ /* 0x000fe40000000000 */
[----:B------:R-:W-:Y:S02]  /*36ee0*/  SEL R5, R0, RZ, P0 ;  /* 0x000000ff00057207 */ /* 0x000fe40000000000 */
[----:B------:R-:W-:Y:S02]  /*36ef0*/  LOP3.LUT R4, R4, R3, RZ, 0x3c, !PT ;  /* 0x0000000304047212 */ /* 0x000fe400078e3cff */
[----:B------:R-:W-:Y:S02]  /*36f00*/  LEA R3, R5, R2, 0x3 ;  /* 0x0000000205037211 */ /* 0x000fe400078e18ff */
[----:B------:R-:W-:-:S04]  /*36f10*/  SHF.L.U32 R0, R4, 0x1f, RZ ;  /* 0x0000001f04007819 */ /* 0x000fc800000006ff */
[----:B------:R-:W1:Y:S02]  /*36f20*/  SYNCS.PHASECHK.TRANS64.TRYWAIT P0, [R3+URZ], R0 ;  /* 0x00000000030075a7 */ /* 0x000e64000800017f */
[----:B-1----:R-:W-:Y:S05]  /*36f30*/  @!P0 BRA `(.L_x_1136) ;  /* 0x00000010003c8947 */ /* 0x002fea0003800000 */
.L_x_1184:
        /* <DEDUP_REMOVED lines=9> */
.L_x_1185:
        /* <DEDUP_REMOVED lines=9> */
.L_x_1186:
[----:B-1----:R-:W-:-:S04]  /*37060*/  IADD3 R0, R5, 0x1, RZ ;  /* 0x0000000105007810 */ /* 0x002fc80007ffe0ff */
[----:B------:R-:W-:-:S04]  /*37070*/  ISETP.NE.AND P0, PT, R0, 0x6, PT ;  /* 0x000000060000780c */ /* 0x000fc80003f05270 */
[----:B------:R-:W-:Y:S02]  /*37080*/  SEL R4, RZ, 0x1, P0 ;  /* 0x00000001ff047807 */ /* 0x000fe40000000000 */
[----:B------:R-:W-:Y:S02]  /*37090*/  SEL R3, R0, RZ, P0 ;  /* 0x000000ff00037207 */ /* 0x000fe40000000000 */
[----:B------:R-:W-:Y:S02]  /*370a0*/  LOP3.LUT R0, R7, R4, RZ, 0x3c, !PT ;  /* 0x0000000407007212 */ /* 0x000fe400078e3cff */
[----:B------:R-:W-:Y:S02]  /*370b0*/  LEA R3, R3, R2, 0x3 ;  /* 0x0000000203037211 */ /* 0x000fe400078e18ff */
[----:B------:R-:W-:-:S07]  /*370c0*/  SHF.L.U32 R0, R0, 0x1f, RZ ;  /* 0x0000001f00007819 */ /* 0x000fce00000006ff */
.L_x_1139:
[----:B-1----:R1:W2:Y:S02]  /*370d0*/  SYNCS.PHASECHK.TRANS64.TRYWAIT P0, [R3+URZ], R0 ;  /* 0x00000000030075a7 */ /* 0x0022a4000800017f */
[----:B--2---:R-:W-:Y:S05]  /*370e0*/  @!P0 NANOSLEEP.SYNCS 0x989680 ;  /* 0x009896800000895d */ /* 0x004fea0003900000 */
[----:B------:R-:W2:Y:S02]  /*370f0*/  @!P0 SYNCS.PHASECHK.TRANS64 P0, [R3+URZ], R0 ;  /* 0x00000000030085a7 */ /* 0x000ea4000800007f */
[----:B--2---:R-:W-:Y:S05]  /*37100*/  @!P0 BRA `(.L_x_1139) ;  /* 0xfffffffc00f08947 */ /* 0x004fea000383ffff */
.L_x_1132:
[----:B------:R-:W-:Y:S05]  /*37110*/  BSYNC B0 ;  /* 0x0000000000007941 */ /* 0x000fea0003800000 */
.L_x_1131:
[----:B------:R-:W-:Y:S05]  /*37120*/  EXIT ;  /* 0x000000000000794d */ /* 0x000fea0003800000 */
.L_x_20:
[----:B---3--:R-:W-:-:S04]  /*37130*/  MOV R3, UR4 ;  /* 0x0000000400037c02 */ /* 0x008fc80008000f00 */
[----:B------:R3:W4:Y:S03]  /*37140*/  SYNCS.PHASECHK.TRANS64.TRYWAIT P0, [R3+URZ], R0 ;  /* 0x00000000030075a7 */ /* 0x000726000800017f */
[----:B----4-:R-:W-:Y:S05]  /*37150*/  @!P0 NANOSLEEP.SYNCS 0x989680 ;  /* 0x009896800000895d */ /* 0x010fea0003900000 */
[----:B------:R-:W4:Y:S02]  /*37160*/  @!P0 SYNCS.PHASECHK.TRANS64 P0, [R3+URZ], R0 ;  /* 0x00000000030085a7 */ /* 0x000f24000800007f */
[----:B----4-:R-:W-:Y:S05]  /*37170*/  @!P0 BRA `(.L_x_20) ;  /* 0xfffffffc00ec8947 */ /* 0x010fea000383ffff */
[----:B------:R-:W-:Y:S05]  /*37180*/  BRA `(.L_x_19) ;  /* 0xfffffcc000107947 */ /* 0x000fea000383ffff */
.L_x_26:
[----:B---3--:R-:W-:-:S04]  /*37190*/  MOV R6, UR6 ;  /* 0x0000000600067c02 */ /* 0x008fc80008000f00 */
[----:B------:R3:W4:Y:S03]  /*371a0*/  SYNCS.PHASECHK.TRANS64.TRYWAIT P0, [R6+URZ], R4 ;  /* 0x00000004060075a7 */ /* 0x000726000800017f */
[----:B----4-:R-:W-:Y:S05]  /*371b0*/  @!P0 NANOSLEEP.SYNCS 0x989680 ;  /* 0x009896800000895d */ /* 0x010fea0003900000 */
[----:B------:R-:W4:Y:S02]  /*371c0*/  @!P0 SYNCS.PHASECHK.TRANS64 P0, [R6+URZ], R4 ;  /* 0x00000004060085a7 */ /* 0x000f24000800007f */
[----:B----4-:R-:W-:Y:S05]  /*371d0*/  @!P0 BRA `(.L_x_26) ;  /* 0xfffffffc00ec8947 */ /* 0x010fea000383ffff */
[----:B------:R-:W-:Y:S05]  /*371e0*/  BRA `(.L_x_25) ;  /* 0xfffffd0400787947 */ /* 0x000fea000383ffff */
.L_x_50:
[----:B-1----:R1:W3:Y:S02]  /*371f0*/  SYNCS.PHASECHK.TRANS64.TRYWAIT P2, [R4+URZ+0x60], R0 ;  /* 0x00006000040075a7 */ /* 0x0022e4000804017f */
[----:B---3--:R-:W-:Y:S05]  /*37200*/  @!P2 NANOSLEEP.SYNCS 0x989680 ;  /* 0x009896800000a95d */ /* 0x008fea0003900000 */
[----:B------:R-:W3:Y:S02]  /*37210*/  @!P2 SYNCS.PHASECHK.TRANS64 P2, [R4+URZ+0x60], R0 ;  /* 0x000060000400a5a7 */ /* 0x000ee4000804007f */
[----:B---3--:R-:W-:Y:S05]  /*37220*/  @!P2 BRA `(.L_x_50) ;  /* 0xfffffffc00f0a947 */ /* 0x008fea000383ffff */
[----:B------:R-:W-:Y:S05]  /*37230*/  BRA `(.L_x_1140) ;  /* 0xfffffda400e87947 */ /* 0x000fea000383ffff */
.L_x_109:
[----:B-1----:R1:W3:Y:S02]  /*37240*/  SYNCS.PHASECHK.TRANS64.TRYWAIT P2, [R4+URZ+0x60], R5 ;  /* 0x00006005040075a7 */ /* 0x0022e4000804017f */
[----:B---3--:R-:W-:Y:S05]  /*37250*/  @!P2 NANOSLEEP.SYNCS 0x989680 ;  /* 0x009896800000a95d */ /* 0x008fea0003900000 */
[----:B------:R-:W3:Y:S02]  /*37260*/  @!P2 SYNCS.PHASECHK.TRANS64 P2, [R4+URZ+0x60], R5 ;  /* 0x000060050400a5a7 */ /* 0x000ee4000804007f */
[----:B---3--:R-:W-:Y:S05]  /*37270*/  @!P2 BRA `(.L_x_109) ;  /* 0xfffffffc00f0a947 */ /* 0x008fea000383ffff */
[----:B------:R-:W-:Y:S05]  /*37280*/  BRA `(.L_x_1141) ;  /* 0xfffffdc800107947 */ /* 0x000fea000383ffff */
.L_x_168:
[----:B-1----:R1:W2:Y:S02]  /*37290*/  SYNCS.PHASECHK.TRANS64.TRYWAIT P2, [R4+URZ+0x60], R5 ;  /* 0x00006005040075a7 */ /* 0x0022a4000804017f */
[----:B--2---:R-:W-:Y:S05]  /*372a0*/  @!P2 NANOSLEEP.SYNCS 0x989680 ;  /* 0x009896800000a95d */ /* 0x004fea0003900000 */
[----:B------:R-:W2:Y:S02]  /*372b0*/  @!P2 SYNCS.PHASECHK.TRANS64 P2, [R4+URZ+0x60], R5 ;  /* 0x000060050400a5a7 */ /* 0x000ea4000804007f */
[----:B--2---:R-:W-:Y:S05]  /*372c0*/  @!P2 BRA `(.L_x_168) ;  /* 0xfffffffc00f0a947 */ /* 0x004fea000383ffff */
[----:B------:R-:W-:Y:S05]  /*372d0*/  BRA `(.L_x_1142) ;  /* 0xfffffde800547947 */ /* 0x000fea000383ffff */
.L_x_227:
[----:B-1----:R1:W2:Y:S02]  /*372e0*/  SYNCS.PHASECHK.TRANS64.TRYWAIT P2, [R4+URZ+0x60], R5 ;  /* 0x00006005040075a7 */ /* 0x0022a4000804017f */
[----:B--2---:R-:W-:Y:S05]  /*372f0*/  @!P2 NANOSLEEP.SYNCS 0x989680 ;  /* 0x009896800000a95d */ /* 0x004fea0003900000 */
[----:B------:R-:W2:Y:S02]  /*37300*/  @!P2 SYNCS.PHASECHK.TRANS64 P2, [R4+URZ+0x60], R5 ;  /* 0x000060050400a5a7 */ /* 0x000ea4000804007f */
[----:B--2---:R-:W-:Y:S05]  /*37310*/  @!P2 BRA `(.L_x_227) ;  /* 0xfffffffc00f0a947 */ /* 0x004fea000383ffff */
[----:B------:R-:W-:Y:S05]  /*37320*/  BRA `(.L_x_1143) ;  /* 0xfffffe0800587947 */ /* 0x000fea000383ffff */
.L_x_286:
[----:B-1----:R1:W2:Y:S02]  /*37330*/  SYNCS.PHASECHK.TRANS64.TRYWAIT P2, [R4+URZ+0x60], R5 ;  /* 0x00006005040075a7 */ /* 0x0022a4000804017f */
[----:B--2---:R-:W-:Y:S05]  /*37340*/  @!P2 NANOSLEEP.SYNCS 0x989680 ;  /* 0x009896800000a95d */ /* 0x004fea0003900000 */
[----:B------:R-:W2:Y:S02]  /*37350*/  @!P2 SYNCS.PHASECHK.TRANS64 P2, [R4+URZ+0x60], R5 ;  /* 0x000060050400a5a7 */ /* 0x000ea4000804007f */
[----:B--2---:R-:W-:Y:S05]  /*37360*/  @!P2 BRA `(.L_x_286) ;  /* 0xfffffffc00f0a947 */ /* 0x004fea000383ffff */
[----:B------:R-:W-:Y:S05]  /*37370*/  BRA `(.L_x_1144) ;  /* 0xfffffe2800a87947 */ /* 0x000fea000383ffff */
.L_x_345:
[----:B-1----:R1:W2:Y:S02]  /*37380*/  SYNCS.PHASECHK.TRANS64.TRYWAIT P2, [R4+URZ+0x60], R5 ;  /* 0x00006005040075a7 */ /* 0x0022a4000804017f */
[----:B--2---:R-:W-:Y:S05]  /*37390*/  @!P2 NANOSLEEP.SYNCS 0x989680 ;  /* 0x009896800000a95d */ /* 0x004fea0003900000 */
[----:B------:R-:W2:Y:S02]  /*373a0*/  @!P2 SYNCS.PHASECHK.TRANS64 P2, [R4+URZ+0x60], R5 ;  /* 0x000060050400a5a7 */ /* 0x000ea4000804007f */
[----:B--2---:R-:W-:Y:S05]  /*373b0*/  @!P2 BRA `(.L_x_345) ;  /* 0xfffffffc00f0a947 */ /* 0x004fea000383ffff */
[----:B------:R-:W-:Y:S05]  /*373c0*/  BRA `(.L_x_1145) ;  /* 0xfffffe4800bc7947 */ /* 0x000fea000383ffff */
.L_x_404:
[----:B-1----:R1:W2:Y:S02]  /*373d0*/  SYNCS.PHASECHK.TRANS64.TRYWAIT P2, [R4+URZ+0x60], R5 ;  /* 0x00006005040075a7 */ /* 0x0022a4000804017f */
[----:B--2---:R-:W-:Y:S05]  /*373e0*/  @!P2 NANOSLEEP.SYNCS 0x989680 ;  /* 0x009896800000a95d */ /* 0x004fea0003900000 */
[----:B------:R-:W2:Y:S02]  /*373f0*/  @!P2 SYNCS.PHASECHK.TRANS64 P2, [R4+URZ+0x60], R5 ;  /* 0x000060050400a5a7 */ /* 0x000ea4000804007f */
[----:B--2---:R-:W-:Y:S05]  /*37400*/  @!P2 BRA `(.L_x_404) ;  /* 0xfffffffc00f0a947 */ /* 0x004fea000383ffff */
[----:B------:R-:W-:Y:S05]  /*37410*/  BRA `(.L_x_1146) ;  /* 0xfffffe6c00107947 */ /* 0x000fea000383ffff */
.L_x_463:
[----:B-1----:R1:W2:Y:S02]  /*37420*/  SYNCS.PHASECHK.TRANS64.TRYWAIT P2, [R4+URZ+0x60], R5 ;  /* 0x00006005040075a7 */ /* 0x0022a4000804017f */
[----:B--2---:R-:W-:Y:S05]  /*37430*/  @!P2 NANOSLEEP.SYNCS 0x989680 ;  /* 0x009896800000a95d */ /* 0x004fea0003900000 */
[----:B------:R-:W2:Y:S02]  /*37440*/  @!P2 SYNCS.PHASECHK.TRANS64 P2, [R4+URZ+0x60], R5 ;  /* 0x000060050400a5a7 */ /* 0x000ea4000804007f */
[----:B--2---:R-:W-:Y:S05]  /*37450*/  @!P2 BRA `(.L_x_463) ;  /* 0xfffffffc00f0a947 */ /* 0x004fea000383ffff */
[----:B------:R-:W-:Y:S05]  /*37460*/  BRA `(.L_x_1147) ;  /* 0xfffffe8c00247947 */ /* 0x000fea000383ffff */
.L_x_522:
[----:B-1----:R1:W2:Y:S02]  /*37470*/  SYNCS.PHASECHK.TRANS64.TRYWAIT P2, [R4+URZ+0x60], R5 ;  /* 0x00006005040075a7 */ /* 0x0022a4000804017f */
[----:B--2---:R-:W-:Y:S05]  /*37480*/  @!P2 NANOSLEEP.SYNCS 0x989680 ;  /* 0x009896800000a95d */ /* 0x004fea0003900000 */
[----:B------:R-:W2:Y:S02]  /*37490*/  @!P2 SYNCS.PHASECHK.TRANS64 P2, [R4+URZ+0x60], R5 ;  /* 0x000060050400a5a7 */ /* 0x000ea4000804007f */
[----:B--2---:R-:W-:Y:S05]  /*374a0*/  @!P2 BRA `(.L_x_522) ;  /* 0xfffffffc00f0a947 */ /* 0x004fea000383ffff */
[----:B------:R-:W-:Y:S05]  /*374b0*/  BRA `(.L_x_1148) ;  /* 0xfffffeac00787947 */ /* 0x000fea000383ffff */
.L_x_581:
[----:B-1----:R1:W2:Y:S02]  /*374c0*/  SYNCS.PHASECHK.TRANS64.TRYWAIT P2, [R4+URZ+0x60], R5 ;  /* 0x00006005040075a7 */ /* 0x0022a4000804017f */
[----:B--2---:R-:W-:Y:S05]  /*374d0*/  @!P2 NANOSLEEP.SYNCS 0x989680 ;  /* 0x009896800000a95d */ /* 0x004fea0003900000 */
[----:B------:R-:W2:Y:S02]  /*374e0*/  @!P2 SYNCS.PHASECHK.TRANS64 P2, [R4+URZ+0x60], R5 ;  /* 0x000060050400a5a7 */ /* 0x000ea4000804007f */
[----:B--2---:R-:W-:Y:S05]  /*374f0*/  @!P2 BRA `(.L_x_581) ;  /* 0xfffffffc00f0a947 */ /* 0x004fea000383ffff */
[----:B------:R-:W-:Y:S05]  /*37500*/  BRA `(.L_x_1149) ;  /* 0xfffffecc008c7947 */ /* 0x000fea000383ffff */
.L_x_640:
[----:B-1----:R1:W2:Y:S02]  /*37510*/  SYNCS.PHASECHK.TRANS64.TRYWAIT P2, [R4+URZ+0x60], R5 ;  /* 0x00006005040075a7 */ /* 0x0022a4000804017f */
[----:B--2---:R-:W-:Y:S05]  /*37520*/  @!P2 NANOSLEEP.SYNCS 0x989680 ;  /* 0x009896800000a95d */ /* 0x004fea0003900000 */
[----:B------:R-:W2:Y:S02]  /*37530*/  @!P2 SYNCS.PHASECHK.TRANS64 P2, [R4+URZ+0x60], R5 ;  /* 0x000060050400a5a7 */ /* 0x000ea4000804007f */
[----:B--2---:R-:W-:Y:S05]  /*37540*/  @!P2 BRA `(.L_x_640) ;  /* 0xfffffffc00f0a947 */ /* 0x004fea000383ffff */
[----:B------:R-:W-:Y:S05]  /*37550*/  BRA `(.L_x_1150) ;  /* 0xfffffeec00e07947 */ /* 0x000fea000383ffff */
.L_x_699:
[----:B-1----:R1:W2:Y:S02]  /*37560*/  SYNCS.PHASECHK.TRANS64.TRYWAIT P2, [R4+URZ+0x60], R5 ;  /* 0x00006005040075a7 */ /* 0x0022a4000804017f */
[----:B--2---:R-:W-:Y:S05]  /*37570*/  @!P2 NANOSLEEP.SYNCS 0x989680 ;  /* 0x009896800000a95d */ /* 0x004fea0003900000 */
[----:B------:R-:W2:Y:S02]  /*37580*/  @!P2 SYNCS.PHASECHK.TRANS64 P2, [R4+URZ+0x60], R5 ;  /* 0x000060050400a5a7 */ /* 0x000ea4000804007f */
[----:B--2---:R-:W-:Y:S05]  /*37590*/  @!P2 BRA `(.L_x_699) ;  /* 0xfffffffc00f0a947 */ /* 0x004fea000383ffff */
[----:B------:R-:W-:Y:S05]  /*375a0*/  BRA `(.L_x_1151) ;  /* 0xffffff1000147947 */ /* 0x000fea000383ffff */
.L_x_758:
[----:B-1----:R1:W2:Y:S02]  /*375b0*/  SYNCS.PHASECHK.TRANS64.TRYWAIT P2, [R4+URZ+0x60], R5 ;  /* 0x00006005040075a7 */ /* 0x0022a4000804017f */
[----:B--2---:R-:W-:Y:S05]  /*375c0*/  @!P2 NANOSLEEP.SYNCS 0x989680 ;  /* 0x009896800000a95d */ /* 0x004fea0003900000 */
[----:B------:R-:W2:Y:S02]  /*375d0*/  @!P2 SYNCS.PHASECHK.TRANS64 P2, [R4+URZ+0x60], R5 ;  /* 0x000060050400a5a7 */ /* 0x000ea4000804007f */
[----:B--2---:R-:W-:Y:S05]  /*375e0*/  @!P2 BRA `(.L_x_758) ;  /* 0xfffffffc00f0a947 */ /* 0x004fea000383ffff */
[----:B------:R-:W-:Y:S05]  /*375f0*/  BRA `(.L_x_1152) ;  /* 0xffffff3000687947 */ /* 0x000fea000383ffff */
.L_x_817:
[----:B-1----:R1:W2:Y:S02]  /*37600*/  SYNCS.PHASECHK.TRANS64.TRYWAIT P2, [R4+URZ+0x60], R5 ;  /* 0x00006005040075a7 */ /* 0x0022a4000804017f */
[----:B--2---:R-:W-:Y:S05]  /*37610*/  @!P2 NANOSLEEP.SYNCS 0x989680 ;  /* 0x009896800000a95d */ /* 0x004fea0003900000 */
[----:B------:R-:W2:Y:S02]  /*37620*/  @!P2 SYNCS.PHASECHK.TRANS64 P2, [R4+URZ+0x60], R5 ;  /* 0x000060050400a5a7 */ /* 0x000ea4000804007f */
[----:B--2---:R-:W-:Y:S05]  /*37630*/  @!P2 BRA `(.L_x_817) ;  /* 0xfffffffc00f0a947 */ /* 0x004fea000383ffff */
[----:B------:R-:W-:Y:S05]  /*37640*/  BRA `(.L_x_1153) ;  /* 0xffffff5000bc7947 */ /* 0x000fea000383ffff */
.L_x_876:
[----:B-1----:R1:W2:Y:S02]  /*37650*/  SYNCS.PHASECHK.TRANS64.TRYWAIT P2, [R4+URZ+0x60], R5 ;  /* 0x00006005040075a7 */ /* 0x0022a4000804017f */
[----:B--2---:R-:W-:Y:S05]  /*37660*/  @!P2 NANOSLEEP.SYNCS 0x989680 ;  /* 0x009896800000a95d */ /* 0x004fea0003900000 */
[----:B------:R-:W2:Y:S02]  /*37670*/  @!P2 SYNCS.PHASECHK.TRANS64 P2, [R4+URZ+0x60], R5 ;  /* 0x000060050400a5a7 */ /* 0x000ea4000804007f */
[----:B--2---:R-:W-:Y:S05]  /*37680*/  @!P2 BRA `(.L_x_876) ;  /* 0xfffffffc00f0a947 */ /* 0x004fea000383ffff */
[----:B------:R-:W-:Y:S05]  /*37690*/  BRA `(.L_x_1154) ;  /* 0xffffff7400107947 */ /* 0x000fea000383ffff */
.L_x_935:
[----:B-1----:R1:W2:Y:S02]  /*376a0*/  SYNCS.PHASECHK.TRANS64.TRYWAIT P0, [R5+URZ+0x60], R4 ;  /* 0x00006004050075a7 */ /* 0x0022a4000800017f */
[----:B--2---:R-:W-:Y:S05]  /*376b0*/  @!P0 NANOSLEEP.SYNCS 0x989680 ;  /* 0x009896800000895d */ /* 0x004fea0003900000 */
[----:B------:R-:W2:Y:S02]  /*376c0*/  @!P0 SYNCS.PHASECHK.TRANS64 P0, [R5+URZ+0x60], R4 ;  /* 0x00006004050085a7 */ /* 0x000ea4000800007f */
[----:B--2---:R-:W-:Y:S05]  /*376d0*/  @!P0 BRA `(.L_x_935) ;  /* 0xfffffffc00f08947 */ /* 0x004fea000383ffff */
[----:B------:R-:W-:Y:S05]  /*376e0*/  BRA `(.L_x_1155) ;  /* 0xffffff9400647947 */ /* 0x000fea000383ffff */
.L_x_999:
[----:B-1----:R-:W-:-:S04]  /*376f0*/  MOV R5, UR4 ;  /* 0x0000000400057c02 */ /* 0x002fc80008000f00 */
[----:B------:R1:W2:Y:S03]  /*37700*/  SYNCS.PHASECHK.TRANS64.TRYWAIT P0, [R5+URZ+0xa8], R0 ;  /* 0x0000a800050075a7 */ /* 0x0002a6000800017f */
[----:B--2---:R-:W-:Y:S05]  /*37710*/  @!P0 NANOSLEEP.SYNCS 0x989680 ;  /* 0x009896800000895d */ /* 0x004fea0003900000 */
[----:B------:R-:W2:Y:S02]  /*37720*/  @!P0 SYNCS.PHASECHK.TRANS64 P0, [R5+URZ+0xa8], R0 ;  /* 0x0000a800050085a7 */ /* 0x000ea4000800007f */
[----:B--2---:R-:W-:Y:S05]  /*37730*/  @!P0 BRA `(.L_x_999) ;  /* 0xfffffffc00ec8947 */ /* 0x004fea000383ffff */
[----:B------:R-:W-:Y:S05]  /*37740*/  BRA `(.L_x_998) ;  /* 0xffffffc400247947 */ /* 0x000fea000383ffff */
.L_x_1008:
[----:B-1----:R-:W-:-:S04]  /*37750*/  MOV R3, UR13 ;  /* 0x0000000d00037c02 */ /* 0x002fc80008000f00 */
[----:B------:R1:W2:Y:S03]  /*37760*/  SYNCS.PHASECHK.TRANS64.TRYWAIT P2, [R3+URZ+0x80], R2 ;  /* 0x00008002030075a7 */ /* 0x0002a6000804017f */
[----:B--2---:R-:W-:Y:S05]  /*37770*/  @!P2 NANOSLEEP.SYNCS 0x989680 ;  /* 0x009896800000a95d */ /* 0x004fea0003900000 */
[----:B------:R-:W2:Y:S02]  /*37780*/  @!P2 SYNCS.PHASECHK.TRANS64 P2, [R3+URZ+0x80], R2 ;  /* 0x000080020300a5a7 */ /* 0x000ea4000804007f */
[----:B--2---:R-:W-:Y:S05]  /*37790*/  @!P2 BRA `(.L_x_1008) ;  /* 0xfffffffc00eca947 */ /* 0x004fea000383ffff */
[----:B------:R-:W-:Y:S05]  /*377a0*/  BRA `(.L_x_1156) ;  /* 0xffffffc800147947 */ /* 0x000fea000383ffff */
.L_x_1014:
[----:B-12---:R-:W-:-:S04]  /*377b0*/  MOV R3, UR13 ;  /* 0x0000000d00037c02 */ /* 0x006fc80008000f00 */
[----:B------:R1:W2:Y:S03]  /*377c0*/  SYNCS.PHASECHK.TRANS64.TRYWAIT P2, [R3+URZ+0x88], R2 ;  /* 0x00008802030075a7 */ /* 0x0002a6000804017f */
[----:B--2---:R-:W-:Y:S05]  /*377d0*/  @!P2 NANOSLEEP.SYNCS 0x989680 ;  /* 0x009896800000a95d */ /* 0x004fea0003900000 */
[----:B------:R-:W2:Y:S02]  /*377e0*/  @!P2 SYNCS.PHASECHK.TRANS64 P2, [R3+URZ+0x88], R2 ;  /* 0x000088020300a5a7 */ /* 0x000ea4000804007f */
[----:B--2---:R-:W-:Y:S05]  /*377f0*/  @!P2 BRA `(.L_x_1014) ;  /* 0xfffffffc00eca947 */ /* 0x004fea000383ffff */
[----:B------:R-:W-:Y:S05]  /*37800*/  BRA `(.L_x_1157) ;  /* 0xffffffc8005c7947 */ /* 0x000fea000383ffff */
.L_x_1020:
[----:B-123--:R-:W-:-:S04]  /*37810*/  MOV R3, UR13 ;  /* 0x0000000d00037c02 */ /* 0x00efc80008000f00 */
[----:B------:R1:W2:Y:S03]  /*37820*/  SYNCS.PHASECHK.TRANS64.TRYWAIT P2, [R3+URZ+0x90], R2 ;  /* 0x00009002030075a7 */ /* 0x0002a6000804017f */
[----:B--2---:R-:W-:Y:S05]  /*37830*/  @!P2 NANOSLEEP.SYNCS 0x989680 ;  /* 0x009896800000a95d */ /* 0x004fea0003900000 */
[----:B------:R-:W2:Y:S02]  /*37840*/  @!P2 SYNCS.PHASECHK.TRANS64 P2, [R3+URZ+0x90], R2 ;  /* 0x000090020300a5a7 */ /* 0x000ea4000804007f */
[----:B--2---:R-:W-:Y:S05]  /*37850*/  @!P2 BRA `(.L_x_1020) ;  /* 0xfffffffc00eca947 */ /* 0x004fea000383ffff */
[----:B------:R-:W-:Y:S05]  /*37860*/  BRA `(.L_x_1158) ;  /* 0xffffffc800b07947 */ /* 0x000fea000383ffff */
.L_x_1026:
[----:B-1234-:R-:W-:-:S04]  /*37870*/  MOV R3, UR13 ;  /* 0x0000000d00037c02 */ /* 0x01efc80008000f00 */
[----:B------:R1:W2:Y:S03]  /*37880*/  SYNCS.PHASECHK.TRANS64.TRYWAIT P2, [R3+URZ+0x98], R2 ;  /* 0x00009802030075a7 */ /* 0x0002a6000804017f */
[----:B--2---:R-:W-:Y:S05]  /*37890*/  @!P2 NANOSLEEP.SYNCS 0x989680 ;  /* 0x009896800000a95d */ /* 0x004fea0003900000 */
[----:B------:R-:W2:Y:S02]  /*378a0*/  @!P2 SYNCS.PHASECHK.TRANS64 P2, [R3+URZ+0x98], R2 ;  /* 0x000098020300a5a7 */ /* 0x000ea4000804007f */
[----:B--2---:R-:W-:Y:S05]  /*378b0*/  @!P2 BRA `(.L_x_1026) ;  /* 0xfffffffc00eca947 */ /* 0x004fea000383ffff */
[----:B------:R-:W-:Y:S05]  /*378c0*/  BRA `(.L_x_1159) ;  /* 0xffffffc800fc7947 */ /* 0x000fea000383ffff */
.L_x_1032:
[----:B-1----:R-:W-:-:S04]  /*378d0*/  MOV R4, UR13 ;  /* 0x0000000d00047c02 */ /* 0x002fc80008000f00 */
[----:B------:R1:W2:Y:S03]  /*378e0*/  SYNCS.PHASECHK.TRANS64.TRYWAIT P2, [R4+URZ+0x80], R3 ;  /* 0x00008003040075a7 */ /* 0x0002a6000804017f */
[----:B--2---:R-:W-:Y:S05]  /*378f0*/  @!P2 NANOSLEEP.SYNCS 0x989680 ;  /* 0x009896800000a95d */ /* 0x004fea0003900000 */
[----:B------:R-:W2:Y:S02]  /*37900*/  @!P2 SYNCS.PHASECHK.TRANS64 P2, [R4+URZ+0x80], R3 ;  /* 0x000080030400a5a7 */ /* 0x000ea4000804007f */
[----:B--2---:R-:W-:Y:S05]  /*37910*/  @!P2 BRA `(.L_x_1032) ;  /* 0xfffffffc00eca947 */ /* 0x004fea000383ffff */
[----:B------:R-:W-:Y:S05]  /*37920*/  BRA `(.L_x_1160) ;  /* 0xffffffcc00507947 */ /* 0x000fea000383ffff */
.L_x_1038:
[----:B-12---:R-:W-:-:S04]  /*37930*/  MOV R4, UR13 ;  /* 0x0000000d00047c02 */ /* 0x006fc80008000f00 */
[----:B------:R1:W2:Y:S03]  /*37940*/  SYNCS.PHASECHK.TRANS64.TRYWAIT P2, [R4+URZ+0x88], R3 ;  /* 0x00008803040075a7 */ /* 0x0002a6000804017f */
[----:B--2---:R-:W-:Y:S05]  /*37950*/  @!P2 NANOSLEEP.SYNCS 0x989680 ;  /* 0x009896800000a95d */ /* 0x004fea0003900000 */
[----:B------:R-:W2:Y:S02]  /*37960*/  @!P2 SYNCS.PHASECHK.TRANS64 P2, [R4+URZ+0x88], R3 ;  /* 0x000088030400a5a7 */ /* 0x000ea4000804007f */
[----:B--2---:R-:W-:Y:S05]  /*37970*/  @!P2 BRA `(.L_x_1038) ;  /* 0xfffffffc00eca947 */ /* 0x004fea000383ffff */
[----:B------:R-:W-:Y:S05]  /*37980*/  BRA `(.L_x_1161) ;  /* 0xffffffcc00907947 */ /* 0x000fea000383ffff */
.L_x_1044:
[----:B-123--:R-:W-:-:S04]  /*37990*/  MOV R4, UR13 ;  /* 0x0000000d00047c02 */ /* 0x00efc80008000f00 */
[----:B------:R1:W2:Y:S03]  /*379a0*/  SYNCS.PHASECHK.TRANS64.TRYWAIT P2, [R4+URZ+0x90], R3 ;  /* 0x00009003040075a7 */ /* 0x0002a6000804017f */
[----:B--2---:R-:W-:Y:S05]  /*379b0*/  @!P2 NANOSLEEP.SYNCS 0x989680 ;  /* 0x009896800000a95d */ /* 0x004fea0003900000 */
[----:B------:R-:W2:Y:S02]  /*379c0*/  @!P2 SYNCS.PHASECHK.TRANS64 P2, [R4+URZ+0x90], R3 ;  /* 0x000090030400a5a7 */ /* 0x000ea4000804007f */
[----:B--2---:R-:W-:Y:S05]  /*379d0*/  @!P2 BRA `(.L_x_1044) ;  /* 0xfffffffc00eca947 */ /* 0x004fea000383ffff */
[----:B------:R-:W-:Y:S05]  /*379e0*/  BRA `(.L_x_1162) ;  /* 0xffffffcc00d87947 */ /* 0x000fea000383ffff */
.L_x_1050:
[----:B-1234-:R-:W-:-:S04]  /*379f0*/  MOV R4, UR13 ;  /* 0x0000000d00047c02 */ /* 0x01efc80008000f00 */
[----:B------:R1:W2:Y:S03]  /*37a00*/  SYNCS.PHASECHK.TRANS64.TRYWAIT P2, [R4+URZ+0x98], R3 ;  /* 0x00009803040075a7 */ /* 0x0002a6000804017f */
[----:B--2---:R-:W-:Y:S05]  /*37a10*/  @!P2 NANOSLEEP.SYNCS 0x989680 ;  /* 0x009896800000a95d */ /* 0x004fea0003900000 */
[----:B------:R-:W2:Y:S02]  /*37a20*/  @!P2 SYNCS.PHASECHK.TRANS64 P2, [R4+URZ+0x98], R3 ;  /* 0x000098030400a5a7 */ /* 0x000ea4000804007f */
[----:B--2---:R-:W-:Y:S05]  /*37a30*/  @!P2 BRA `(.L_x_1050) ;  /* 0xfffffffc00eca947 */ /* 0x004fea000383ffff */
[----:B------:R-:W-:Y:S05]  /*37a40*/  BRA `(.L_x_1163) ;  /* 0xffffffd000187947 */ /* 0x000fea000383ffff */
.L_x_1056:
[----:B------:R-:W-:-:S04]  /*37a50*/  MOV R5, UR13 ;  /* 0x0000000d00057c02 */ /* 0x000fc80008000f00 */
[----:B------:R1:W1:Y:S03]  /*37a60*/  SYNCS.PHASECHK.TRANS64.TRYWAIT P2, [R5+URZ+0x80], R2 ;  /* 0x00008002050075a7 */ /* 0x000266000804017f */
[----:B-1----:R-:W-:Y:S05]  /*37a70*/  @!P2 NANOSLEEP.SYNCS 0x989680 ;  /* 0x009896800000a95d */ /* 0x002fea0003900000 */
[----:B------:R-:W1:Y:S02]  /*37a80*/  @!P2 SYNCS.PHASECHK.TRANS64 P2, [R5+URZ+0x80], R2 ;  /* 0x000080020500a5a7 */ /* 0x000e64000804007f */
[----:B-1----:R-:W-:Y:S05]  /*37a90*/  @!P2 BRA `(.L_x_1056) ;  /* 0xfffffffc00eca947 */ /* 0x002fea000383ffff */
[----:B------:R-:W-:Y:S05]  /*37aa0*/  BRA `(.L_x_1164) ;  /* 0xffffffd000607947 */ /* 0x000fea000383ffff */
.L_x_1062:
[----:B------:R-:W-:-:S04]  /*37ab0*/  MOV R5, UR13 ;  /* 0x0000000d00057c02 */ /* 0x000fc80008000f00 */
[----:B------:R1:W1:Y:S03]  /*37ac0*/  SYNCS.PHASECHK.TRANS64.TRYWAIT P2, [R5+URZ+0x88], R2 ;  /* 0x00008802050075a7 */ /* 0x000266000804017f */
[----:B-1----:R-:W-:Y:S05]  /*37ad0*/  @!P2 NANOSLEEP.SYNCS 0x989680 ;  /* 0x009896800000a95d */ /* 0x002fea0003900000 */
[----:B------:R-:W1:Y:S02]  /*37ae0*/  @!P2 SYNCS.PHASECHK.TRANS64 P2, [R5+URZ+0x88], R2 ;  /* 0x000088020500a5a7 */ /* 0x000e64000804007f */
[----:B-1----:R-:W-:Y:S05]  /*37af0*/  @!P2 BRA `(.L_x_1062) ;  /* 0xfffffffc00eca947 */ /* 0x002fea000383ffff */
[----:B------:R-:W-:Y:S05]  /*37b00*/  BRA `(.L_x_1165) ;  /* 0xffffffd000a47947 */ /* 0x000fea000383ffff */
.L_x_1068:
[----:B------:R-:W-:-:S04]  /*37b10*/  MOV R5, UR13 ;  /* 0x0000000d00057c02 */ /* 0x000fc80008000f00 */
[----:B------:R1:W1:Y:S03]  /*37b20*/  SYNCS.PHASECHK.TRANS64.TRYWAIT P2, [R5+URZ+0x90], R2 ;  /* 0x00009002050075a7 */ /* 0x000266000804017f */
[----:B-1----:R-:W-:Y:S05]  /*37b30*/  @!P2 NANOSLEEP.SYNCS 0x989680 ;  /* 0x009896800000a95d */ /* 0x002fea0003900000 */
[----:B------:R-:W1:Y:S02]  /*37b40*/  @!P2 SYNCS.PHASECHK.TRANS64 P2, [R5+URZ+0x90], R2 ;  /* 0x000090020500a5a7 */ /* 0x000e64000804007f */
[----:B-1----:R-:W-:Y:S05]  /*37b50*/  @!P2 BRA `(.L_x_1068) ;  /* 0xfffffffc00eca947 */ /* 0x002fea000383ffff */
[----:B------:R-:W-:Y:S05]  /*37b60*/  BRA `(.L_x_1166) ;  /* 0xffffffd000ec7947 */ /* 0x000fea000383ffff */
.L_x_1074:
[----:B------:R-:W-:-:S04]  /*37b70*/  MOV R5, UR13 ;  /* 0x0000000d00057c02 */ /* 0x000fc80008000f00 */
[----:B------:R1:W1:Y:S03]  /*37b80*/  SYNCS.PHASECHK.TRANS64.TRYWAIT P2, [R5+URZ+0x98], R2 ;  /* 0x00009802050075a7 */ /* 0x000266000804017f */
[----:B-1----:R-:W-:Y:S05]  /*37b90*/  @!P2 NANOSLEEP.SYNCS 0x989680 ;  /* 0x009896800000a95d */ /* 0x002fea0003900000 */
[----:B------:R-:W1:Y:S02]  /*37ba0*/  @!P2 SYNCS.PHASECHK.TRANS64 P2, [R5+URZ+0x98], R2 ;  /* 0x000098020500a5a7 */ /* 0x000e64000804007f */
[----:B-1----:R-:W-:Y:S05]  /*37bb0*/  @!P2 BRA `(.L_x_1074) ;  /* 0xfffffffc00eca947 */ /* 0x002fea000383ffff */
[----:B------:R-:W-:Y:S05]  /*37bc0*/  BRA `(.L_x_1167) ;  /* 0xffffffd400307947 */ /* 0x000fea000383ffff */
.L_x_1080:
[----:B-1----:R-:W-:-:S04]  /*37bd0*/  MOV R2, UR13 ;  /* 0x0000000d00027c02 */ /* 0x002fc80008000f00 */
[----:B------:R1:W1:Y:S03]  /*37be0*/  SYNCS.PHASECHK.TRANS64.TRYWAIT P2, [R2+URZ+0x80], R3 ;  /* 0x00008003020075a7 */ /* 0x000266000804017f */
[----:B-1----:R-:W-:Y:S05]  /*37bf0*/  @!P2 NANOSLEEP.SYNCS 0x989680 ;  /* 0x009896800000a95d */ /* 0x002fea0003900000 */
[----:B------:R-:W1:Y:S02]  /*37c00*/  @!P2 SYNCS.PHASECHK.TRANS64 P2, [R2+URZ+0x80], R3 ;  /* 0x000080030200a5a7 */ /* 0x000e64000804007f */
[----:B-1----:R-:W-:Y:S05]  /*37c10*/  @!P2 BRA `(.L_x_1080) ;  /* 0xfffffffc00eca947 */ /* 0x002fea000383ffff */
[----:B------:R-:W-:Y:S05]  /*37c20*/  BRA `(.L_x_1168) ;  /* 0xffffffd400787947 */ /* 0x000fea000383ffff */
.L_x_1086:
[----:B-1----:R-:W-:-:S04]  /*37c30*/  MOV R2, UR13 ;  /* 0x0000000d00027c02 */ /* 0x002fc80008000f00 */
[----:B------:R1:W1:Y:S03]  /*37c40*/  SYNCS.PHASECHK.TRANS64.TRYWAIT P2, [R2+URZ+0x88], R3 ;  /* 0x00008803020075a7 */ /* 0x000266000804017f */
[----:B-1----:R-:W-:Y:S05]  /*37c50*/  @!P2 NANOSLEEP.SYNCS 0x989680 ;  /* 0x009896800000a95d */ /* 0x002fea0003900000 */
[----:B------:R-:W1:Y:S02]  /*37c60*/  @!P2 SYNCS.PHASECHK.TRANS64 P2, [R2+URZ+0x88], R3 ;  /* 0x000088030200a5a7 */ /* 0x000e64000804007f */
[----:B-1----:R-:W-:Y:S05]  /*37c70*/  @!P2 BRA `(.L_x_1086) ;  /* 0xfffffffc00eca947 */ /* 0x002fea000383ffff */
[----:B------:R-:W-:Y:S05]  /*37c80*/  BRA `(.L_x_1169) ;  /* 0xffffffd400bc7947 */ /* 0x000fea000383ffff */
.L_x_1092:
[----:B-1----:R-:W-:-:S04]  /*37c90*/  MOV R2, UR13 ;  /* 0x0000000d00027c02 */ /* 0x002fc80008000f00 */
[----:B------:R1:W1:Y:S03]  /*37ca0*/  SYNCS.PHASECHK.TRANS64.TRYWAIT P2, [R2+URZ+0x90], R3 ;  /* 0x00009003020075a7 */ /* 0x000266000804017f */
[----:B-1----:R-:W-:Y:S05]  /*37cb0*/  @!P2 NANOSLEEP.SYNCS 0x989680 ;  /* 0x009896800000a95d */ /* 0x002fea0003900000 */
[----:B------:R-:W1:Y:S02]  /*37cc0*/  @!P2 SYNCS.PHASECHK.TRANS64 P2, [R2+URZ+0x90], R3 ;  /* 0x000090030200a5a7 */ /* 0x000e64000804007f */
[----:B-1----:R-:W-:Y:S05]  /*37cd0*/  @!P2 BRA `(.L_x_1092) ;  /* 0xfffffffc00eca947 */ /* 0x002fea000383ffff */
[----:B------:R-:W-:Y:S05]  /*37ce0*/  BRA `(.L_x_1170) ;  /* 0xffffffd800047947 */ /* 0x000fea000383ffff */
.L_x_1098:
[----:B-1----:R-:W-:-:S04]  /*37cf0*/  MOV R2, UR13 ;  /* 0x0000000d00027c02 */ /* 0x002fc80008000f00 */
[----:B------:R1:W1:Y:S03]  /*37d00*/  SYNCS.PHASECHK.TRANS64.TRYWAIT P2, [R2+URZ+0x98], R3 ;  /* 0x00009803020075a7 */ /* 0x000266000804017f */
[----:B-1----:R-:W-:Y:S05]  /*37d10*/  @!P2 NANOSLEEP.SYNCS 0x989680 ;  /* 0x009896800000a95d */ /* 0x002fea0003900000 */
[----:B------:R-:W1:Y:S02]  /*37d20*/  @!P2 SYNCS.PHASECHK.TRANS64 P2, [R2+URZ+0x98], R3 ;  /* 0x000098030200a5a7 */ /* 0x000e64000804007f */
[----:B-1----:R-:W-:Y:S05]  /*37d30*/  @!P2 BRA `(.L_x_1098) ;  /* 0xfffffffc00eca947 */ /* 0x002fea000383ffff */
[----:B------:R-:W-:Y:S05]  /*37d40*/  BRA `(.L_x_1171) ;  /* 0xffffffd800487947 */ /* 0x000fea000383ffff */
.L_x_1110:
[----:B---3--:R3:W4:Y:S02]  /*37d50*/  SYNCS.PHASECHK.TRANS64.TRYWAIT P0, [R0+URZ+0x80], R3 ;  /* 0x00008003000075a7 */ /* 0x008724000800017f */
[----:B----4-:R-:W-:Y:S05]  /*37d60*/  @!P0 NANOSLEEP.SYNCS 0x989680 ;  /* 0x009896800000895d */ /* 0x010fea0003900000 */
[----:B------:R-:W4:Y:S02]  /*37d70*/  @!P0 SYNCS.PHASECHK.TRANS64 P0, [R0+URZ+0x80], R3 ;  /* 0x00008003000085a7 */ /* 0x000f24000800007f */
[----:B----4-:R-:W-:Y:S05]  /*37d80*/  @!P0 BRA `(.L_x_1110) ;  /* 0xfffffffc00f08947 */ /* 0x010fea000383ffff */
[----:B------:R-:W-:Y:S05]  /*37d90*/  BRA `(.L_x_1172) ;  /* 0xffffffe000507947 */ /* 0x000fea000383ffff */
.L_x_1112:
[----:B----4-:R4:W1:Y:S02]  /*37da0*/  SYNCS.PHASECHK.TRANS64.TRYWAIT P0, [R0+URZ+0x88], R3 ;  /* 0x00008803000075a7 */ /* 0x010864000800017f */
[----:B-1----:R-:W-:Y:S05]  /*37db0*/  @!P0 NANOSLEEP.SYNCS 0x989680 ;  /* 0x009896800000895d */ /* 0x002fea0003900000 */
[----:B------:R-:W1:Y:S02]  /*37dc0*/  @!P0 SYNCS.PHASECHK.TRANS64 P0, [R0+URZ+0x88], R3 ;  /* 0x00008803000085a7 */ /* 0x000e64000800007f */
[----:B-1----:R-:W-:Y:S05]  /*37dd0*/  @!P0 BRA `(.L_x_1112) ;  /* 0xfffffffc00f08947 */ /* 0x002fea000383ffff */
[----:B------:R-:W-:Y:S05]  /*37de0*/  BRA `(.L_x_1173) ;  /* 0xffffffe0004c7947 */ /* 0x000fea000383ffff */
.L_x_1114:
[----:B------:R1:W1:Y:S02]  /*37df0*/  SYNCS.PHASECHK.TRANS64.TRYWAIT P0, [R0+URZ+0x90], R3 ;  /* 0x00009003000075a7 */ /* 0x000264000800017f */
[----:B-1----:R-:W-:Y:S05]  /*37e00*/  @!P0 NANOSLEEP.SYNCS 0x989680 ;  /* 0x009896800000895d */ /* 0x002fea0003900000 */
[----:B------:R-:W1:Y:S02]  /*37e10*/  @!P0 SYNCS.PHASECHK.TRANS64 P0, [R0+URZ+0x90], R3 ;  /* 0x00009003000085a7 */ /* 0x000e64000800007f */
[----:B-1----:R-:W-:Y:S05]  /*37e20*/  @!P0 BRA `(.L_x_1114) ;  /* 0xfffffffc00f08947 */ /* 0x002fea000383ffff */
[----:B------:R-:W-:Y:S05]  /*37e30*/  BRA `(.L_x_1174) ;  /* 0xffffffe000487947 */ /* 0x000fea000383ffff */
.L_x_1118:
[----:B------:R-:W-:Y:S01]  /*37e40*/  BSSY B1, `(.L_x_1175) ;  /* 0x0000006000017945 */ /* 0x000fe20003800000 */
[----:B------:R-:W-:-:S07]  /*37e50*/  MOV R15, 0xffffffff ;  /* 0xffffffff000f7802 */ /* 0x000fce0000000f00 */
[----:B------:R-:W-:Y:S05]  /*37e60*/  WARPSYNC.COLLECTIVE R15, `(.L_x_1176) ;  /* 0x000000000f0c7348 */ /* 0x000fea0003c00000 */
[----:B------:R-:W-:Y:S02]  /*37e70*/  ELECT P6, UR62, PT ;  /* 0x00000000003e782f */ /* 0x000fe400038c0000 */
[----:B------:R-:W-:Y:S01]  /*37e80*/  MOV R14, UR62 ;  /* 0x0000003e000e7c02 */ /* 0x000fe20008000f00 */
[----:B------:R-:W-:Y:S10]  /*37e90*/  ENDCOLLECTIVE ;  /* 0x000000000000791b */ /* 0x000ff40003800000 */
.L_x_1176:
[----:B------:R-:W-:Y:S05]  /*37ea0*/  BSYNC B1 ;  /* 0x0000000000017941 */ /* 0x000fea0003800000 */
.L_x_1175:
[----:B------:R-:W-:Y:S05]  /*37eb0*/  BRA `(.L_x_1177) ;  /* 0xffffffe000cc7947 */ /* 0x000fea000383ffff */
.L_x_1121:
[----:B--2---:R2:W3:Y:S02]  /*37ec0*/  SYNCS.PHASECHK.TRANS64.TRYWAIT P1, [R14+URZ+0x30], R11 ;  /* 0x0000300b0e0075a7 */ /* 0x0044e4000802017f */
[----:B---3--:R-:W-:Y:S05]  /*37ed0*/  @!P1 NANOSLEEP.SYNCS 0x989680 ;  /* 0x009896800000995d */ /* 0x008fea0003900000 */
[----:B------:R-:W3:Y:S02]  /*37ee0*/  @!P1 SYNCS.PHASECHK.TRANS64 P1, [R14+URZ+0x30], R11 ;  /* 0x0000300b0e0095a7 */ /* 0x000ee4000802007f */
[----:B---3--:R-:W-:Y:S05]  /*37ef0*/  @!P1 BRA `(.L_x_1121) ;  /* 0xfffffffc00f09947 */ /* 0x008fea000383ffff */
[----:B------:R-:W-:Y:S05]  /*37f00*/  BRA `(.L_x_1178) ;  /* 0xffffffe400007947 */ /* 0x000fea000383ffff */
.L_x_1130:
[----:B------:R-:W-:Y:S01]  /*37f10*/  BSSY B0, `(.L_x_1179) ;  /* 0x0000006000007945 */ /* 0x000fe20003800000 */
[----:B------:R-:W-:-:S07]  /*37f20*/  MOV R15, 0xffffffff ;  /* 0xffffffff000f7802 */ /* 0x000fce0000000f00 */
[----:B------:R-:W-:Y:S05]  /*37f30*/  WARPSYNC.COLLECTIVE R15, `(.L_x_1180) ;  /* 0x000000000f0c7348 */ /* 0x000fea0003c00000 */
[----:B------:R-:W-:Y:S02]  /*37f40*/  ELECT P6, UR62, PT ;  /* 0x00000000003e782f */ /* 0x000fe400038c0000 */
[----:B------:R-:W-:Y:S01]  /*37f50*/  MOV R14, UR62 ;  /* 0x0000003e000e7c02 */ /* 0x000fe20008000f00 */
[----:B------:R-:W-:Y:S10]  /*37f60*/  ENDCOLLECTIVE ;  /* 0x000000000000791b */ /* 0x000ff40003800000 */
.L_x_1180:
[----:B------:R-:W-:Y:S05]  /*37f70*/  BSYNC B0 ;  /* 0x0000000000007941 */ /* 0x000fea0003800000 */
.L_x_1179:
[----:B------:R-:W-:Y:S05]  /*37f80*/  BRA `(.L_x_1181) ;  /* 0xffffffec00687947 */ /* 0x000fea000383ffff */
.L_x_1134:
[----:B-1----:R1:W2:Y:S02]  /*37f90*/  SYNCS.PHASECHK.TRANS64.TRYWAIT P0, [R4+URZ], R3 ;  /* 0x00000003040075a7 */ /* 0x0022a4000800017f */
[----:B--2---:R-:W-:Y:S05]  /*37fa0*/  @!P0 NANOSLEEP.SYNCS 0x989680 ;  /* 0x009896800000895d */ /* 0x004fea0003900000 */
[----:B------:R-:W2:Y:S02]  /*37fb0*/  @!P0 SYNCS.PHASECHK.TRANS64 P0, [R4+URZ], R3 ;  /* 0x00000003040085a7 */ /* 0x000ea4000800007f */
[----:B--2---:R-:W-:Y:S05]  /*37fc0*/  @!P0 BRA `(.L_x_1134) ;  /* 0xfffffffc00f08947 */ /* 0x004fea000383ffff */
[----:B------:R-:W-:Y:S05]  /*37fd0*/  BRA `(.L_x_1182) ;  /* 0xffffffec00907947 */ /* 0x000fea000383ffff */
.L_x_1135:
[----:B-1----:R1:W2:Y:S02]  /*37fe0*/  SYNCS.PHASECHK.TRANS64.TRYWAIT P0, [R3+URZ], R0 ;  /* 0x00000000030075a7 */ /* 0x0022a4000800017f */
[----:B--2---:R-:W-:Y:S05]  /*37ff0*/  @!P0 NANOSLEEP.SYNCS 0x989680 ;  /* 0x009896800000895d */ /* 0x004fea0003900000 */
[----:B------:R-:W2:Y:S02]  /*38000*/  @!P0 SYNCS.PHASECHK.TRANS64 P0, [R3+URZ], R0 ;  /* 0x00000000030085a7 */ /* 0x000ea4000800007f */
[----:B--2---:R-:W-:Y:S05]  /*38010*/  @!P0 BRA `(.L_x_1135) ;  /* 0xfffffffc00f08947 */ /* 0x004fea000383ffff */
[----:B------:R-:W-:Y:S05]  /*38020*/  BRA `(.L_x_1183) ;  /* 0xffffffec00a07947 */ /* 0x000fea000383ffff */
.L_x_1136:
[----:B-1----:R1:W2:Y:S02]  /*38030*/  SYNCS.PHASECHK.TRANS64.TRYWAIT P0, [R3+URZ], R0 ;  /* 0x00000000030075a7 */ /* 0x0022a4000800017f */
[----:B--2---:R-:W-:Y:S05]  /*38040*/  @!P0 NANOSLEEP.SYNCS 0x989680 ;  /* 0x009896800000895d */ /* 0x004fea0003900000 */
[----:B------:R-:W2:Y:S02]  /*38050*/  @!P0 SYNCS.PHASECHK.TRANS64 P0, [R3+URZ], R0 ;  /* 0x00000000030085a7 */ /* 0x000ea4000800007f */
[----:B--2---:R-:W-:Y:S05]  /*38060*/  @!P0 BRA `(.L_x_1136) ;  /* 0xfffffffc00f08947 */ /* 0x004fea000383ffff */
[----:B------:R-:W-:Y:S05]  /*38070*/  BRA `(.L_x_1184) ;  /* 0xffffffec00b07947 */ /* 0x000fea000383ffff */
.L_x_1137:
[----:B-1----:R1:W2:Y:S02]  /*38080*/  SYNCS.PHASECHK.TRANS64.TRYWAIT P0, [R3+URZ], R0 ;  /* 0x00000000030075a7 */ /* 0x0022a4000800017f */
[----:B--2---:R-:W-:Y:S05]  /*38090*/  @!P0 NANOSLEEP.SYNCS 0x989680 ;  /* 0x009896800000895d */ /* 0x004fea0003900000 */
[----:B------:R-:W2:Y:S02]  /*380a0*/  @!P0 SYNCS.PHASECHK.TRANS64 P0, [R3+URZ], R0 ;  /* 0x00000000030085a7 */ /* 0x000ea4000800007f */
[----:B--2---:R-:W-:Y:S05]  /*380b0*/  @!P0 BRA `(.L_x_1137) ;  /* 0xfffffffc00f08947 */ /* 0x004fea000383ffff */
[----:B------:R-:W-:Y:S05]  /*380c0*/  BRA `(.L_x_1185) ;  /* 0xffffffec00c07947 */ /* 0x000fea000383ffff */
.L_x_1138:
[----:B-1----:R1:W2:Y:S02]  /*380d0*/  SYNCS.PHASECHK.TRANS64.TRYWAIT P0, [R3+URZ], R0 ;  /* 0x00000000030075a7 */ /* 0x0022a4000800017f */
[----:B--2---:R-:W-:Y:S05]  /*380e0*/  @!P0 NANOSLEEP.SYNCS 0x989680 ;  /* 0x009896800000895d */ /* 0x004fea0003900000 */
[----:B------:R-:W2:Y:S02]  /*380f0*/  @!P0 SYNCS.PHASECHK.TRANS64 P0, [R3+URZ], R0 ;  /* 0x00000000030085a7 */ /* 0x000ea4000800007f */
[----:B--2---:R-:W-:Y:S05]  /*38100*/  @!P0 BRA `(.L_x_1138) ;  /* 0xfffffffc00f08947 */ /* 0x004fea000383ffff */
[----:B------:R-:W-:Y:S05]  /*38110*/  BRA `(.L_x_1186) ;  /* 0xffffffec00d07947 */ /* 0x000fea000383ffff */
        .weak           $__internal_0_$__cuda_sm20_rcp_rn_f32_slowpath
        .type           $__internal_0_$__cuda_sm20_rcp_rn_f32_slowpath,@function
        .size           $__internal_0_$__cuda_sm20_rcp_rn_f32_slowpath,(.L_x_1192 - $__internal_0_$__cuda_sm20_rcp_rn_f32_slowpath)
$__internal_0_$__cuda_sm20_rcp_rn_f32_slowpath:
[----:B------:R-:W-:Y:S01]  /*38120*/  SHF.L.U32 R8, R5, 0x1, RZ ;  /* 0x0000000105087819 */ /* 0x000fe200000006ff */
[----:B------:R-:W-:Y:S03]  /*38130*/  BSSY B0, `(.L_x_1187) ;  /* 0x0000030000007945 */ /* 0x000fe60003800000 */
[----:B------:R-:W-:-:S04]  /*38140*/  SHF.R.U32.HI R8, RZ, 0x18, R8 ;  /* 0x00000018ff087819 */ /* 0x000fc80000011608 */
[----:B------:R-:W-:-:S13]  /*38150*/  ISETP.NE.U32.AND P2, PT, R8, RZ, PT ;  /* 0x000000ff0800720c */ /* 0x000fda0003f45070 */
[----:B------:R-:W-:Y:S05]  /*38160*/  @P2 BRA `(.L_x_1188) ;  /* 0x0000000000282947 */ /* 0x000fea0003800000 */
[----:B------:R-:W-:-:S04]  /*38170*/  SHF.L.U32 R8, R5, 0x1, RZ ;  /* 0x0000000105087819 */ /* 0x000fc800000006ff */
[----:B------:R-:W-:-:S13]  /*38180*/  ISETP.NE.AND P2, PT, R8, RZ, PT ;  /* 0x000000ff0800720c */ /* 0x000fda0003f45270 */
[----:B------:R-:W-:Y:S01]  /*38190*/  @P2 FFMA R36, R5, 1.84467440737095516160e+19, RZ ;  /* 0x5f80000005242823 */ /* 0x000fe200000000ff */
[----:B------:R-:W-:Y:S08]  /*381a0*/  @!P2 MUFU.RCP R8, R5 ;  /* 0x000000050008a308 */ /* 0x000ff00000001000 */
[----:B------:R-:W1:Y:S02]  /*381b0*/  @P2 MUFU.RCP R31, R36 ;  /* 0x00000024001f2308 */ /* 0x000e640000001000 */
[----:B-1----:R-:W-:-:S04]  /*381c0*/  @P2 FFMA R5, R36, R31, -1 ;  /* 0xbf80000024052423 */ /* 0x002fc8000000001f */
[----:B------:R-:W-:-:S04]  /*381d0*/  @P2 FADD.FTZ R5, -R5, -RZ ;  /* 0x800000ff05052221 */ /* 0x000fc80000010100 */
[----:B------:R-:W-:-:S04]  /*381e0*/  @P2 FFMA R31, R31, R5, R31 ;  /* 0x000000051f1f2223 */ /* 0x000fc8000000001f */
[----:B------:R-:W-:Y:S01]  /*381f0*/  @P2 FFMA R8, R31, 1.84467440737095516160e+19, RZ ;  /* 0x5f8000001f082823 */ /* 0x000fe200000000ff */
[----:B------:R-:W-:Y:S06]  /*38200*/  BRA `(.L_x_1189) ;  /* 0x0000000000887947 */ /* 0x000fec0003800000 */
.L_x_1188:
[----:B------:R-:W-:-:S04]  /*38210*/  IADD3 R38, R8, -0xfd, RZ ;  /* 0xffffff0308267810 */ /* 0x000fc80007ffe0ff */
[----:B------:R-:W-:-:S13]  /*38220*/  ISETP.GT.U32.AND P2, PT, R38, 0x1, PT ;  /* 0x000000012600780c */ /* 0x000fda0003f44070 */
[----:B------:R-:W-:Y:S05]  /*38230*/  @P2 BRA `(.L_x_1190) ;  /* 0x0000000000782947 */ /* 0x000fea0003800000 */
[----:B------:R-:W-:Y:S02]  /*38240*/  LOP3.LUT R36, R5, 0x7fffff, RZ, 0xc0, !PT ;  /* 0x007fffff05247812 */ /* 0x000fe400078ec0ff */
[----:B------:R-:W-:Y:S02]  /*38250*/  MOV R39, 0x3 ;  /* 0x0000000300277802 */ /* 0x000fe40000000f00 */
[----:B------:R-:W-:Y:S02]  /*38260*/  LOP3.LUT R36, R36, 0x3f800000, RZ, 0xfc, !PT ;  /* 0x3f80000024247812 */ /* 0x000fe400078efcff */
[----:B------:R-:W-:Y:S02]  /*38270*/  SHF.L.U32 R39, R39, R38, RZ ;  /* 0x0000002627277219 */ /* 0x000fe400000006ff */
[----:B------:R-:W1:Y:S01]  /*38280*/  MUFU.RCP R31, R36 ;  /* 0x00000024001f7308 */ /* 0x000e620000001000 */
[----:B------:R-:W-:Y:S01]  /*38290*/  IADD3 R8, R8, -0xfc, RZ ;  /* 0xffffff0408087810 */ /* 0x000fe20007ffe0ff */
[----:B-1----:R-:W-:-:S04]  /*382a0*/  FFMA R37, R36, R31, -1 ;  /* 0xbf80000024257423 */ /* 0x002fc8000000001f */
[----:B------:R-:W-:-:S04]  /*382b0*/  FADD.FTZ R37, -R37, -RZ ;  /* 0x800000ff25257221 */ /* 0x000fc80000010100 */
[CCC-:B------:R-:W-:Y:S01]  /*382c0*/  FFMA.RM R36, R31.reuse, R37.reuse, R31.reuse ;  /* 0x000000251f247223 */ /* 0x1c0fe2000000401f */
[----:B------:R-:W-:-:S05]  /*382d0*/  FFMA.RP R31, R31, R37, R31 ;  /* 0x000000251f1f7223 */ /* 0x000fca000000801f */
[C---:B------:R-:W-:Y:S02]  /*382e0*/  FSETP.NEU.FTZ.AND P2, PT, R36.reuse, R31, PT ;  /* 0x0000001f2400720b */ /* 0x040fe40003f5d000 */
[----:B------:R-:W-:Y:S02]  /*382f0*/  LOP3.LUT R31, R36, 0x7fffff, RZ, 0xc0, !PT ;  /* 0x007fffff241f7812 */ /* 0x000fe400078ec0ff */
[----:B------:R-:W-:Y:S02]  /*38300*/  SEL R36, RZ, 0xffffffff, !P2 ;  /* 0xffffffffff247807 */ /* 0x000fe40005000000 */
[----:B------:R-:W-:Y:S02]  /*38310*/  LOP3.LUT R31, R31, 0x800000, RZ, 0xfc, !PT ;  /* 0x008000001f1f7812 */ /* 0x000fe400078efcff */
[----:B------:R-:W-:Y:S02]  /*38320*/  IADD3 R37, -R36, RZ, RZ ;  /* 0x000000ff24257210 */ /* 0x000fe40007ffe1ff */
[----:B------:R-:W-:-:S02]  /*38330*/  LOP3.LUT R39, R39, R31, RZ, 0xc0, !PT ;  /* 0x0000001f27277212 */ /* 0x000fc400078ec0ff */
[-C--:B------:R-:W-:Y:S02]  /*38340*/  LOP3.LUT P3, RZ, R37, R38.reuse, R31, 0xf8, !PT ;  /* 0x0000002625ff7212 */ /* 0x080fe4000786f81f */
[----:B------:R-:W-:Y:S02]  /*38350*/  SHF.R.U32.HI R36, RZ, R38, R39 ;  /* 0x00000026ff247219 */ /* 0x000fe40000011627 */
[----:B------:R-:W-:Y:S02]  /*38360*/  SHF.R.U32.HI R8, RZ, R8, R31 ;  /* 0x00000008ff087219 */ /* 0x000fe4000001161f */
[C---:B------:R-:W-:Y:S02]  /*38370*/  LOP3.LUT P2, RZ, R36.reuse, 0x1, RZ, 0xc0, !PT ;  /* 0x0000000124ff7812 */ /* 0x040fe4000784c0ff */
[----:B------:R-:W-:-:S04]  /*38380*/  LOP3.LUT P4, RZ, R36, 0x2, RZ, 0xc0, !PT ;  /* 0x0000000224ff7812 */ /* 0x000fc8000788c0ff */
[----:B------:R-:W-:Y:S02]  /*38390*/  PLOP3.LUT P2, PT, P2, P3, P4, 0xe0, 0x0 ;  /* 0x000000000000781c */ /* 0x000fe40001747c40 */
[----:B------:R-:W-:Y:S02]  /*383a0*/  LOP3.LUT P3, RZ, R5, 0x7fffff, RZ, 0xc0, !PT ;  /* 0x007fffff05ff7812 */ /* 0x000fe4000786c0ff */
[----:B------:R-:W-:-:S04]  /*383b0*/  SEL R31, RZ, 0x1, !P2 ;  /* 0x00000001ff1f7807 */ /* 0x000fc80005000000 */
[----:B------:R-:W-:-:S04]  /*383c0*/  IADD3 R31, -R31, RZ, RZ ;  /* 0x000000ff1f1f7210 */ /* 0x000fc80007ffe1ff */
[----:B------:R-:W-:-:S13]  /*383d0*/  ISETP.GE.AND P2, PT, R31, RZ, PT ;  /* 0x000000ff1f00720c */ /* 0x000fda0003f46270 */
[----:B------:R-:W-:-:S04]  /*383e0*/  @!P2 IADD3 R8, R8, 0x1, RZ ;  /* 0x000000010808a810 */ /* 0x000fc80007ffe0ff */
[----:B------:R-:W-:-:S04]  /*383f0*/  @!P3 SHF.L.U32 R8, R8, 0x1, RZ ;  /* 0x000000010808b819 */ /* 0x000fc800000006ff */
[----:B------:R-:W-:Y:S01]  /*38400*/  LOP3.LUT R8, R8, 0x80000000, R5, 0xf8, !PT ;  /* 0x8000000008087812 */ /* 0x000fe200078ef805 */
[----:B------:R-:W-:Y:S06]  /*38410*/  BRA `(.L_x_1189) ;  /* 0x0000000000047947 */ /* 0x000fec0003800000 */
.L_x_1190:
[----:B------:R1:W2:Y:S02]  /*38420*/  MUFU.RCP R8, R5 ;  /* 0x0000000500087308 */ /* 0x0002a40000001000 */
.L_x_1189:
[----:B------:R-:W-:Y:S05]  /*38430*/  BSYNC B0 ;  /* 0x0000000000007941 */ /* 0x000fea0003800000 */
.L_x_1187:
[----:B-1----:R-:W-:-:S04]  /*38440*/  MOV R5, 0x0 ;  /* 0x0000000000057802 */ /* 0x002fc80000000f00 */
[----:B--2---:R-:W-:Y:S05]  /*38450*/  RET.REL.NODEC R4 `(_ZN7cutlass13device_kernelINS_4gemm6kernel13GemmUniversalIN4cute5tupleIJiiiiEEENS1_10collective13CollectiveMmaINS1_37MainloopSm90TmaGmmaWarpSpecializedFP8ILi6ENS5_IJNS4_1CILi1EEESB_SB_EEENS1_35KernelTmaWarpSpecializedCooperativeEEENS5_IJNSA_ILi256EEESF_NSA_ILi64EEEEEENS_12float_e4m3_tENS5_IJlSB_lEEESI_SJ_NS4_8TiledMMAINS4_8MMA_AtomIJNS4_4SM904GMMA31MMA_64x256x32_F32E4M3E4M3_SS_TNILNSN_7ScaleInE1ELSP_1EEEEEENS4_6LayoutINS5_IJNSA_ILi2EEESB_SB_EEENS5_IJSB_NSA_ILi0EEESV_EEEEENS5_IJNS4_10UnderscoreESY_SY_EEEEENS4_13SM90_TMA_LOADENS4_14ComposedLayoutINS4_7SwizzleILi2ELi4ELi3EEENS4_18smem_ptr_flag_bitsILi8EEENSS_INS5_IJNSA_ILi8EEESG_EEENS5_IJSG_SB_EEEEEEEvNS4_8identityES11_S1B_vS1C_EENS_8epilogue10collective18CollectiveEpilogueINS1E_22Sm90TmaWarpSpecializedILi4ELi2ELi16ELb0ELb0EEEJSH_NS5_IJNSA_ILi128EEENSA_ILi32EEEEEESI_SJ_SI_SJ_NS1E_6fusion15FusionCallbacksIS1I_NS1M_13LinCombEltActINS1E_6thread7SigmoidESI_fSI_fLNS_15FloatRoundStyleE2EEESH_S1L_JEEES11_NS12_INS13_ILi1ELi4ELi3EEES16_NSS_INS5_IJS17_S1K_EEENS5_IJS1K_SB_EEEEEEENS4_39AutoVectorizingCopyWithAssumedAlignmentILi128EEENS4_14SM90_TMA_STOREES1Y_S20_NS4_9Copy_AtomIJNS4_17SM90_U32x4_STSM_NENS_6half_tEEEEvEEEvvEEEEvNT_6ParamsE) ;  /* 0xfffffc7804e87950 */ /* 0x004fea0003c3ffff */
.L_x_1191:
[----:B------:R-:W-:-:S00]  /*38460*/  BRA `(.L_x_1191) ;  /* 0xfffffffc00fc7947 */ /* 0x000fc0000383ffff */
[----:B------:R-:W-:-:S00]  /*38470*/  NOP ;  /* 0x0000000000007918 */ /* 0x000fc00000000000 */
        /* <DEDUP_REMOVED lines=8> */
.L_x_1192:


//--------------------- .nv.global.init           --------------------------
	.section	.nv.global.init,"aw",@progbits
.nv.global.init:
	.type		$str$24,@object
	.size		$str$24,($str$25 - $str$24)
$str$24:
        /*0000*/ 	.byte	0x28, 0x61, 0x64, 0x64, 0x72, 0x65, 0x73, 0x73, 0x20, 0x26, 0x20, 0x6d, 0x61, 0x73, 0x6b, 0x29
        /*0010*/ 	.byte	0x20, 0x3d, 0x3d, 0x20, 0x30, 0x00
	.type		$str$25,@object
	.size		$str$25,(__unnamed_1 - $str$25)
$str$25:
        /*0016*/ 	.byte	0x2f, 0x74, 0x6d, 0x70, 0x2f, 0x63, 0x75, 0x74, 0x6c, 0x61, 0x73, 0x73, 0x5f, 0x73, 0x77, 0x65
        /*0026*/ 	.byte	0x65, 0x70, 0x5f, 0x73, 0x72, 0x63, 0x2f, 0x69, 0x6e, 0x63, 0x6c, 0x75, 0x64, 0x65, 0x2f, 0x63
        /*0036*/ 	.byte	0x75, 0x74, 0x65, 0x2f, 0x70, 0x6f, 0x69, 0x6e, 0x74, 0x65, 0x72, 0x5f, 0x66, 0x6c, 0x61, 0x67
        /*0046*/ 	.byte	0x67, 0x65, 0x64, 0x2e, 0x68, 0x70, 0x70, 0x00
	.type		__unnamed_1,@object
	.size		__unnamed_1,(__unnamed_2 - __unnamed_1)
__unnamed_1:
        /* <DEDUP_REMOVED lines=28> */
        /*020e*/ 	.byte	0x3a, 0x43, 0x3c, 0x34, 0x30, 0x39, 0x36, 0x3e, 0x3e, 0x3e, 0x3e, 0x3e, 0x5d, 0x00
	.type		__unnamed_2,@object
	.size		__unnamed_2,(.L_1 - __unnamed_2)
__unnamed_2:
        /* <DEDUP_REMOVED lines=29> */
.L_1:


//--------------------- .nv.shared._ZN7cutlass13device_kernelINS_4gemm6kernel13GemmUniversalIN4cute5tupleIJiiiiEEENS1_10collective13CollectiveMmaINS1_37MainloopSm90TmaGmmaWarpSpecializedFP8ILi6ENS5_IJNS4_1CILi1EEESB_SB_EEENS1_35KernelTmaWarpSpecializedCooperativeEEENS5_IJNSA_ILi256EEESF_NSA_ILi64EEEEEENS_12float_e4m3_tENS5_IJlSB_lEEESI_SJ_NS4_8TiledMMAINS4_8MMA_AtomIJNS4_4SM904GMMA31MMA_64x256x32_F32E4M3E4M3_SS_TNILNSN_7ScaleInE1ELSP_1EEEEEENS4_6LayoutINS5_IJNSA_ILi2EEESB_SB_EEENS5_IJSB_NSA_ILi0EEESV_EEEEENS5_IJNS4_10UnderscoreESY_SY_EEEEENS4_13SM90_TMA_LOADENS4_14ComposedLayoutINS4_7SwizzleILi2ELi4ELi3EEENS4_18smem_ptr_flag_bitsILi8EEENSS_INS5_IJNSA_ILi8EEESG_EEENS5_IJSG_SB_EEEEEEEvNS4_8identityES11_S1B_vS1C_EENS_8epilogue10collective18CollectiveEpilogueINS1E_22Sm90TmaWarpSpecializedILi4ELi2ELi16ELb0ELb0EEEJSH_NS5_IJNSA_ILi128EEENSA_ILi32EEEEEESI_SJ_SI_SJ_NS1E_6fusion15FusionCallbacksIS1I_NS1M_13LinCombEltActINS1E_6thread7SigmoidESI_fSI_fLNS_15FloatRoundStyleE2EEESH_S1L_JEEES11_NS12_INS13_ILi1ELi4ELi3EEES16_NSS_INS5_IJS17_S1K_EEENS5_IJS1K_SB_EEEEEEENS4_39AutoVectorizingCopyWithAssumedAlignmentILi128EEENS4_14SM90_TMA_STOREES1Y_S20_NS4_9Copy_AtomIJNS4_17SM90_U32x4_STSM_NENS_6half_tEEEEvEEEvvEEEEvNT_6ParamsE --------------------------
	.section	.nv.shared._ZN7cutlass13device_kernelINS_4gemm6kernel13GemmUniversalIN4cute5tupleIJiiiiEEENS1_10collective13CollectiveMmaINS1_37MainloopSm90TmaGmmaWarpSpecializedFP8ILi6ENS5_IJNS4_1CILi1EEESB_SB_EEENS1_35KernelTmaWarpSpecializedCooperativeEEENS5_IJNSA_ILi256EEESF_NSA_ILi64EEEEEENS_12float_e4m3_tENS5_IJlSB_lEEESI_SJ_NS4_8TiledMMAINS4_8MMA_AtomIJNS4_4SM904GMMA31MMA_64x256x32_F32E4M3E4M3_SS_TNILNSN_7ScaleInE1ELSP_1EEEEEENS4_6LayoutINS5_IJNSA_ILi2EEESB_SB_EEENS5_IJSB_NSA_ILi0EEESV_EEEEENS5_IJNS4_10UnderscoreESY_SY_EEEEENS4_13SM90_TMA_LOADENS4_14ComposedLayoutINS4_7SwizzleILi2ELi4ELi3EEENS4_18smem_ptr_flag_bitsILi8EEENSS_INS5_IJNSA_ILi8EEESG_EEENS5_IJSG_SB_EEEEEEEvNS4_8identityES11_S1B_vS1C_EENS_8epilogue10collective18CollectiveEpilogueINS1E_22Sm90TmaWarpSpecializedILi4ELi2ELi16ELb0ELb0EEEJSH_NS5_IJNSA_ILi128EEENSA_ILi32EEEEEESI_SJ_SI_SJ_NS1E_6fusion15FusionCallbacksIS1I_NS1M_13LinCombEltActINS1E_6thread7SigmoidESI_fSI_fLNS_15FloatRoundStyleE2EEESH_S1L_JEEES11_NS12_INS13_ILi1ELi4ELi3EEES16_NSS_INS5_IJS17_S1K_EEENS5_IJS1K_SB_EEEEEEENS4_39AutoVectorizingCopyWithAssumedAlignmentILi128EEENS4_14SM90_TMA_STOREES1Y_S20_NS4_9Copy_AtomIJNS4_17SM90_U32x4_STSM_NENS_6half_tEEEEvEEEvvEEEEvNT_6ParamsE,"aw",@nobits
	.sectionflags	@""
	.align	16
	.zero		1024


//--------------------- .nv.shared.reserved.0     --------------------------
	.section	.nv.shared.reserved.0,"aw",@nobits
	.weak		__nv_reservedSMEM_offset_0_alias
	.size		__nv_reservedSMEM_offset_0_alias, 0, 0
	.other		__nv_reservedSMEM_offset_0_alias,@"STO_CUDA_RESERVED_SHARED STV_DEFAULT"
__nv_reservedSMEM_offset_0_alias:
	.zero		0


//--------------------- .nv.global                --------------------------
	.section	.nv.global,"aw",@nobits
.nv.global:
	.type		_ZN39_INTERNAL_adeb60ab_4_k_cu_7be350cb_29494cute1_E,@object
	.size		_ZN39_INTERNAL_adeb60ab_4_k_cu_7be350cb_29494cute1_E,(_ZN39_INTERNAL_adeb60ab_4_k_cu_7be350cb_29494cuda3std3__45__cpo6cbeginE - _ZN39_INTERNAL_adeb60ab_4_k_cu_7be350cb_29494cute1_E)
_ZN39_INTERNAL_adeb60ab_4_k_cu_7be350cb_29494cute1_E:
	.zero		1
	.type		_ZN39_INTERNAL_adeb60ab_4_k_cu_7be350cb_29494cuda3std3__45__cpo6cbeginE,@object
	.size		_ZN39_INTERNAL_adeb60ab_4_k_cu_7be350cb_29494cuda3std3__45__cpo6cbeginE,(_ZN39_INTERNAL_adeb60ab_4_k_cu_7be350cb_29494cuda3std3__48in_placeE - _ZN39_INTERNAL_adeb60ab_4_k_cu_7be350cb_29494cuda3std3__45__cpo6cbeginE)
_ZN39_INTERNAL_adeb60ab_4_k_cu_7be350cb_29494cuda3std3__45__cpo6cbeginE:
	.zero		1
	.type		_ZN39_INTERNAL_adeb60ab_4_k_cu_7be350cb_29494cuda3std3__48in_placeE,@object
	.size		_ZN39_INTERNAL_adeb60ab_4_k_cu_7be350cb_29494cuda3std3__48in_placeE,(_ZN39_INTERNAL_adeb60ab_4_k_cu_7be350cb_29494cuda3std6ranges3__45__cpo9iter_moveE - _ZN39_INTERNAL_adeb60ab_4_k_cu_7be350cb_29494cuda3std3__48in_placeE)
_ZN39_INTERNAL_adeb60ab_4_k_cu_7be350cb_29494cuda3std3__48in_placeE:
	.zero		1
	.type		_ZN39_INTERNAL_adeb60ab_4_k_cu_7be350cb_29494cuda3std6ranges3__45__cpo9iter_moveE,@object
	.size		_ZN39_INTERNAL_adeb60ab_4_k_cu_7be350cb_29494cuda3std6ranges3__45__cpo9iter_moveE,(_ZN39_INTERNAL_adeb60ab_4_k_cu_7be350cb_29494cuda3std3__45__cpo5beginE - _ZN39_INTERNAL_adeb60ab_4_k_cu_7be350cb_29494cuda3std6ranges3__45__cpo9iter_moveE)
_ZN39_INTERNAL_adeb60ab_4_k_cu_7be350cb_29494cuda3std6ranges3__45__cpo9iter_moveE:
	.zero		1
	.type		_ZN39_INTERNAL_adeb60ab_4_k_cu_7be350cb_29494cuda3std3__45__cpo5beginE,@object
	.size		_ZN39_INTERNAL_adeb60ab_4_k_cu_7be350cb_29494cuda3std3__45__cpo5beginE,(_ZN39_INTERNAL_adeb60ab_4_k_cu_7be350cb_29494cuda3std3__441_GLOBAL__N__adeb60ab_4_k_cu_7be350cb_29496ignoreE - _ZN39_INTERNAL_adeb60ab_4_k_cu_7be350cb_29494cuda3std3__45__cpo5beginE)
_ZN39_INTERNAL_adeb60ab_4_k_cu_7be350cb_29494cuda3std3__45__cpo5beginE:
	.zero		1
	.type		_ZN39_INTERNAL_adeb60ab_4_k_cu_7be350cb_29494cuda3std3__441_GLOBAL__N__adeb60ab_4_k_cu_7be350cb_29496ignoreE,@object
	.size		_ZN39_INTERNAL_adeb60ab_4_k_cu_7be350cb_29494cuda3std3__441_GLOBAL__N__adeb60ab_4_k_cu_7be350cb_29496ignoreE,(_ZN39_INTERNAL_adeb60ab_4_k_cu_7be350cb_29494cute7productE - _ZN39_INTERNAL_adeb60ab_4_k_cu_7be350cb_29494cuda3std3__441_GLOBAL__N__adeb60ab_4_k_cu_7be350cb_29496ignoreE)
_ZN39_INTERNAL_adeb60ab_4_k_cu_7be350cb_29494cuda3std3__441_GLOBAL__N__adeb60ab_4_k_cu_7be350cb_29496ignoreE:
	.zero		1
	.type		_ZN39_INTERNAL_adeb60ab_4_k_cu_7be350cb_29494cute7productE,@object
	.size		_ZN39_INTERNAL_adeb60ab_4_k_cu_7be350cb_29494cute7productE,(_ZN39_INTERNAL_adeb60ab_4_k_cu_7be350cb_29494cuda3std3__45__cpo3endE - _ZN39_INTERNAL_adeb60ab_4_k_cu_7be350cb_29494cute7productE)
_ZN39_INTERNAL_adeb60ab_4_k_cu_7be350cb_29494cute7productE:
	.zero		1
	.type		_ZN39_INTERNAL_adeb60ab_4_k_cu_7be350cb_29494cuda3std3__45__cpo3endE,@object
	.size		_ZN39_INTERNAL_adeb60ab_4_k_cu_7be350cb_29494cuda3std3__45__cpo3endE,(_ZN39_INTERNAL_adeb60ab_4_k_cu_7be350cb_29494cuda3std3__419piecewise_constructE - _ZN39_INTERNAL_adeb60ab_4_k_cu_7be350cb_29494cuda3std3__45__cpo3endE)
_ZN39_INTERNAL_adeb60ab_4_k_cu_7be350cb_29494cuda3std3__45__cpo3endE:
	.zero		1
	.type		_ZN39_INTERNAL_adeb60ab_4_k_cu_7be350cb_29494cuda3std3__419piecewise_constructE,@object
	.size		_ZN39_INTERNAL_adeb60ab_4_k_cu_7be350cb_29494cuda3std3__419piecewise_constructE,(_ZN39_INTERNAL_adeb60ab_4_k_cu_7be350cb_29494cuda3std3__45__cpo4cendE - _ZN39_INTERNAL_adeb60ab_4_k_cu_7be350cb_29494cuda3std3__419piecewise_constructE)
_ZN39_INTERNAL_adeb60ab_4_k_cu_7be350cb_29494cuda3std3__419piecewise_constructE:
	.zero		1
	.type		_ZN39_INTERNAL_adeb60ab_4_k_cu_7be350cb_29494cuda3std3__45__cpo4cendE,@object
	.size		_ZN39_INTERNAL_adeb60ab_4_k_cu_7be350cb_29494cuda3std3__45__cpo4cendE,(_ZN39_INTERNAL_adeb60ab_4_k_cu_7be350cb_29494cuda3std6ranges3__45__cpo4swapE - _ZN39_INTERNAL_adeb60ab_4_k_cu_7be350cb_29494cuda3std3__45__cpo4cendE)
_ZN39_INTERNAL_adeb60ab_4_k_cu_7be350cb_29494cuda3std3__45__cpo4cendE:
	.zero		1
	.type		_ZN39_INTERNAL_adeb60ab_4_k_cu_7be350cb_29494cuda3std6ranges3__45__cpo4swapE,@object
	.size		_ZN39_INTERNAL_adeb60ab_4_k_cu_7be350cb_29494cuda3std6ranges3__45__cpo4swapE,(.L_9 - _ZN39_INTERNAL_adeb60ab_4_k_cu_7be350cb_29494cuda3std6ranges3__45__cpo4swapE)
_ZN39_INTERNAL_adeb60ab_4_k_cu_7be350cb_29494cuda3std6ranges3__45__cpo4swapE:
	.zero		1
.L_9:


//--------------------- .nv.constant0._ZN7cutlass13device_kernelINS_4gemm6kernel13GemmUniversalIN4cute5tupleIJiiiiEEENS1_10collective13CollectiveMmaINS1_37MainloopSm90TmaGmmaWarpSpecializedFP8ILi6ENS5_IJNS4_1CILi1EEESB_SB_EEENS1_35KernelTmaWarpSpecializedCooperativeEEENS5_IJNSA_ILi256EEESF_NSA_ILi64EEEEEENS_12float_e4m3_tENS5_IJlSB_lEEESI_SJ_NS4_8TiledMMAINS4_8MMA_AtomIJNS4_4SM904GMMA31MMA_64x256x32_F32E4M3E4M3_SS_TNILNSN_7ScaleInE1ELSP_1EEEEEENS4_6LayoutINS5_IJNSA_ILi2EEESB_SB_EEENS5_IJSB_NSA_ILi0EEESV_EEEEENS5_IJNS4_10UnderscoreESY_SY_EEEEENS4_13SM90_TMA_LOADENS4_14ComposedLayoutINS4_7SwizzleILi2ELi4ELi3EEENS4_18smem_ptr_flag_bitsILi8EEENSS_INS5_IJNSA_ILi8EEESG_EEENS5_IJSG_SB_EEEEEEEvNS4_8identityES11_S1B_vS1C_EENS_8epilogue10collective18CollectiveEpilogueINS1E_22Sm90TmaWarpSpecializedILi4ELi2ELi16ELb0ELb0EEEJSH_NS5_IJNSA_ILi128EEENSA_ILi32EEEEEESI_SJ_SI_SJ_NS1E_6fusion15FusionCallbacksIS1I_NS1M_13LinCombEltActINS1E_6thread7SigmoidESI_fSI_fLNS_15FloatRoundStyleE2EEESH_S1L_JEEES11_NS12_INS13_ILi1ELi4ELi3EEES16_NSS_INS5_IJS17_S1K_EEENS5_IJS1K_SB_EEEEEEENS4_39AutoVectorizingCopyWithAssumedAlignmentILi128EEENS4_14SM90_TMA_STOREES1Y_S20_NS4_9Copy_AtomIJNS4_17SM90_U32x4_STSM_NENS_6half_tEEEEvEEEvvEEEEvNT_6ParamsE --------------------------
	.section	.nv.constant0._ZN7cutlass13device_kernelINS_4gemm6kernel13GemmUniversalIN4cute5tupleIJiiiiEEENS1_10collective13CollectiveMmaINS1_37MainloopSm90TmaGmmaWarpSpecializedFP8ILi6ENS5_IJNS4_1CILi1EEESB_SB_EEENS1_35KernelTmaWarpSpecializedCooperativeEEENS5_IJNSA_ILi256EEESF_NSA_ILi64EEEEEENS_12float_e4m3_tENS5_IJlSB_lEEESI_SJ_NS4_8TiledMMAINS4_8MMA_AtomIJNS4_4SM904GMMA31MMA_64x256x32_F32E4M3E4M3_SS_TNILNSN_7ScaleInE1ELSP_1EEEEEENS4_6LayoutINS5_IJNSA_ILi2EEESB_SB_EEENS5_IJSB_NSA_ILi0EEESV_EEEEENS5_IJNS4_10UnderscoreESY_SY_EEEEENS4_13SM90_TMA_LOADENS4_14ComposedLayoutINS4_7SwizzleILi2ELi4ELi3EEENS4_18smem_ptr_flag_bitsILi8EEENSS_INS5_IJNSA_ILi8EEESG_EEENS5_IJSG_SB_EEEEEEEvNS4_8identityES11_S1B_vS1C_EENS_8epilogue10collective18CollectiveEpilogueINS1E_22Sm90TmaWarpSpecializedILi4ELi2ELi16ELb0ELb0EEEJSH_NS5_IJNSA_ILi128EEENSA_ILi32EEEEEESI_SJ_SI_SJ_NS1E_6fusion15FusionCallbacksIS1I_NS1M_13LinCombEltActINS1E_6thread7SigmoidESI_fSI_fLNS_15FloatRoundStyleE2EEESH_S1L_JEEES11_NS12_INS13_ILi1ELi4ELi3EEES16_NSS_INS5_IJS17_S1K_EEENS5_IJS1K_SB_EEEEEEENS4_39AutoVectorizingCopyWithAssumedAlignmentILi128EEENS4_14SM90_TMA_STOREES1Y_S20_NS4_9Copy_AtomIJNS4_17SM90_U32x4_STSM_NENS_6half_tEEEEvEEEvvEEEEvNT_6ParamsE,"a",@progbits
	.sectionflags	@""
	.align	4
.nv.constant0._ZN7cutlass13device_kernelINS_4gemm6kernel13GemmUniversalIN4cute5tupleIJiiiiEEENS1_10collective13CollectiveMmaINS1_37MainloopSm90TmaGmmaWarpSpecializedFP8ILi6ENS5_IJNS4_1CILi1EEESB_SB_EEENS1_35KernelTmaWarpSpecializedCooperativeEEENS5_IJNSA_ILi256EEESF_NSA_ILi64EEEEEENS_12float_e4m3_tENS5_IJlSB_lEEESI_SJ_NS4_8TiledMMAINS4_8MMA_AtomIJNS4_4SM904GMMA31MMA_64x256x32_F32E4M3E4M3_SS_TNILNSN_7ScaleInE1ELSP_1EEEEEENS4_6LayoutINS5_IJNSA_ILi2EEESB_SB_EEENS5_IJSB_NSA_ILi0EEESV_EEEEENS5_IJNS4_10UnderscoreESY_SY_EEEEENS4_13SM90_TMA_LOADENS4_14ComposedLayoutINS4_7SwizzleILi2ELi4ELi3EEENS4_18smem_ptr_flag_bitsILi8EEENSS_INS5_IJNSA_ILi8EEESG_EEENS5_IJSG_SB_EEEEEEEvNS4_8identityES11_S1B_vS1C_EENS_8epilogue10collective18CollectiveEpilogueINS1E_22Sm90TmaWarpSpecializedILi4ELi2ELi16ELb0ELb0EEEJSH_NS5_IJNSA_ILi128EEENSA_ILi32EEEEEESI_SJ_SI_SJ_NS1E_6fusion15FusionCallbacksIS1I_NS1M_13LinCombEltActINS1E_6thread7SigmoidESI_fSI_fLNS_15FloatRoundStyleE2EEESH_S1L_JEEES11_NS12_INS13_ILi1ELi4ELi3EEES16_NSS_INS5_IJS17_S1K_EEENS5_IJS1K_SB_EEEEEEENS4_39AutoVectorizingCopyWithAssumedAlignmentILi128EEENS4_14SM90_TMA_STOREES1Y_S20_NS4_9Copy_AtomIJNS4_17SM90_U32x4_STSM_NENS_6half_tEEEEvEEEvvEEEEvNT_6ParamsE:
	.zero		2432


//--------------------- SYMBOLS --------------------------

	.type		.nv.reservedSmem.offset0,@object
	.size		.nv.reservedSmem.offset0,0x4
	.type		__assertfail,@function
